def matmul_kernel(
    a_ptr,
    b_ptr,
    c_ptr,
    M,
    N,
    K,
    stride_am,
    stride_ak,
    stride_bk,
    stride_bn,
    stride_cm,
    stride_cn,
    BLOCK_M: tl.constexpr,
    BLOCK_N: tl.constexpr,
    BLOCK_K: tl.constexpr,
    GROUP_M: tl.constexpr,
):
    pid = tl.program_id(axis=0)
    num_pid_m = tl.cdiv(M, BLOCK_M)
    num_pid_n = tl.cdiv(N, BLOCK_N)
    num_pid_in_group = GROUP_M * num_pid_n
    group_id = pid // num_pid_in_group
    first_pid_m = group_id * GROUP_M
    group_size_m = min(num_pid_m - first_pid_m, GROUP_M)
    pid_m = first_pid_m + ((pid % num_pid_in_group) % group_size_m)
    pid_n = (pid % num_pid_in_group) // group_size_m

    offs_am = (pid_m * BLOCK_M + tl.arange(0, BLOCK_M)) % M
    offs_bn = (pid_n * BLOCK_N + tl.arange(0, BLOCK_N)) % N
    offs_k = tl.arange(0, BLOCK_K)
    a_ptrs = a_ptr + offs_am[:, None] * stride_am + offs_k[None, :] * stride_ak
    b_ptrs = b_ptr + offs_k[:, None] * stride_bk + offs_bn[None, :] * stride_bn

    acc = tl.zeros((BLOCK_M, BLOCK_N), dtype=tl.float32)
    for kk in range(0, tl.cdiv(K, BLOCK_K)):
        a = tl.load(a_ptrs, mask=offs_k[None, :] < K - kk * BLOCK_K, other=0.0)
        b = tl.load(b_ptrs, mask=offs_k[:, None] < K - kk * BLOCK_K, other=0.0)
        acc = tl.dot(a, b, acc)
        a_ptrs += BLOCK_K * stride_ak
        b_ptrs += BLOCK_K * stride_bk

    c = acc.to(c_ptr.dtype.element_ty)
    offs_cm = pid_m * BLOCK_M + tl.arange(0, BLOCK_M)
    offs_cn = pid_n * BLOCK_N + tl.arange(0, BLOCK_N)
    c_ptrs = c_ptr + offs_cm[:, None] * stride_cm + offs_cn[None, :] * stride_cn
    mask = (offs_cm[:, None] < M) & (offs_cn[None, :] < N)
    tl.store(c_ptrs, c, mask=mask)

# config = {"BLOCK_K": 32, "BLOCK_M": 256, "BLOCK_N": 512, "GROUP_M": 8, "arch": "sm_90", "dtype": "fp32", "num_ctas": 1, "num_stages": 6, "num_warps": 4}
# arch = sm_90


// ===== COMPILED SASS (sm_90a) =====

	.target	sm_90a

	.elftype	@"ET_EXEC"


//--------------------- .note.nv.tkinfo           --------------------------
	.section	.note.nv.tkinfo,"",@"SHT_NOTE"
	.sectionflags	@"SHF_NOTE_NV_TKINFO"
	.tkinfo
        /*0018*/ 	.word	0x00000002
        /*0030*/ 	.string	""
        /*0030*/ 	.string	"ptxas"
        /*0030*/ 	.string	"Cuda compilation tools, release 13.0, V13.0.88"
        /*0030*/ 	.string	"Build cuda_13.0.r13.0/compiler.36424714_0"
        /*0030*/ 	.string	"-v  -suppress-debug-info  -lineinfo  -arch sm_90a "



//--------------------- .note.nv.cuinfo           --------------------------
	.section	.note.nv.cuinfo,"",@"SHT_NOTE"
	.sectionflags	@"SHF_NOTE_NV_CUINFO"
        /*0018*/ 	.short	0x0002
        /*001a*/ 	.short	0x005a
        /*001c*/ 	.short	0x0082
	.zero		2


//--------------------- .nv.info                  --------------------------
	.section	.nv.info,"",@"SHT_CUDA_INFO"
	.align	4


	//----- nvinfo : EIATTR_REGCOUNT
	.align		4
        /*0000*/ 	.byte	0x04, 0x2f
        /*0002*/ 	.short	(.L_1 - .L_0)
	.align		4
.L_0:
        /*0004*/ 	.word	index@(matmul_kernel)
        /*0008*/ 	.word	0x000000ff


	//----- nvinfo : EIATTR_FRAME_SIZE
	.align		4
.L_1:
        /*000c*/ 	.byte	0x04, 0x11
        /*000e*/ 	.short	(.L_3 - .L_2)
	.align		4
.L_2:
        /*0010*/ 	.word	index@(matmul_kernel)
        /*0014*/ 	.word	0x00002190


	//----- nvinfo : EIATTR_MIN_STACK_SIZE
	.align		4
.L_3:
        /*0018*/ 	.byte	0x04, 0x12
        /*001a*/ 	.short	(.L_5 - .L_4)
	.align		4
.L_4:
        /*001c*/ 	.word	index@(matmul_kernel)
        /*0020*/ 	.word	0x00002190
.L_5:


//--------------------- .nv.compat                --------------------------
	.section	.nv.compat,"",@"SHT_CUDA_COMPAT_INFO"
	.align	4
        /*0000*/ 	.byte	0x02, 0x09, 0x01, 0x00, 0x02, 0x02, 0x04, 0x00, 0x02, 0x05, 0x05, 0x00, 0x03, 0x07, 0x01, 0x01
        /*0010*/ 	.byte	0x02, 0x03, 0x00, 0x00, 0x02, 0x06, 0x01, 0x00, 0x04, 0x0b, 0x08, 0x00, 0x00, 0x00, 0x00, 0x00
        /*0020*/ 	.byte	0x00, 0x00, 0x00, 0x00


//--------------------- .nv.info.matmul_kernel    --------------------------
	.section	.nv.info.matmul_kernel,"",@"SHT_CUDA_INFO"
	.sectionflags	@""
	.align	4


	//----- nvinfo : EIATTR_CUDA_API_VERSION
	.align		4
        /*0000*/ 	.byte	0x04, 0x37
        /*0002*/ 	.short	(.L_7 - .L_6)
.L_6:
        /*0004*/ 	.word	0x00000082


	//----- nvinfo : EIATTR_KPARAM_INFO
	.align		4
.L_7:
        /*0008*/ 	.byte	0x04, 0x17
        /*000a*/ 	.short	(.L_9 - .L_8)
.L_8:
        /*000c*/ 	.word	0x00000000
        /*0010*/ 	.short	0x000d
        /*0012*/ 	.short	0x0048
        /*0014*/ 	.byte	0x00, 0xf4, 0x21, 0x00


	//----- nvinfo : EIATTR_KPARAM_INFO
	.align		4
.L_9:
        /*0018*/ 	.byte	0x04, 0x17
        /*001a*/ 	.short	(.L_11 - .L_10)
.L_10:
        /*001c*/ 	.word	0x00000000
        /*0020*/ 	.short	0x000c
        /*0022*/ 	.short	0x0040
        /*0024*/ 	.byte	0x00, 0xf4, 0x21, 0x00


	//----- nvinfo : EIATTR_KPARAM_INFO
	.align		4
.L_11:
        /*0028*/ 	.byte	0x04, 0x17
        /*002a*/ 	.short	(.L_13 - .L_12)
.L_12:
        /*002c*/ 	.word	0x00000000
        /*0030*/ 	.short	0x000b
        /*0032*/ 	.short	0x0038
        /*0034*/ 	.byte	0x00, 0xf0, 0x11, 0x00


	//----- nvinfo : EIATTR_KPARAM_INFO
	.align		4
.L_13:
        /*0038*/ 	.byte	0x04, 0x17
        /*003a*/ 	.short	(.L_15 - .L_14)
.L_14:
        /*003c*/ 	.word	0x00000000
        /*0040*/ 	.short	0x000a
        /*0042*/ 	.short	0x0034
        /*0044*/ 	.byte	0x00, 0xf0, 0x11, 0x00


	//----- nvinfo : EIATTR_KPARAM_INFO
	.align		4
.L_15:
        /*0048*/ 	.byte	0x04, 0x17
        /*004a*/ 	.short	(.L_17 - .L_16)
.L_16:
        /*004c*/ 	.word	0x00000000
        /*0050*/ 	.short	0x0009
        /*0052*/ 	.short	0x0030
        /*0054*/ 	.byte	0x00, 0xf0, 0x11, 0x00


	//----- nvinfo : EIATTR_KPARAM_INFO
	.align		4
.L_17:
        /*0058*/ 	.byte	0x04, 0x17
        /*005a*/ 	.short	(.L_19 - .L_18)
.L_18:
        /*005c*/ 	.word	0x00000000
        /*0060*/ 	.short	0x0008
        /*0062*/ 	.short	0x002c
        /*0064*/ 	.byte	0x00, 0xf0, 0x11, 0x00


	//----- nvinfo : EIATTR_KPARAM_INFO
	.align		4
.L_19:
        /*0068*/ 	.byte	0x04, 0x17
        /*006a*/ 	.short	(.L_21 - .L_20)
.L_20:
        /*006c*/ 	.word	0x00000000
        /*0070*/ 	.short	0x0007
        /*0072*/ 	.short	0x0028
        /*0074*/ 	.byte	0x00, 0xf0, 0x11, 0x00


	//----- nvinfo : EIATTR_KPARAM_INFO
	.align		4
.L_21:
        /*0078*/ 	.byte	0x04, 0x17
        /*007a*/ 	.short	(.L_23 - .L_22)
.L_22:
        /*007c*/ 	.word	0x00000000
        /*0080*/ 	.short	0x0006
        /*0082*/ 	.short	0x0024
        /*0084*/ 	.byte	0x00, 0xf0, 0x11, 0x00


	//----- nvinfo : EIATTR_KPARAM_INFO
	.align		4
.L_23:
        /*0088*/ 	.byte	0x04, 0x17
        /*008a*/ 	.short	(.L_25 - .L_24)
.L_24:
        /*008c*/ 	.word	0x00000000
        /*0090*/ 	.short	0x0005
        /*0092*/ 	.short	0x0020
        /*0094*/ 	.byte	0x00, 0xf0, 0x11, 0x00


	//----- nvinfo : EIATTR_KPARAM_INFO
	.align		4
.L_25:
        /*0098*/ 	.byte	0x04, 0x17
        /*009a*/ 	.short	(.L_27 - .L_26)
.L_26:
        /*009c*/ 	.word	0x00000000
        /*00a0*/ 	.short	0x0004
        /*00a2*/ 	.short	0x001c
        /*00a4*/ 	.byte	0x00, 0xf0, 0x11, 0x00


	//----- nvinfo : EIATTR_KPARAM_INFO
	.align		4
.L_27:
        /*00a8*/ 	.byte	0x04, 0x17
        /*00aa*/ 	.short	(.L_29 - .L_28)
.L_28:
        /*00ac*/ 	.word	0x00000000
        /*00b0*/ 	.short	0x0003
        /*00b2*/ 	.short	0x0018
        /*00b4*/ 	.byte	0x00, 0xf0, 0x11, 0x00


	//----- nvinfo : EIATTR_KPARAM_INFO
	.align		4
.L_29:
        /*00b8*/ 	.byte	0x04, 0x17
        /*00ba*/ 	.short	(.L_31 - .L_30)
.L_30:
        /*00bc*/ 	.word	0x00000000
        /*00c0*/ 	.short	0x0002
        /*00c2*/ 	.short	0x0010
        /*00c4*/ 	.byte	0x00, 0xf4, 0x21, 0x00


	//----- nvinfo : EIATTR_KPARAM_INFO
	.align		4
.L_31:
        /*00c8*/ 	.byte	0x04, 0x17
        /*00ca*/ 	.short	(.L_33 - .L_32)
.L_32:
        /*00cc*/ 	.word	0x00000000
        /*00d0*/ 	.short	0x0001
        /*00d2*/ 	.short	0x0008
        /*00d4*/ 	.byte	0x00, 0xf4, 0x21, 0x00


	//----- nvinfo : EIATTR_KPARAM_INFO
	.align		4
.L_33:
        /*00d8*/ 	.byte	0x04, 0x17
        /*00da*/ 	.short	(.L_35 - .L_34)
.L_34:
        /*00dc*/ 	.word	0x00000000
        /*00e0*/ 	.short	0x0000
        /*00e2*/ 	.short	0x0000
        /*00e4*/ 	.byte	0x00, 0xf4, 0x21, 0x00


	//----- nvinfo : EIATTR_SPARSE_MMA_MASK
	.align		4
.L_35:
        /*00e8*/ 	.byte	0x03, 0x50
        /*00ea*/ 	.short	0x0000


	//----- nvinfo : EIATTR_MAXREG_COUNT
	.align		4
        /*00ec*/ 	.byte	0x03, 0x1b
        /*00ee*/ 	.short	0x00ff


	//----- nvinfo : EIATTR_NUM_BARRIERS
	.align		4
        /*00f0*/ 	.byte	0x02, 0x4c
        /*00f2*/ 	.byte	0x01
	.zero		1


	//----- nvinfo : EIATTR_ANNOTATIONS
	.align		4
        /*00f4*/ 	.byte	0x04, 0x55
        /*00f6*/ 	.short	(.L_37 - .L_36)


	//   ....[0]....
.L_36:
        /*00f8*/ 	.word	0x00000001
        /*00fc*/ 	.byte	0x80, 0x00, 0x00, 0x00, 0x01, 0x00, 0x00, 0x00, 0xd0, 0x07, 0x00, 0x00, 0x01, 0x00, 0x00, 0x00
        /* <DEDUP_REMOVED lines=309> */
        /*145c*/ 	.byte	0xb0, 0xf1, 0x00, 0x00, 0x01, 0x00, 0x00, 0x00, 0xc0, 0xf1, 0x00, 0x00


	//----- nvinfo : EIATTR_MERCURY_ISA_VERSION
	.align		4
.L_37:
        /*1468*/ 	.byte	0x03, 0x5f
        /*146a*/ 	.short	0x0101


	//----- nvinfo : EIATTR_EXIT_INSTR_OFFSETS
	.align		4
        /*146c*/ 	.byte	0x04, 0x1c
        /*146e*/ 	.short	(.L_39 - .L_38)


	//   ....[0]....
.L_38:
        /*1470*/ 	.word	0x0005c9b0


	//   ....[1]....
        /*1474*/ 	.word	0x0005c9d0


	//----- nvinfo : EIATTR_REQNTID
	.align		4
.L_39:
        /*1478*/ 	.byte	0x04, 0x10
        /*147a*/ 	.short	(.L_41 - .L_40)
.L_40:
        /*147c*/ 	.word	0x00000080
        /*1480*/ 	.word	0x00000001
        /*1484*/ 	.word	0x00000001


	//----- nvinfo : EIATTR_CBANK_PARAM_SIZE
	.align		4
.L_41:
        /*1488*/ 	.byte	0x03, 0x19
        /*148a*/ 	.short	0x0050


	//----- nvinfo : EIATTR_PARAM_CBANK
	.align		4
        /*148c*/ 	.byte	0x04, 0x0a
        /*148e*/ 	.short	(.L_43 - .L_42)
	.align		4
.L_42:
        /*1490*/ 	.word	index@(.nv.constant0.matmul_kernel)
        /*1494*/ 	.short	0x0210
        /*1496*/ 	.short	0x0050


	//----- nvinfo : EIATTR_SW_WAR
	.align		4
.L_43:
        /*1498*/ 	.byte	0x04, 0x36
        /*149a*/ 	.short	(.L_45 - .L_44)
.L_44:
        /*149c*/ 	.word	0x00000008
.L_45:


//--------------------- .nv.callgraph             --------------------------
	.section	.nv.callgraph,"",@"SHT_CUDA_CALLGRAPH"
	.align	4
	.sectionentsize	8
	.align		4
        /*0000*/ 	.word	0x00000000
	.align		4
        /*0004*/ 	.word	0xffffffff
	.align		4
        /*0008*/ 	.word	0x00000000
	.align		4
        /*000c*/ 	.word	0xfffffffe
	.align		4
        /*0010*/ 	.word	0x00000000
	.align		4
        /*0014*/ 	.word	0xfffffffd
	.align		4
        /*0018*/ 	.word	0x00000000
	.align		4
        /*001c*/ 	.word	0xfffffffc


//--------------------- .text.matmul_kernel       --------------------------
	.section	.text.matmul_kernel,"ax",@progbits
	.align	128
        .global         matmul_kernel
        .type           matmul_kernel,@function
        .size           matmul_kernel,(.L_x_3 - matmul_kernel)
        .other          matmul_kernel,@"STO_CUDA_ENTRY STV_DEFAULT"
matmul_kernel:
.text.matmul_kernel:
[----:B------:R-:W1:Y:S08]  /*0000*/  LDC R1, c[0x0][0x28] ;  /* 0x00000a00ff017b82 */ /* 0x000e700000000800 */
[----:B------:R-:W2:Y:S01]  /*0010*/  LDC.64 R2, c[0x0][0x228] ;  /* 0x00008a00ff027b82 */ /* 0x000ea20000000a00 */
[----:B-1----:R-:W-:Y:S01]  /*0020*/  VIADD R1, R1, 0xffffde70 ;  /* 0xffffde7001017836 */ /* 0x002fe20000000000 */
[----:B------:R-:W1:Y:S01]  /*0030*/  S2R R5, SR_CTAID.X ;  /* 0x0000000000057919 */ /* 0x000e620000002500 */
[----:B------:R-:W-:Y:S01]  /*0040*/  ULDC.64 UR4, c[0x0][0x218] ;  /* 0x0000860000047ab9 */ /* 0x000fe20000000a00 */
[----:B------:R-:W-:Y:S01]  /*0050*/  ULDC.64 UR6, c[0x0][0x210] ;  /* 0x0000840000067ab9 */ /* 0x000fe20000000a00 */
[----:B------:R-:W3:Y:S01]  /*0060*/  S2R R54, SR_TID.X ;  /* 0x0000000000367919 */ /* 0x000ee20000002100 */
[----:B--2---:R-:W-:Y:S01]  /*0070*/  IMAD.MOV.U32 R56, RZ, RZ, R3 ;  /* 0x000000ffff387224 */ /* 0x004fe200078e0003 */
[----:B------:R2:W-:Y:S01]  /*0080*/  STL.64 [R1+0x1310], R2 ;  /* 0x0013100201007387 */ /* 0x0005e20000100a00 */
[----:B------:R-:W-:-:S02]  /*0090*/  IMAD.MOV.U32 R52, RZ, RZ, R2 ;  /* 0x000000ffff347224 */ /* 0x000fc400078e0002 */
[----:B------:R-:W-:Y:S01]  /*00a0*/  VIADD R0, R56, 0x1ff ;  /* 0x000001ff38007836 */ /* 0x000fe20000000000 */
[----:B------:R-:W-:Y:S02]  /*00b0*/  LOP3.LUT R242, RZ, R56, RZ, 0x33, !PT ;  /* 0x00000038fff27212 */ /* 0x000fe400078e33ff */
[-C--:B------:R-:W-:Y:S02]  /*00c0*/  IABS R13, R52.reuse ;  /* 0x00000034000d7213 */ /* 0x080fe40000000000 */
[----:B------:R-:W-:Y:S02]  /*00d0*/  LOP3.LUT R241, RZ, R52, RZ, 0x33, !PT ;  /* 0x00000034fff17212 */ /* 0x000fe400078e33ff */
[----:B-1----:R-:W-:Y:S02]  /*00e0*/  IABS R8, R5 ;  /* 0x0000000500087213 */ /* 0x002fe40000000000 */
[----:B--2---:R-:W-:Y:S02]  /*00f0*/  SHF.R.S32.HI R3, RZ, 0x1f, R0 ;  /* 0x0000001fff037819 */ /* 0x004fe40000011400 */
[----:B---3--:R-:W-:-:S02]  /*0100*/  LOP3.LUT R246, R54, 0x7f, RZ, 0xc0, !PT ;  /* 0x0000007f36f67812 */ /* 0x008fc400078ec0ff */
[----:B------:R-:W-:Y:S02]  /*0110*/  LEA.HI R3, R3, R0, RZ, 0x9 ;  /* 0x0000000003037211 */ /* 0x000fe400078f48ff */
[----:B------:R-:W-:Y:S02]  /*0120*/  LOP3.LUT R16, R54, 0x60, RZ, 0xc0, !PT ;  /* 0x0000006036107812 */ /* 0x000fe400078ec0ff */
[----:B------:R-:W-:-:S05]  /*0130*/  SHF.R.S32.HI R3, RZ, 0x9, R3 ;  /* 0x00000009ff037819 */ /* 0x000fca0000011403 */
[----:B------:R-:W-:-:S05]  /*0140*/  IMAD.SHL.U32 R4, R3, 0x8, RZ ;  /* 0x0000000803047824 */ /* 0x000fca00078e00ff */
[-C--:B------:R-:W-:Y:S02]  /*0150*/  IABS R7, R4.reuse ;  /* 0x0000000400077213 */ /* 0x080fe40000000000 */
[----:B------:R-:W-:Y:S02]  /*0160*/  IABS R10, R4 ;  /* 0x00000004000a7213 */ /* 0x000fe40000000000 */
[----:B------:R-:W1:Y:S08]  /*0170*/  I2F.RP R0, R7 ;  /* 0x0000000700007306 */ /* 0x000e700000209400 */
[----:B-1----:R-:W1:Y:S02]  /*0180*/  MUFU.RCP R0, R0 ;  /* 0x0000000000007308 */ /* 0x002e640000001000 */
[----:B-1----:R-:W-:-:S02]  /*0190*/  VIADD R2, R0, 0xffffffe ;  /* 0x0ffffffe00027836 */ /* 0x002fc40000000000 */
[----:B------:R-:W-:-:S04]  /*01a0*/  IMAD.MOV R0, RZ, RZ, -R10 ;  /* 0x000000ffff007224 */ /* 0x000fc800078e0a0a */
[----:B------:R1:W2:Y:S02]  /*01b0*/  F2I.FTZ.U32.TRUNC.NTZ R3, R2 ;  /* 0x0000000200037305 */ /* 0x0002a4000021f000 */
[----:B-1----:R-:W-:Y:S02]  /*01c0*/  IMAD.MOV.U32 R2, RZ, RZ, RZ ;  /* 0x000000ffff027224 */ /* 0x002fe400078e00ff */
[----:B--2---:R-:W-:-:S04]  /*01d0*/  IMAD.MOV R6, RZ, RZ, -R3 ;  /* 0x000000ffff067224 */ /* 0x004fc800078e0a03 */
[----:B------:R-:W-:Y:S02]  /*01e0*/  IMAD R9, R6, R7, RZ ;  /* 0x0000000706097224 */ /* 0x000fe400078e02ff */
[----:B------:R-:W-:Y:S02]  /*01f0*/  IMAD.MOV.U32 R6, RZ, RZ, R8 ;  /* 0x000000ffff067224 */ /* 0x000fe400078e0008 */
[----:B------:R-:W-:-:S06]  /*0200*/  IMAD.HI.U32 R3, R3, R9, R2 ;  /* 0x0000000903037227 */ /* 0x000fcc00078e0002 */
[----:B------:R-:W-:-:S04]  /*0210*/  IMAD.HI.U32 R3, R3, R6, RZ ;  /* 0x0000000603037227 */ /* 0x000fc800078e00ff */
[----:B------:R-:W-:-:S05]  /*0220*/  IMAD R0, R3, R0, R6 ;  /* 0x0000000003007224 */ /* 0x000fca00078e0206 */
[----:B------:R-:W-:-:S13]  /*0230*/  ISETP.GT.U32.AND P1, PT, R7, R0, PT ;  /* 0x000000000700720c */ /* 0x000fda0003f24070 */
[----:B------:R-:W-:Y:S02]  /*0240*/  @!P1 IMAD.IADD R0, R0, 0x1, -R7 ;  /* 0x0000000100009824 */ /* 0x000fe400078e0a07 */
[----:B------:R-:W-:Y:S01]  /*0250*/  @!P1 VIADD R3, R3, 0x1 ;  /* 0x0000000103039836 */ /* 0x000fe20000000000 */
[----:B------:R-:W-:Y:S02]  /*0260*/  ISETP.NE.AND P1, PT, R4, RZ, PT ;  /* 0x000000ff0400720c */ /* 0x000fe40003f25270 */
[----:B------:R-:W-:Y:S02]  /*0270*/  ISETP.GE.U32.AND P0, PT, R0, R7, PT ;  /* 0x000000070000720c */ /* 0x000fe40003f06070 */
[----:B------:R-:W-:-:S04]  /*0280*/  LOP3.LUT R0, R5, R4, RZ, 0x3c, !PT ;  /* 0x0000000405007212 */ /* 0x000fc800078e3cff */
[----:B------:R-:W-:Y:S01]  /*0290*/  ISETP.GE.AND P2, PT, R0, RZ, PT ;  /* 0x000000ff0000720c */ /* 0x000fe20003f46270 */
[----:B------:R-:W-:-:S06]  /*02a0*/  VIADD R0, R52, 0xff ;  /* 0x000000ff34007836 */ /* 0x000fcc0000000000 */
[----:B------:R-:W-:-:S04]  /*02b0*/  @P0 VIADD R3, R3, 0x1 ;  /* 0x0000000103030836 */ /* 0x000fc80000000000 */
[----:B------:R-:W-:Y:S01]  /*02c0*/  IMAD.MOV.U32 R2, RZ, RZ, R3 ;  /* 0x000000ffff027224 */ /* 0x000fe200078e0003 */
[----:B------:R-:W-:-:S03]  /*02d0*/  SHF.R.S32.HI R3, RZ, 0x1f, R0 ;  /* 0x0000001fff037819 */ /* 0x000fc60000011400 */
[----:B------:R-:W-:Y:S01]  /*02e0*/  @!P2 IMAD.MOV R2, RZ, RZ, -R2 ;  /* 0x000000ffff02a224 */ /* 0x000fe200078e0a02 */
[----:B------:R-:W-:Y:S02]  /*02f0*/  @!P1 LOP3.LUT R2, RZ, R4, RZ, 0x33, !PT ;  /* 0x00000004ff029212 */ /* 0x000fe400078e33ff */
[----:B------:R-:W-:-:S03]  /*0300*/  LEA.HI R3, R3, R0, RZ, 0x8 ;  /* 0x0000000003037211 */ /* 0x000fc600078f40ff */
[----:B------:R-:W-:Y:S02]  /*0310*/  IMAD.SHL.U32 R10, R2, 0x8, RZ ;  /* 0x00000008020a7824 */ /* 0x000fe400078e00ff */
[----:B------:R-:W-:-:S03]  /*0320*/  IMAD.MOV R2, RZ, RZ, -R2 ;  /* 0x000000ffff027224 */ /* 0x000fc600078e0a02 */
[----:B------:R-:W-:Y:S01]  /*0330*/  LEA.HI.SX32 R3, R3, -R10, 0x18 ;  /* 0x8000000a03037211 */ /* 0x000fe200078fc2ff */
[----:B------:R-:W-:Y:S02]  /*0340*/  IMAD R12, R4, R2, R5 ;  /* 0x00000002040c7224 */ /* 0x000fe400078e0205 */
[----:B------:R-:W-:Y:S01]  /*0350*/  IMAD.MOV.U32 R2, RZ, RZ, RZ ;  /* 0x000000ffff027224 */ /* 0x000fe200078e00ff */
[----:B------:R-:W-:Y:S02]  /*0360*/  VIMNMX R11, R3, 0x8, PT ;  /* 0x00000008030b7848 */ /* 0x000fe40003fe0100 */
[----:B------:R-:W-:Y:S02]  /*0370*/  IABS R4, R12 ;  /* 0x0000000c00047213 */ /* 0x000fe40000000000 */
[-C--:B------:R-:W-:Y:S02]  /*0380*/  IABS R8, R11.reuse ;  /* 0x0000000b00087213 */ /* 0x080fe40000000000 */
[----:B------:R-:W-:-:S02]  /*0390*/  IABS R6, R11 ;  /* 0x0000000b00067213 */ /* 0x000fc40000000000 */
[----:B------:R-:W1:Y:S08]  /*03a0*/  I2F.RP R0, R8 ;  /* 0x0000000800007306 */ /* 0x000e700000209400 */
[----:B-1----:R-:W1:Y:S02]  /*03b0*/  MUFU.RCP R0, R0 ;  /* 0x0000000000007308 */ /* 0x002e640000001000 */
[----:B-1----:R-:W-:Y:S01]  /*03c0*/  VIADD R3, R0, 0xffffffe ;  /* 0x0ffffffe00037836 */ /* 0x002fe20000000000 */
[----:B------:R-:W-:-:S05]  /*03d0*/  IABS R0, R56 ;  /* 0x0000003800007213 */ /* 0x000fca0000000000 */
[----:B------:R-:W1:Y:S02]  /*03e0*/  F2I.FTZ.U32.TRUNC.NTZ R3, R3 ;  /* 0x0000000300037305 */ /* 0x000e64000021f000 */
[----:B-1----:R-:W-:-:S04]  /*03f0*/  IMAD.MOV R7, RZ, RZ, -R3 ;  /* 0x000000ffff077224 */ /* 0x002fc800078e0a03 */
[----:B------:R-:W-:Y:S02]  /*0400*/  IMAD R5, R7, R8, RZ ;  /* 0x0000000807057224 */ /* 0x000fe400078e02ff */
[----:B------:R-:W1:Y:S02]  /*0410*/  I2F.RP R7, R0 ;  /* 0x0000000000077306 */ /* 0x000e640000209400 */
[----:B------:R-:W-:-:S04]  /*0420*/  IMAD.HI.U32 R2, R3, R5, R2 ;  /* 0x0000000503027227 */ /* 0x000fc800078e0002 */
[----:B------:R-:W-:Y:S02]  /*0430*/  IMAD.MOV.U32 R3, RZ, RZ, R4 ;  /* 0x000000ffff037224 */ /* 0x000fe400078e0004 */
[----:B------:R-:W-:Y:S02]  /*0440*/  IMAD.MOV R4, RZ, RZ, -R6 ;  /* 0x000000ffff047224 */ /* 0x000fe400078e0a06 */
[----:B------:R-:W-:Y:S01]  /*0450*/  IMAD.HI.U32 R2, R2, R3, RZ ;  /* 0x0000000302027227 */ /* 0x000fe200078e00ff */
[----:B------:R-:W2:Y:S03]  /*0460*/  I2F.RP R6, R13 ;  /* 0x0000000d00067306 */ /* 0x000ea60000209400 */
[----:B------:R-:W-:-:S05]  /*0470*/  IMAD R3, R2, R4, R3 ;  /* 0x0000000402037224 */ /* 0x000fca00078e0203 */
[----:B------:R-:W-:Y:S01]  /*0480*/  ISETP.GT.U32.AND P1, PT, R8, R3, PT ;  /* 0x000000030800720c */ /* 0x000fe20003f24070 */
[----:B-1----:R-:W1:Y:S08]  /*0490*/  MUFU.RCP R7, R7 ;  /* 0x0000000700077308 */ /* 0x002e700000001000 */
[----:B--2---:R-:W2:Y:S04]  /*04a0*/  MUFU.RCP R6, R6 ;  /* 0x0000000600067308 */ /* 0x004ea80000001000 */
[----:B------:R-:W-:-:S02]  /*04b0*/  @!P1 IMAD.IADD R3, R3, 0x1, -R8 ;  /* 0x0000000103039824 */ /* 0x000fc400078e0a08 */
[----:B------:R-:W-:Y:S01]  /*04c0*/  @!P1 VIADD R2, R2, 0x1 ;  /* 0x0000000102029836 */ /* 0x000fe20000000000 */
[----:B------:R-:W-:Y:S02]  /*04d0*/  ISETP.NE.AND P1, PT, R11, RZ, PT ;  /* 0x000000ff0b00720c */ /* 0x000fe40003f25270 */
[----:B------:R-:W-:Y:S01]  /*04e0*/  ISETP.GE.U32.AND P0, PT, R3, R8, PT ;  /* 0x000000080300720c */ /* 0x000fe20003f06070 */
[----:B-1----:R-:W-:Y:S01]  /*04f0*/  VIADD R4, R7, 0xffffffe ;  /* 0x0ffffffe07047836 */ /* 0x002fe20000000000 */
[----:B------:R-:W-:-:S03]  /*0500*/  LOP3.LUT R3, R12, R11, RZ, 0x3c, !PT ;  /* 0x0000000b0c037212 */ /* 0x000fc600078e3cff */
[----:B------:R1:W3:Y:S01]  /*0510*/  F2I.FTZ.U32.TRUNC.NTZ R5, R4 ;  /* 0x0000000400057305 */ /* 0x0002e2000021f000 */
[----:B------:R-:W-:Y:S01]  /*0520*/  ISETP.GE.AND P2, PT, R3, RZ, PT ;  /* 0x000000ff0300720c */ /* 0x000fe20003f46270 */
[----:B--2---:R-:W-:Y:S01]  /*0530*/  VIADD R8, R6, 0xffffffe ;  /* 0x0ffffffe06087836 */ /* 0x004fe20000000000 */
[----:B------:R-:W-:Y:S02]  /*0540*/  SHF.R.U32.HI R3, RZ, 0x5, R54 ;  /* 0x00000005ff037819 */ /* 0x000fe40000011636 */
[----:B------:R-:W-:-:S03]  /*0550*/  LOP3.LUT R54, R54, 0x1f, RZ, 0xc0, !PT ;  /* 0x0000001f36367812 */ /* 0x000fc600078ec0ff */
[----:B------:R-:W-:Y:S01]  /*0560*/  @P0 VIADD R2, R2, 0x1 ;  /* 0x0000000102020836 */ /* 0x000fe20000000000 */
[----:B------:R-:W2:Y:S01]  /*0570*/  F2I.FTZ.U32.TRUNC.NTZ R9, R8 ;  /* 0x0000000800097305 */ /* 0x000ea2000021f000 */
[----:B-1----:R-:W-:Y:S01]  /*0580*/  IMAD.MOV.U32 R4, RZ, RZ, RZ ;  /* 0x000000ffff047224 */ /* 0x002fe200078e00ff */
[----:B------:R-:W-:Y:S01]  /*0590*/  SGXT.U32 R3, R3, 0x2 ;  /* 0x000000020303781a */ /* 0x000fe20000000000 */
[----:B------:R-:W-:Y:S02]  /*05a0*/  IMAD.MOV.U32 R7, RZ, RZ, R2 ;  /* 0x000000ffff077224 */ /* 0x000fe400078e0002 */
[----:B---3--:R-:W-:Y:S02]  /*05b0*/  IMAD.MOV R15, RZ, RZ, -R5 ;  /* 0x000000ffff0f7224 */ /* 0x008fe400078e0a05 */
[----:B------:R-:W-:Y:S01]  /*05c0*/  @!P2 IMAD.MOV R7, RZ, RZ, -R7 ;  /* 0x000000ffff07a224 */ /* 0x000fe200078e0a07 */
[----:B------:R-:W-:-:S05]  /*05d0*/  @!P1 LOP3.LUT R7, RZ, R11, RZ, 0x33, !PT ;  /* 0x0000000bff079212 */ /* 0x000fca00078e33ff */
[----:B------:R-:W-:Y:S02]  /*05e0*/  IMAD.MOV R2, RZ, RZ, -R7 ;  /* 0x000000ffff027224 */ /* 0x000fe400078e0a07 */
[----:B------:R-:W-:Y:S02]  /*05f0*/  IMAD.SHL.U32 R6, R7, 0x200, RZ ;  /* 0x0000020007067824 */ /* 0x000fe400078e00ff */
[----:B------:R-:W-:Y:S01]  /*0600*/  IMAD R2, R11, R2, R12 ;  /* 0x000000020b027224 */ /* 0x000fe200078e020c */
[----:B------:R-:W-:Y:S01]  /*0610*/  SHF.R.U32.HI R11, RZ, 0x1, R16 ;  /* 0x00000001ff0b7819 */ /* 0x000fe20000011610 */
[----:B------:R-:W-:Y:S01]  /*0620*/  IMAD R7, R15, R0, RZ ;  /* 0x000000000f077224 */ /* 0x000fe200078e02ff */
[----:B------:R-:W-:Y:S01]  /*0630*/  LOP3.LUT R3, R6, R3, RZ, 0xfc, !PT ;  /* 0x0000000306037212 */ /* 0x000fe200078efcff */
[----:B--2---:R-:W-:Y:S02]  /*0640*/  IMAD.MOV R8, RZ, RZ, -R9 ;  /* 0x000000ffff087224 */ /* 0x004fe400078e0a09 */
[----:B------:R-:W-:Y:S01]  /*0650*/  IMAD.IADD R2, R10, 0x1, R2 ;  /* 0x000000010a027824 */ /* 0x000fe200078e0202 */
[----:B------:R-:W-:Y:S01]  /*0660*/  LOP3.LUT R14, R3, 0x1fc, RZ, 0xfc, !PT ;  /* 0x000001fc030e7812 */ /* 0x000fe200078efcff */
[----:B------:R-:W-:Y:S01]  /*0670*/  IMAD.HI.U32 R4, R5, R7, R4 ;  /* 0x0000000705047227 */ /* 0x000fe200078e0004 */
[----:B------:R-:W-:-:S02]  /*0680*/  IABS R229, R3 ;  /* 0x0000000300e57213 */ /* 0x000fc40000000000 */
[----:B------:R-:W-:Y:S01]  /*0690*/  IABS R51, R14 ;  /* 0x0000000e00337213 */ /* 0x000fe20000000000 */
[----:B------:R-:W-:Y:S01]  /*06a0*/  IMAD R5, R8, R13, RZ ;  /* 0x0000000d08057224 */ /* 0x000fe200078e02ff */
[----:B------:R-:W-:Y:S01]  /*06b0*/  ISETP.GE.AND P3, PT, R14, RZ, PT ;  /* 0x000000ff0e00720c */ /* 0x000fe20003f66270 */
[----:B------:R-:W-:Y:S01]  /*06c0*/  IMAD.MOV.U32 R8, RZ, RZ, RZ ;  /* 0x000000ffff087224 */ /* 0x000fe200078e00ff */
[C---:B------:R-:W-:Y:S01]  /*06d0*/  LOP3.LUT R14, R3.reuse, 0x30, RZ, 0xfc, !PT ;  /* 0x00000030030e7812 */ /* 0x040fe200078efcff */
[----:B------:R-:W-:Y:S01]  /*06e0*/  IMAD R7, R2, 0x100, R246 ;  /* 0x0000010002077824 */ /* 0x000fe200078e02f6 */
[----:B------:R-:W-:Y:S01]  /*06f0*/  LOP3.LUT R16, R3, 0x38, RZ, 0xfc, !PT ;  /* 0x0000003803107812 */ /* 0x000fe200078efcff */
[----:B------:R-:W-:Y:S01]  /*0700*/  IMAD.HI.U32 R9, R9, R5, R8 ;  /* 0x0000000509097227 */ /* 0x000fe200078e0008 */
[----:B------:R-:W-:Y:S02]  /*0710*/  IABS R205, R14 ;  /* 0x0000000e00cd7213 */ /* 0x000fe40000000000 */
[----:B------:R-:W-:Y:S01]  /*0720*/  IABS R240, R7 ;  /* 0x0000000700f07213 */ /* 0x000fe20000000000 */
[----:B------:R-:W-:Y:S01]  /*0730*/  IMAD.SHL.U32 R10, R246, 0x4, RZ ;  /* 0x00000004f60a7824 */ /* 0x000fe200078e00ff */
[----:B------:R-:W-:Y:S01]  /*0740*/  IABS R161, R16 ;  /* 0x0000001000a17213 */ /* 0x000fe20000000000 */
[----:B------:R-:W-:Y:S01]  /*0750*/  VIADD R8, R7, 0x80 ;  /* 0x0000008007087836 */ /* 0x000fe20000000000 */
[----:B------:R-:W-:Y:S01]  /*0760*/  LOP3.LUT R15, R3, 0x34, RZ, 0xfc, !PT ;  /* 0x00000034030f7812 */ /* 0x000fe200078efcff */
[----:B------:R-:W-:Y:S01]  /*0770*/  IMAD.HI.U32 R2, R9, R240, RZ ;  /* 0x000000f009027227 */ /* 0x000fe200078e00ff */
[----:B------:R-:W-:-:S02]  /*0780*/  LOP3.LUT R10, R10, R11, RZ, 0x3c, !PT ;  /* 0x0000000b0a0a7212 */ /* 0x000fc400078e3cff */
[----:B------:R-:W-:Y:S01]  /*0790*/  IABS R12, R8 ;  /* 0x00000008000c7213 */ /* 0x000fe20000000000 */
[----:B------:R-:W-:Y:S01]  /*07a0*/  IMAD.MOV R2, RZ, RZ, -R2 ;  /* 0x000000ffff027224 */ /* 0x000fe200078e0a02 */
[----:B------:R-:W-:Y:S01]  /*07b0*/  LOP3.LUT R11, R3, 0x8, RZ, 0xfc, !PT ;  /* 0x00000008030b7812 */ /* 0x000fe200078efcff */
[C---:B------:R-:W-:Y:S01]  /*07c0*/  IMAD.HI.U32 R5, R4.reuse, R51, RZ ;  /* 0x0000003304057227 */ /* 0x040fe200078e00ff */
[----:B------:R1:W-:Y:S01]  /*07d0*/  STL [R1+0xe38], R10 ;  /* 0x000e380a01007387 */ /* 0x0003e20000100800 */
[----:B------:R-:W-:Y:S02]  /*07e0*/  IABS R203, R15 ;  /* 0x0000000f00cb7213 */ /* 0x000fe40000000000 */
[----:B------:R-:W-:Y:S01]  /*07f0*/  IMAD R240, R13, R2, R240 ;  /* 0x000000020df07224 */ /* 0x000fe200078e02f0 */
[----:B------:R-:W-:Y:S01]  /*0800*/  IABS R225, R11 ;  /* 0x0000000b00e17213 */ /* 0x000fe20000000000 */
[----:B------:R-:W-:Y:S01]  /*0810*/  IMAD.MOV R5, RZ, RZ, -R5 ;  /* 0x000000ffff057224 */ /* 0x000fe200078e0a05 */
[----:B------:R-:W-:Y:S01]  /*0820*/  LOP3.LUT R18, R3, 0x10c, RZ, 0xfc, !PT ;  /* 0x0000010c03127812 */ /* 0x000fe200078efcff */
[----:B------:R-:W-:Y:S01]  /*0830*/  IMAD.HI.U32 R2, R4, R229, RZ ;  /* 0x000000e504027227 */ /* 0x000fe200078e00ff */
[----:B------:R-:W-:Y:S01]  /*0840*/  ISETP.GT.U32.AND P6, PT, R13, R240, PT ;  /* 0x000000f00d00720c */ /* 0x000fe20003fc4070 */
[----:B------:R2:W-:Y:S01]  /*0850*/  STL.64 [R1+0x1750], R6 ;  /* 0x0017500601007387 */ /* 0x0005e20000100a00 */
[----:B------:R-:W-:Y:S01]  /*0860*/  IABS R85, R18 ;  /* 0x0000001200557213 */ /* 0x000fe20000000000 */
[----:B-1----:R-:W-:Y:S01]  /*0870*/  IMAD.MOV.U32 R10, RZ, RZ, R12 ;  /* 0x000000ffff0a7224 */ /* 0x002fe200078e000c */
[C---:B------:R-:W-:Y:S01]  /*0880*/  LOP3.LUT R12, R3.reuse, 0x14, RZ, 0xfc, !PT ;  /* 0x00000014030c7812 */ /* 0x040fe200078efcff */
[----:B------:R-:W-:Y:S01]  /*0890*/  IMAD R51, R0, R5, R51 ;  /* 0x0000000500337224 */ /* 0x000fe200078e0233 */
[----:B------:R-:W-:Y:S01]  /*08a0*/  LOP3.LUT R5, R3, 0x4, RZ, 0xfc, !PT ;  /* 0x0000000403057812 */ /* 0x000fe200078efcff */
[----:B------:R-:W-:Y:S01]  /*08b0*/  IMAD.HI.U32 R9, R9, R10, RZ ;  /* 0x0000000a09097227 */ /* 0x000fe200078e00ff */
[----:B------:R-:W-:-:S02]  /*08c0*/  IABS R219, R12 ;  /* 0x0000000c00db7213 */ /* 0x000fc40000000000 */
[----:B------:R-:W-:Y:S01]  /*08d0*/  ISETP.GT.U32.AND P0, PT, R0, R51, PT ;  /* 0x000000330000720c */ /* 0x000fe20003f04070 */
[----:B------:R-:W-:Y:S01]  /*08e0*/  IMAD.MOV R9, RZ, RZ, -R9 ;  /* 0x000000ffff097224 */ /* 0x000fe200078e0a09 */
[----:B------:R-:W-:Y:S01]  /*08f0*/  ISETP.GE.AND P5, PT, R5, RZ, PT ;  /* 0x000000ff0500720c */ /* 0x000fe20003fa6270 */
[----:B------:R-:W-:Y:S01]  /*0900*/  @!P6 IMAD.IADD R240, R240, 0x1, -R13 ;  /* 0x00000001f0f0e824 */ /* 0x000fe200078e0a0d */
[----:B------:R-:W-:Y:S01]  /*0910*/  IABS R227, R5 ;  /* 0x0000000500e37213 */ /* 0x000fe20000000000 */
[----:B------:R-:W-:Y:S01]  /*0920*/  IMAD.MOV R5, RZ, RZ, -R2 ;  /* 0x000000ffff057224 */ /* 0x000fe200078e0a02 */
[----:B------:R-:W-:Y:S01]  /*0930*/  LOP3.LUT R20, R3, 0x11c, RZ, 0xfc, !PT ;  /* 0x0000011c03147812 */ /* 0x000fe200078efcff */
[C---:B------:R-:W-:Y:S01]  /*0940*/  IMAD R2, R13.reuse, R9, R10 ;  /* 0x000000090d027224 */ /* 0x040fe200078e020a */
[----:B------:R-:W-:Y:S01]  /*0950*/  ISETP.GT.U32.AND P6, PT, R13, R240, PT ;  /* 0x000000f00d00720c */ /* 0x000fe20003fc4070 */
[----:B------:R-:W-:Y:S01]  /*0960*/  IMAD.HI.U32 R9, R4, R225, RZ ;  /* 0x000000e104097227 */ /* 0x000fe200078e00ff */
[----:B------:R-:W-:-:S02]  /*0970*/  LOP3.LUT R10, R3, 0xc, RZ, 0xfc, !PT ;  /* 0x0000000c030a7812 */ /* 0x000fc400078efcff */
[----:B------:R-:W-:Y:S01]  /*0980*/  ISETP.GT.U32.AND P2, PT, R13, R2, PT ;  /* 0x000000020d00720c */ /* 0x000fe20003f44070 */
[----:B------:R-:W-:Y:S01]  /*0990*/  IMAD.MOV R9, RZ, RZ, -R9 ;  /* 0x000000ffff097224 */ /* 0x000fe200078e0a09 */
[----:B------:R-:W-:Y:S01]  /*09a0*/  IABS R223, R10 ;  /* 0x0000000a00df7213 */ /* 0x000fe20000000000 */
[C---:B------:R-:W-:Y:S01]  /*09b0*/  IMAD R229, R0.reuse, R5, R229 ;  /* 0x0000000500e57224 */ /* 0x040fe200078e02e5 */
[----:B------:R-:W-:Y:S01]  /*09c0*/  IABS R73, R20 ;  /* 0x0000001400497213 */ /* 0x000fe20000000000 */
[----:B------:R-:W-:Y:S01]  /*09d0*/  @!P0 IMAD.IADD R51, R51, 0x1, -R0 ;  /* 0x0000000133338824 */ /* 0x000fe200078e0a00 */
[----:B------:R-:W-:Y:S01]  /*09e0*/  ISETP.GE.AND P0, PT, R11, RZ, PT ;  /* 0x000000ff0b00720c */ /* 0x000fe20003f06270 */
[C---:B------:R-:W-:Y:S01]  /*09f0*/  IMAD R225, R0.reuse, R9, R225 ;  /* 0x0000000900e17224 */ /* 0x040fe200078e02e1 */
[----:B------:R-:W-:Y:S01]  /*0a00*/  ISETP.GT.U32.AND P4, PT, R0, R229, PT ;  /* 0x000000e50000720c */ /* 0x000fe20003f84070 */
[----:B------:R-:W-:Y:S01]  /*0a10*/  @!P6 IMAD.IADD R240, R240, 0x1, -R13 ;  /* 0x00000001f0f0e824 */ /* 0x000fe200078e0a0d */
[----:B------:R-:W-:Y:S01]  /*0a20*/  ISETP.GT.U32.AND P1, PT, R0, R51, PT ;  /* 0x000000330000720c */ /* 0x000fe20003f24070 */
[----:B------:R-:W-:Y:S01]  /*0a30*/  IMAD.HI.U32 R5, R4, R227, RZ ;  /* 0x000000e304057227 */ /* 0x000fe200078e00ff */
[----:B------:R-:W-:-:S02]  /*0a40*/  ISETP.GT.U32.AND P6, PT, R0, R225, PT ;  /* 0x000000e10000720c */ /* 0x000fc40003fc4070 */
[C---:B------:R-:W-:Y:S01]  /*0a50*/  LOP3.LUT R11, R3.reuse, 0x10, RZ, 0xfc, !PT ;  /* 0x00000010030b7812 */ /* 0x040fe200078efcff */
[----:B------:R-:W-:Y:S01]  /*0a60*/  IMAD.MOV R5, RZ, RZ, -R5 ;  /* 0x000000ffff057224 */ /* 0x000fe200078e0a05 */
[C---:B------:R-:W-:Y:S01]  /*0a70*/  LOP3.LUT R22, R3.reuse, 0x15c, RZ, 0xfc, !PT ;  /* 0x0000015c03167812 */ /* 0x040fe200078efcff */
[----:B------:R-:W-:Y:S01]  /*0a80*/  @!P2 IMAD.IADD R2, R2, 0x1, -R13 ;  /* 0x000000010202a824 */ /* 0x000fe200078e0a0d */
[----:B------:R-:W-:Y:S01]  /*0a90*/  IABS R221, R11 ;  /* 0x0000000b00dd7213 */ /* 0x000fe20000000000 */
[----:B------:R-:W-:Y:S01]  /*0aa0*/  IMAD R227, R0, R5, R227 ;  /* 0x0000000500e37224 */ /* 0x000fe200078e02e3 */
[----:B------:R-:W-:Y:S01]  /*0ab0*/  IABS R105, R22 ;  /* 0x0000001600697213 */ /* 0x000fe20000000000 */
[----:B------:R-:W-:Y:S01]  /*0ac0*/  IMAD.HI.U32 R5, R4, R223, RZ ;  /* 0x000000df04057227 */ /* 0x000fe200078e00ff */
[C---:B------:R-:W-:Y:S02]  /*0ad0*/  LOP3.LUT R24, R3.reuse, 0x1c8, RZ, 0xfc, !PT ;  /* 0x000001c803187812 */ /* 0x040fe400078efcff */
[----:B------:R-:W-:Y:S01]  /*0ae0*/  LOP3.LUT R26, R3, 0x1cc, RZ, 0xfc, !PT ;  /* 0x000001cc031a7812 */ /* 0x000fe200078efcff */
[--C-:B------:R-:W-:Y:S01]  /*0af0*/  @!P4 IMAD.IADD R229, R229, 0x1, -R0.reuse ;  /* 0x00000001e5e5c824 */ /* 0x100fe200078e0a00 */
[----:B------:R-:W-:Y:S01]  /*0b00*/  ISETP.GT.U32.AND P4, PT, R13, R2, PT ;  /* 0x000000020d00720c */ /* 0x000fe20003f84070 */
[--C-:B------:R-:W-:Y:S01]  /*0b10*/  @!P1 IMAD.IADD R51, R51, 0x1, -R0.reuse ;  /* 0x0000000133339824 */ /* 0x100fe200078e0a00 */
[C---:B------:R-:W-:Y:S01]  /*0b20*/  ISETP.GT.U32.AND P1, PT, R0.reuse, R227, PT ;  /* 0x000000e30000720c */ /* 0x040fe20003f24070 */
[----:B------:R-:W-:Y:S01]  /*0b30*/  @!P6 IMAD.IADD R225, R225, 0x1, -R0 ;  /* 0x00000001e1e1e824 */ /* 0x000fe200078e0a00 */
[----:B------:R-:W-:Y:S01]  /*0b40*/  ISETP.GT.U32.AND P2, PT, R0, R229, PT ;  /* 0x000000e50000720c */ /* 0x000fe20003f44070 */
[----:B------:R-:W-:Y:S01]  /*0b50*/  IMAD.MOV R5, RZ, RZ, -R5 ;  /* 0x000000ffff057224 */ /* 0x000fe200078e0a05 */
[----:B------:R-:W-:Y:S01]  /*0b60*/  ISETP.GE.AND P6, PT, R10, RZ, PT ;  /* 0x000000ff0a00720c */ /* 0x000fe20003fc6270 */
[----:B------:R-:W-:Y:S01]  /*0b70*/  @!P3 IMAD.MOV R51, RZ, RZ, -R51 ;  /* 0x000000ffff33b224 */ /* 0x000fe200078e0a33 */
[C---:B------:R-:W-:Y:S01]  /*0b80*/  ISETP.GT.U32.AND P3, PT, R0.reuse, R225, PT ;  /* 0x000000e10000720c */ /* 0x040fe20003f64070 */
[----:B------:R-:W-:Y:S01]  /*0b90*/  IMAD R223, R0, R5, R223 ;  /* 0x0000000500df7224 */ /* 0x000fe200078e02df */
[C---:B------:R-:W-:Y:S01]  /*0ba0*/  LOP3.LUT R10, R3.reuse, 0x20, RZ, 0xfc, !PT ;  /* 0x00000020030a7812 */ /* 0x040fe200078efcff */
[----:B------:R-:W-:Y:S01]  /*0bb0*/  IMAD.HI.U32 R5, R4, R221, RZ ;  /* 0x000000dd04057227 */ /* 0x000fe200078e00ff */
[----:B------:R-:W-:-:S02]  /*0bc0*/  LOP3.LUT R28, R3, 0x1d0, RZ, 0xfc, !PT ;  /* 0x000001d0031c7812 */ /* 0x000fc400078efcff */
[----:B------:R-:W-:Y:S01]  /*0bd0*/  IABS R213, R10 ;  /* 0x0000000a00d57213 */ /* 0x000fe20000000000 */
[----:B------:R-:W-:Y:S01]  /*0be0*/  IMAD.MOV R5, RZ, RZ, -R5 ;  /* 0x000000ffff057224 */ /* 0x000fe200078e0a05 */
[----:B------:R-:W-:Y:S01]  /*0bf0*/  LOP3.LUT R32, R3, 0x1d4, RZ, 0xfc, !PT ;  /* 0x000001d403207812 */ /* 0x000fe200078efcff */
[--C-:B------:R-:W-:Y:S01]  /*0c00*/  @!P1 IMAD.IADD R227, R227, 0x1, -R0.reuse ;  /* 0x00000001e3e39824 */ /* 0x100fe200078e0a00 */
[C---:B------:R-:W-:Y:S01]  /*0c10*/  ISETP.GT.U32.AND P1, PT, R0.reuse, R223, PT ;  /* 0x000000df0000720c */ /* 0x040fe20003f24070 */
[C---:B------:R-:W-:Y:S01]  /*0c20*/  IMAD R221, R0.reuse, R5, R221 ;  /* 0x0000000500dd7224 */ /* 0x040fe200078e02dd */
[----:B------:R-:W-:Y:S01]  /*0c30*/  LOP3.LUT R5, R3, 0x18, RZ, 0xfc, !PT ;  /* 0x0000001803057812 */ /* 0x000fe200078efcff */
[--C-:B------:R-:W-:Y:S01]  /*0c40*/  @!P2 IMAD.IADD R229, R229, 0x1, -R0.reuse ;  /* 0x00000001e5e5a824 */ /* 0x100fe200078e0a00 */
[C---:B------:R-:W-:Y:S01]  /*0c50*/  ISETP.GT.U32.AND P2, PT, R0.reuse, R227, PT ;  /* 0x000000e30000720c */ /* 0x040fe20003f44070 */
[----:B------:R-:W-:Y:S01]  /*0c60*/  @!P3 IMAD.IADD R225, R225, 0x1, -R0 ;  /* 0x00000001e1e1b824 */ /* 0x000fe200078e0a00 */
[----:B------:R-:W-:Y:S01]  /*0c70*/  ISETP.GT.U32.AND P3, PT, R0, R221, PT ;  /* 0x000000dd0000720c */ /* 0x000fe20003f64070 */
[----:B------:R-:W-:Y:S01]  /*0c80*/  IMAD.HI.U32 R9, R4, R219, RZ ;  /* 0x000000db04097227 */ /* 0x000fe200078e00ff */
[----:B------:R-:W-:-:S02]  /*0c90*/  IABS R217, R5 ;  /* 0x0000000500d97213 */ /* 0x000fc40000000000 */
[----:B------:R-:W-:Y:S01]  /*0ca0*/  IABS R41, R26 ;  /* 0x0000001a00297213 */ /* 0x000fe20000000000 */
[----:B------:R-:W-:Y:S01]  /*0cb0*/  IMAD.MOV R9, RZ, RZ, -R9 ;  /* 0x000000ffff097224 */ /* 0x000fe200078e0a09 */
[----:B------:R-:W-:Y:S01]  /*0cc0*/  IABS R43, R28 ;  /* 0x0000001c002b7213 */ /* 0x000fe20000000000 */
[--C-:B------:R-:W-:Y:S01]  /*0cd0*/  @!P1 IMAD.IADD R223, R223, 0x1, -R0.reuse ;  /* 0x00000001dfdf9824 */ /* 0x100fe200078e0a00 */
[----:B------:R-:W-:Y:S01]  /*0ce0*/  IABS R139, R32 ;  /* 0x00000020008b7213 */ /* 0x000fe20000000000 */
[C---:B------:R-:W-:Y:S01]  /*0cf0*/  IMAD R219, R0.reuse, R9, R219 ;  /* 0x0000000900db7224 */ /* 0x040fe200078e02db */
[----:B------:R-:W-:Y:S01]  /*0d00*/  LOP3.LUT R9, R3, 0x1c, RZ, 0xfc, !PT ;  /* 0x0000001c03097812 */ /* 0x000fe200078efcff */
[--C-:B------:R-:W-:Y:S01]  /*0d10*/  @!P2 IMAD.IADD R227, R227, 0x1, -R0.reuse ;  /* 0x00000001e3e3a824 */ /* 0x100fe200078e0a00 */
[----:B------:R-:W-:Y:S01]  /*0d20*/  ISETP.GT.U32.AND P1, PT, R0, R223, PT ;  /* 0x000000df0000720c */ /* 0x000fe20003f24070 */
[----:B------:R-:W-:Y:S01]  /*0d30*/  @!P3 IMAD.IADD R221, R221, 0x1, -R0 ;  /* 0x00000001ddddb824 */ /* 0x000fe200078e0a00 */
[----:B------:R-:W-:Y:S01]  /*0d40*/  IABS R215, R9 ;  /* 0x0000000900d77213 */ /* 0x000fe20000000000 */
[----:B------:R-:W-:Y:S01]  /*0d50*/  @!P5 IMAD.MOV R227, RZ, RZ, -R227 ;  /* 0x000000ffffe3d224 */ /* 0x000fe200078e0ae3 */
[----:B------:R-:W-:Y:S01]  /*0d60*/  ISETP.GE.AND P5, PT, R5, RZ, PT ;  /* 0x000000ff0500720c */ /* 0x000fe20003fa6270 */
[----:B------:R-:W-:Y:S01]  /*0d70*/  IMAD.HI.U32 R5, R4, R217, RZ ;  /* 0x000000d904057227 */ /* 0x000fe200078e00ff */
[----:B------:R-:W-:-:S02]  /*0d80*/  ISETP.GT.U32.AND P3, PT, R0, R221, PT ;  /* 0x000000dd0000720c */ /* 0x000fc40003f64070 */
[----:B------:R-:W-:Y:S01]  /*0d90*/  ISETP.GE.AND P2, PT, R12, RZ, PT ;  /* 0x000000ff0c00720c */ /* 0x000fe20003f46270 */
[----:B------:R-:W-:Y:S01]  /*0da0*/  @!P0 IMAD.MOV R225, RZ, RZ, -R225 ;  /* 0x000000ffffe18224 */ /* 0x000fe200078e0ae1 */
[----:B------:R-:W-:Y:S01]  /*0db0*/  ISETP.GE.AND P0, PT, R9, RZ, PT ;  /* 0x000000ff0900720c */ /* 0x000fe20003f06270 */
[----:B------:R-:W-:Y:S01]  /*0dc0*/  IMAD.HI.U32 R9, R4, R215, RZ ;  /* 0x000000d704097227 */ /* 0x000fe200078e00ff */
[C---:B------:R-:W-:Y:S02]  /*0dd0*/  LOP3.LUT R12, R3.reuse, 0x28, RZ, 0xfc, !PT ;  /* 0x00000028030c7812 */ /* 0x040fe400078efcff */
[C---:B------:R-:W-:Y:S01]  /*0de0*/  LOP3.LUT R34, R3.reuse, 0x1d8, RZ, 0xfc, !PT ;  /* 0x000001d803227812 */ /* 0x040fe200078efcff */
[----:B------:R-:W-:Y:S01]  /*0df0*/  IMAD.MOV R5, RZ, RZ, -R5 ;  /* 0x000000ffff057224 */ /* 0x000fe200078e0a05 */
[----:B------:R-:W-:Y:S01]  /*0e00*/  IABS R209, R12 ;  /* 0x0000000c00d17213 */ /* 0x000fe20000000000 */
[----:B------:R-:W-:Y:S01]  /*0e10*/  IMAD.MOV R9, RZ, RZ, -R9 ;  /* 0x000000ffff097224 */ /* 0x000fe200078e0a09 */
[C---:B------:R-:W-:Y:S01]  /*0e20*/  LOP3.LUT R36, R3.reuse, 0x1dc, RZ, 0xfc, !PT ;  /* 0x000001dc03247812 */ /* 0x040fe200078efcff */
[----:B------:R-:W-:Y:S01]  /*0e30*/  IMAD R217, R0, R5, R217 ;  /* 0x0000000500d97224 */ /* 0x000fe200078e02d9 */
[C---:B------:R-:W-:Y:S01]  /*0e40*/  LOP3.LUT R40, R3.reuse, 0x1e0, RZ, 0xfc, !PT ;  /* 0x000001e003287812 */ /* 0x040fe200078efcff */
[----:B------:R-:W-:Y:S01]  /*0e50*/  @!P4 IMAD.IADD R2, R2, 0x1, -R13 ;  /* 0x000000010202c824 */ /* 0x000fe200078e0a0d */
[----:B------:R-:W-:Y:S01]  /*0e60*/  ISETP.GE.AND P4, PT, R3, RZ, PT ;  /* 0x000000ff0300720c */ /* 0x000fe20003f86270 */
[--C-:B------:R-:W-:Y:S01]  /*0e70*/  @!P1 IMAD.IADD R223, R223, 0x1, -R0.reuse ;  /* 0x00000001dfdf9824 */ /* 0x100fe200078e0a00 */
[C---:B------:R-:W-:Y:S01]  /*0e80*/  ISETP.GT.U32.AND P1, PT, R0.reuse, R219, PT ;  /* 0x000000db0000720c */ /* 0x040fe20003f24070 */
[C---:B------:R-:W-:Y:S01]  /*0e90*/  IMAD R215, R0.reuse, R9, R215 ;  /* 0x0000000900d77224 */ /* 0x040fe200078e02d7 */
[----:B------:R-:W-:Y:S01]  /*0ea0*/  LOP3.LUT R13, R3, 0x2c, RZ, 0xfc, !PT ;  /* 0x0000002c030d7812 */ /* 0x000fe200078efcff */
[----:B------:R-:W-:Y:S01]  /*0eb0*/  @!P3 IMAD.IADD R221, R221, 0x1, -R0 ;  /* 0x00000001ddddb824 */ /* 0x000fe200078e0a00 */
[C---:B------:R-:W-:Y:S01]  /*0ec0*/  ISETP.GT.U32.AND P3, PT, R0.reuse, R217, PT ;  /* 0x000000d90000720c */ /* 0x040fe20003f64070 */
[----:B------:R-:W-:Y:S01]  /*0ed0*/  @!P6 IMAD.MOV R223, RZ, RZ, -R223 ;  /* 0x000000ffffdfe224 */ /* 0x000fe200078e0adf */
[----:B------:R-:W-:Y:S01]  /*0ee0*/  ISETP.GT.U32.AND P6, PT, R0, R215, PT ;  /* 0x000000d70000720c */ /* 0x000fe20003fc4070 */
[----:B------:R-:W-:Y:S01]  /*0ef0*/  IMAD.HI.U32 R5, R4, R213, RZ ;  /* 0x000000d504057227 */ /* 0x000fe200078e00ff */
[----:B------:R-:W-:-:S02]  /*0f00*/  IABS R207, R13 ;  /* 0x0000000d00cf7213 */ /* 0x000fc40000000000 */
[----:B------:R-:W-:Y:S01]  /*0f10*/  IABS R141, R36 ;  /* 0x00000024008d7213 */ /* 0x000fe20000000000 */
[----:B------:R-:W-:Y:S01]  /*0f20*/  @!P4 IMAD.MOV R229, RZ, RZ, -R229 ;  /* 0x000000ffffe5c224 */ /* 0x000fe200078e0ae5 */
[----:B------:R-:W-:Y:S01]  /*0f30*/  ISETP.GE.AND P4, PT, R11, RZ, PT ;  /* 0x000000ff0b00720c */ /* 0x000fe20003f86270 */
[--C-:B------:R-:W-:Y:S01]  /*0f40*/  @!P1 IMAD.IADD R219, R219, 0x1, -R0.reuse ;  /* 0x00000001dbdb9824 */ /* 0x100fe200078e0a00 */
[----:B------:R-:W-:Y:S01]  /*0f50*/  LOP3.LUT R11, R3, 0x24, RZ, 0xfc, !PT ;  /* 0x00000024030b7812 */ /* 0x000fe200078efcff */
[----:B------:R-:W-:Y:S01]  /*0f60*/  IMAD.MOV R5, RZ, RZ, -R5 ;  /* 0x000000ffff057224 */ /* 0x000fe200078e0a05 */
[----:B------:R-:W-:Y:S01]  /*0f70*/  IABS R245, R40 ;  /* 0x0000002800f57213 */ /* 0x000fe20000000000 */
[--C-:B------:R-:W-:Y:S01]  /*0f80*/  @!P3 IMAD.IADD R217, R217, 0x1, -R0.reuse ;  /* 0x00000001d9d9b824 */ /* 0x100fe200078e0a00 */
[----:B------:R-:W-:Y:S01]  /*0f90*/  IABS R211, R11 ;  /* 0x0000000b00d37213 */ /* 0x000fe20000000000 */
[----:B------:R-:W-:Y:S01]  /*0fa0*/  @!P6 IMAD.IADD R215, R215, 0x1, -R0 ;  /* 0x00000001d7d7e824 */ /* 0x000fe200078e0a00 */
[C---:B------:R-:W-:Y:S01]  /*0fb0*/  ISETP.GT.U32.AND P1, PT, R0.reuse, R219, PT ;  /* 0x000000db0000720c */ /* 0x040fe20003f24070 */
[C---:B------:R-:W-:Y:S01]  /*0fc0*/  IMAD R213, R0.reuse, R5, R213 ;  /* 0x0000000500d57224 */ /* 0x040fe200078e02d5 */
[----:B------:R-:W-:Y:S01]  /*0fd0*/  ISETP.GT.U32.AND P3, PT, R0, R217, PT ;  /* 0x000000d90000720c */ /* 0x000fe20003f64070 */
[----:B------:R-:W-:Y:S01]  /*0fe0*/  IMAD.HI.U32 R9, R4, R211, RZ ;  /* 0x000000d304097227 */ /* 0x000fe200078e00ff */
[----:B------:R-:W-:-:S02]  /*0ff0*/  ISETP.GT.U32.AND P6, PT, R0, R215, PT ;  /* 0x000000d70000720c */ /* 0x000fc40003fc4070 */
[C---:B------:R-:W-:Y:S01]  /*1000*/  LOP3.LUT R42, R3.reuse, 0x1e4, RZ, 0xfc, !PT ;  /* 0x000001e4032a7812 */ /* 0x040fe200078efcff */
[----:B------:R-:W-:Y:S01]  /*1010*/  IMAD.MOV R9, RZ, RZ, -R9 ;  /* 0x000000ffff097224 */ /* 0x000fe200078e0a09 */
[C---:B------:R-:W-:Y:S01]  /*1020*/  LOP3.LUT R46, R3.reuse, 0x1f0, RZ, 0xfc, !PT ;  /* 0x000001f0032e7812 */ /* 0x040fe200078efcff */
[----:B------:R-:W-:Y:S01]  /*1030*/  IMAD.HI.U32 R5, R4, R209, RZ ;  /* 0x000000d104057227 */ /* 0x000fe200078e00ff */
[----:B------:R-:W-:Y:S02]  /*1040*/  IABS R231, R42 ;  /* 0x0000002a00e77213 */ /* 0x000fe40000000000 */
[----:B------:R-:W-:Y:S01]  /*1050*/  LOP3.LUT R50, R3, 0x1f4, RZ, 0xfc, !PT ;  /* 0x000001f403327812 */ /* 0x000fe200078efcff */
[C---:B------:R-:W-:Y:S01]  /*1060*/  IMAD R211, R0.reuse, R9, R211 ;  /* 0x0000000900d37224 */ /* 0x040fe200078e02d3 */
[----:B------:R-:W-:Y:S01]  /*1070*/  IABS R151, R46 ;  /* 0x0000002e00977213 */ /* 0x000fe20000000000 */
[--C-:B------:R-:W-:Y:S01]  /*1080*/  @!P3 IMAD.IADD R217, R217, 0x1, -R0.reuse ;  /* 0x00000001d9d9b824 */ /* 0x100fe200078e0a00 */
[----:B------:R-:W-:Y:S01]  /*1090*/  ISETP.GT.U32.AND P3, PT, R0, R213, PT ;  /* 0x000000d50000720c */ /* 0x000fe20003f64070 */
[----:B------:R-:W-:Y:S01]  /*10a0*/  @!P4 IMAD.MOV R221, RZ, RZ, -R221 ;  /* 0x000000ffffddc224 */ /* 0x000fe200078e0add */
[----:B------:R-:W-:Y:S01]  /*10b0*/  ISETP.GE.AND P4, PT, R10, RZ, PT ;  /* 0x000000ff0a00720c */ /* 0x000fe20003f86270 */
[----:B------:R-:W-:Y:S01]  /*10c0*/  @!P6 IMAD.IADD R215, R215, 0x1, -R0 ;  /* 0x00000001d7d7e824 */ /* 0x000fe200078e0a00 */
[----:B------:R-:W-:Y:S01]  /*10d0*/  ISETP.GT.U32.AND P6, PT, R0, R211, PT ;  /* 0x000000d30000720c */ /* 0x000fe20003fc4070 */
[----:B------:R-:W-:Y:S01]  /*10e0*/  IMAD.MOV R10, RZ, RZ, -R5 ;  /* 0x000000ffff0a7224 */ /* 0x000fe200078e0a05 */
[----:B------:R-:W-:Y:S01]  /*10f0*/  IABS R153, R50 ;  /* 0x0000003200997213 */ /* 0x000fe20000000000 */
[----:B------:R-:W-:-:S04]  /*1100*/  IMAD.HI.U32 R5, R4, R207, RZ ;  /* 0x000000cf04057227 */ /* 0x000fc800078e00ff */
[--C-:B------:R-:W-:Y:S01]  /*1110*/  @!P1 IMAD.IADD R219, R219, 0x1, -R0.reuse ;  /* 0x00000001dbdb9824 */ /* 0x100fe200078e0a00 */
[----:B------:R-:W-:Y:S01]  /*1120*/  ISETP.GE.AND P1, PT, R11, RZ, PT ;  /* 0x000000ff0b00720c */ /* 0x000fe20003f26270 */
[C---:B------:R-:W-:Y:S02]  /*1130*/  IMAD R209, R0.reuse, R10, R209 ;  /* 0x0000000a00d17224 */ /* 0x040fe400078e02d1 */
[----:B------:R-:W-:Y:S02]  /*1140*/  IMAD.MOV R11, RZ, RZ, -R5 ;  /* 0x000000ffff0b7224 */ /* 0x000fe400078e0a05 */
[--C-:B------:R-:W-:Y:S01]  /*1150*/  @!P3 IMAD.IADD R213, R213, 0x1, -R0.reuse ;  /* 0x00000001d5d5b824 */ /* 0x100fe200078e0a00 */
[C---:B------:R-:W-:Y:S01]  /*1160*/  ISETP.GT.U32.AND P3, PT, R0.reuse, R209, PT ;  /* 0x000000d10000720c */ /* 0x040fe20003f64070 */
[----:B------:R-:W-:Y:S01]  /*1170*/  IMAD R207, R0, R11, R207 ;  /* 0x0000000b00cf7224 */ /* 0x000fe200078e02cf */
[----:B------:R-:W-:Y:S01]  /*1180*/  LOP3.LUT R11, R3, 0x40, RZ, 0xfc, !PT ;  /* 0x00000040030b7812 */ /* 0x000fe200078efcff */
[----:B------:R-:W-:-:S02]  /*1190*/  @!P6 IMAD.IADD R211, R211, 0x1, -R0 ;  /* 0x00000001d3d3e824 */ /* 0x000fc400078e0a00 */
[----:B------:R-:W-:Y:S01]  /*11a0*/  IMAD.HI.U32 R9, R4, R205, RZ ;  /* 0x000000cd04097227 */ /* 0x000fe200078e00ff */
[----:B------:R-:W-:Y:S02]  /*11b0*/  ISETP.GT.U32.AND P6, PT, R0, R207, PT ;  /* 0x000000cf0000720c */ /* 0x000fe40003fc4070 */
[----:B------:R-:W-:Y:S01]  /*11c0*/  IABS R165, R11 ;  /* 0x0000000b00a57213 */ /* 0x000fe20000000000 */
[----:B------:R-:W-:Y:S02]  /*11d0*/  IMAD.MOV R9, RZ, RZ, -R9 ;  /* 0x000000ffff097224 */ /* 0x000fe400078e0a09 */
[----:B------:R-:W-:-:S04]  /*11e0*/  IMAD.HI.U32 R5, R4, R161, RZ ;  /* 0x000000a104057227 */ /* 0x000fc800078e00ff */
[--C-:B------:R-:W-:Y:S01]  /*11f0*/  @!P3 IMAD.IADD R209, R209, 0x1, -R0.reuse ;  /* 0x00000001d1d1b824 */ /* 0x100fe200078e0a00 */
[C---:B------:R-:W-:Y:S01]  /*1200*/  ISETP.GT.U32.AND P3, PT, R0.reuse, R213, PT ;  /* 0x000000d50000720c */ /* 0x040fe20003f64070 */
[C---:B------:R-:W-:Y:S02]  /*1210*/  IMAD R205, R0.reuse, R9, R205 ;  /* 0x0000000900cd7224 */ /* 0x040fe400078e02cd */
[----:B------:R-:W-:Y:S01]  /*1220*/  @!P6 IMAD.IADD R207, R207, 0x1, -R0 ;  /* 0x00000001cfcfe824 */ /* 0x000fe200078e0a00 */
[C---:B------:R-:W-:Y:S01]  /*1230*/  ISETP.GT.U32.AND P6, PT, R0.reuse, R209, PT ;  /* 0x000000d10000720c */ /* 0x040fe20003fc4070 */
[----:B------:R-:W-:Y:S01]  /*1240*/  @!P0 IMAD.MOV R215, RZ, RZ, -R215 ;  /* 0x000000ffffd78224 */ /* 0x000fe200078e0ad7 */
[C---:B------:R-:W-:Y:S01]  /*1250*/  ISETP.GT.U32.AND P0, PT, R0.reuse, R205, PT ;  /* 0x000000cd0000720c */ /* 0x040fe20003f04070 */
[----:B------:R-:W-:Y:S02]  /*1260*/  IMAD.MOV R5, RZ, RZ, -R5 ;  /* 0x000000ffff057224 */ /* 0x000fe400078e0a05 */
[----:B------:R-:W-:Y:S01]  /*1270*/  @!P5 IMAD.MOV R217, RZ, RZ, -R217 ;  /* 0x000000ffffd9d224 */ /* 0x000fe200078e0ad9 */
[----:B------:R-:W-:Y:S01]  /*1280*/  ISETP.GT.U32.AND P5, PT, R0, R207, PT ;  /* 0x000000cf0000720c */ /* 0x000fe20003fa4070 */
[----:B------:R-:W-:-:S04]  /*1290*/  IMAD.HI.U32 R10, R4, R203, RZ ;  /* 0x000000cb040a7227 */ /* 0x000fc800078e00ff */
[C---:B------:R-:W-:Y:S02]  /*12a0*/  IMAD R161, R0.reuse, R5, R161 ;  /* 0x0000000500a17224 */ /* 0x040fe400078e02a1 */
[----:B------:R-:W-:Y:S01]  /*12b0*/  @!P2 IMAD.MOV R219, RZ, RZ, -R219 ;  /* 0x000000ffffdba224 */ /* 0x000fe200078e0adb */
[C---:B------:R-:W-:Y:S01]  /*12c0*/  ISETP.GT.U32.AND P2, PT, R0.reuse, R211, PT ;  /* 0x000000d30000720c */ /* 0x040fe20003f44070 */
[----:B------:R-:W-:Y:S02]  /*12d0*/  IMAD.MOV R10, RZ, RZ, -R10 ;  /* 0x000000ffff0a7224 */ /* 0x000fe400078e0a0a */
[--C-:B------:R-:W-:Y:S01]  /*12e0*/  @!P6 IMAD.IADD R209, R209, 0x1, -R0.reuse ;  /* 0x00000001d1d1e824 */ /* 0x100fe200078e0a00 */
[C---:B------:R-:W-:Y:S01]  /*12f0*/  ISETP.GT.U32.AND P6, PT, R0.reuse, R161, PT ;  /* 0x000000a10000720c */ /* 0x040fe20003fc4070 */
[----:B------:R-:W-:Y:S01]  /*1300*/  IMAD R203, R0, R10, R203 ;  /* 0x0000000a00cb7224 */ /* 0x000fe200078e02cb */
[----:B------:R-:W-:Y:S01]  /*1310*/  LOP3.LUT R10, R3, 0x3c, RZ, 0xfc, !PT ;  /* 0x0000003c030a7812 */ /* 0x000fe200078efcff */
[----:B------:R-:W-:-:S02]  /*1320*/  @!P3 IMAD.IADD R213, R213, 0x1, -R0 ;  /* 0x00000001d5d5b824 */ /* 0x000fc400078e0a00 */
[--C-:B------:R-:W-:Y:S01]  /*1330*/  @!P0 IMAD.IADD R205, R205, 0x1, -R0.reuse ;  /* 0x00000001cdcd8824 */ /* 0x100fe200078e0a00 */
[----:B------:R-:W-:Y:S01]  /*1340*/  IABS R163, R10 ;  /* 0x0000000a00a37213 */ /* 0x000fe20000000000 */
[----:B------:R-:W-:Y:S01]  /*1350*/  IMAD.HI.U32 R9, R4, R165, RZ ;  /* 0x000000a504097227 */ /* 0x000fe200078e00ff */
[----:B------:R-:W-:Y:S02]  /*1360*/  ISETP.GT.U32.AND P3, PT, R0, R203, PT ;  /* 0x000000cb0000720c */ /* 0x000fe40003f64070 */
[----:B------:R-:W-:Y:S01]  /*1370*/  ISETP.GE.AND P0, PT, R14, RZ, PT ;  /* 0x000000ff0e00720c */ /* 0x000fe20003f06270 */
[--C-:B------:R-:W-:Y:S01]  /*1380*/  @!P5 IMAD.IADD R207, R207, 0x1, -R0.reuse ;  /* 0x00000001cfcfd824 */ /* 0x100fe200078e0a00 */
[----:B------:R-:W-:Y:S01]  /*1390*/  ISETP.GE.AND P5, PT, R13, RZ, PT ;  /* 0x000000ff0d00720c */ /* 0x000fe20003fa6270 */
[----:B------:R-:W-:Y:S01]  /*13a0*/  @!P4 IMAD.MOV R213, RZ, RZ, -R213 ;  /* 0x000000ffffd5c224 */ /* 0x000fe200078e0ad5 */
[----:B------:R-:W-:Y:S01]  /*13b0*/  ISETP.GT.U32.AND P4, PT, R0, R205, PT ;  /* 0x000000cd0000720c */ /* 0x000fe20003f84070 */
[----:B------:R-:W-:Y:S01]  /*13c0*/  IMAD.MOV R9, RZ, RZ, -R9 ;  /* 0x000000ffff097224 */ /* 0x000fe200078e0a09 */
[----:B------:R-:W-:Y:S01]  /*13d0*/  LOP3.LUT R13, R3, 0x64, RZ, 0xfc, !PT ;  /* 0x00000064030d7812 */ /* 0x000fe200078efcff */
[----:B------:R-:W-:Y:S01]  /*13e0*/  @!P2 IMAD.IADD R211, R211, 0x1, -R0 ;  /* 0x00000001d3d3a824 */ /* 0x000fe200078e0a00 */
[----:B------:R-:W-:Y:S01]  /*13f0*/  ISETP.GE.AND P2, PT, R12, RZ, PT ;  /* 0x000000ff0c00720c */ /* 0x000fe20003f46270 */
[----:B------:R-:W-:Y:S01]  /*1400*/  IMAD.HI.U32 R5, R4, R163, RZ ;  /* 0x000000a304057227 */ /* 0x000fe200078e00ff */
[----:B------:R-:W-:-:S02]  /*1410*/  LOP3.LUT R12, R3, 0x48, RZ, 0xfc, !PT ;  /* 0x00000048030c7812 */ /* 0x000fc400078efcff */
[----:B------:R-:W-:Y:S01]  /*1420*/  IABS R183, R13 ;  /* 0x0000000d00b77213 */ /* 0x000fe20000000000 */
[C---:B------:R-:W-:Y:S01]  /*1430*/  IMAD R165, R0.reuse, R9, R165 ;  /* 0x0000000900a57224 */ /* 0x040fe200078e02a5 */
[----:B------:R-:W-:Y:S01]  /*1440*/  LOP3.LUT R9, R3, 0x44, RZ, 0xfc, !PT ;  /* 0x0000004403097812 */ /* 0x000fe200078efcff */
[--C-:B------:R-:W-:Y:S01]  /*1450*/  @!P6 IMAD.IADD R161, R161, 0x1, -R0.reuse ;  /* 0x00000001a1a1e824 */ /* 0x100fe200078e0a00 */
[----:B------:R-:W-:Y:S01]  /*1460*/  IABS R169, R12 ;  /* 0x0000000c00a97213 */ /* 0x000fe20000000000 */
[----:B------:R-:W-:Y:S01]  /*1470*/  IMAD.MOV R5, RZ, RZ, -R5 ;  /* 0x000000ffff057224 */ /* 0x000fe200078e0a05 */
[----:B------:R-:W-:Y:S01]  /*1480*/  IABS R167, R9 ;  /* 0x0000000900a77213 */ /* 0x000fe20000000000 */
[----:B------:R-:W-:Y:S01]  /*1490*/  @!P5 IMAD.MOV R207, RZ, RZ, -R207 ;  /* 0x000000ffffcfd224 */ /* 0x000fe200078e0acf */
[C---:B------:R-:W-:Y:S01]  /*14a0*/  ISETP.GT.U32.AND P6, PT, R0.reuse, R161, PT ;  /* 0x000000a10000720c */ /* 0x040fe20003fc4070 */
[----:B------:R-:W-:Y:S01]  /*14b0*/  IMAD R163, R0, R5, R163 ;  /* 0x0000000500a37224 */ /* 0x000fe200078e02a3 */
[----:B------:R-:W-:Y:S01]  /*14c0*/  ISETP.GE.AND P5, PT, R16, RZ, PT ;  /* 0x000000ff1000720c */ /* 0x000fe20003fa6270 */
[----:B------:R-:W-:Y:S01]  /*14d0*/  @!P4 IMAD.IADD R205, R205, 0x1, -R0 ;  /* 0x00000001cdcdc824 */ /* 0x000fe200078e0a00 */
[----:B------:R-:W-:Y:S01]  /*14e0*/  ISETP.GT.U32.AND P4, PT, R0, R165, PT ;  /* 0x000000a50000720c */ /* 0x000fe20003f84070 */
[----:B------:R-:W-:Y:S01]  /*14f0*/  IMAD.HI.U32 R5, R4, R167, RZ ;  /* 0x000000a704057227 */ /* 0x000fe200078e00ff */
[----:B------:R-:W-:-:S02]  /*1500*/  LOP3.LUT R14, R3, 0x8c, RZ, 0xfc, !PT ;  /* 0x0000008c030e7812 */ /* 0x000fc400078efcff */
[----:B------:R-:W-:Y:S01]  /*1510*/  LOP3.LUT R16, R3, 0x108, RZ, 0xfc, !PT ;  /* 0x0000010803107812 */ /* 0x000fe200078efcff */
[----:B------:R-:W-:Y:S01]  /*1520*/  @!P2 IMAD.MOV R209, RZ, RZ, -R209 ;  /* 0x000000ffffd1a224 */ /* 0x000fe200078e0ad1 */
[C---:B------:R-:W-:Y:S01]  /*1530*/  ISETP.GT.U32.AND P2, PT, R0.reuse, R163, PT ;  /* 0x000000a30000720c */ /* 0x040fe20003f44070 */
[----:B------:R-:W-:Y:S01]  /*1540*/  IMAD.MOV R5, RZ, RZ, -R5 ;  /* 0x000000ffff057224 */ /* 0x000fe200078e0a05 */
[----:B------:R-:W-:Y:S01]  /*1550*/  IABS R159, R14 ;  /* 0x0000000e009f7213 */ /* 0x000fe20000000000 */
[--C-:B------:R-:W-:Y:S01]  /*1560*/  @!P6 IMAD.IADD R161, R161, 0x1, -R0.reuse ;  /* 0x00000001a1a1e824 */ /* 0x100fe200078e0a00 */
[----:B------:R-:W-:Y:S01]  /*1570*/  ISETP.GE.AND P6, PT, R11, RZ, PT ;  /* 0x000000ff0b00720c */ /* 0x000fe20003fc6270 */
[C---:B------:R-:W-:Y:S01]  /*1580*/  IMAD R167, R0.reuse, R5, R167 ;  /* 0x0000000500a77224 */ /* 0x040fe200078e02a7 */
[----:B------:R-:W-:Y:S01]  /*1590*/  LOP3.LUT R5, R3, 0x4c, RZ, 0xfc, !PT ;  /* 0x0000004c03057812 */ /* 0x000fe200078efcff */
[--C-:B------:R-:W-:Y:S01]  /*15a0*/  @!P4 IMAD.IADD R165, R165, 0x1, -R0.reuse ;  /* 0x00000001a5a5c824 */ /* 0x100fe200078e0a00 */
[----:B------:R-:W-:Y:S01]  /*15b0*/  LOP3.LUT R11, R3, 0x54, RZ, 0xfc, !PT ;  /* 0x00000054030b7812 */ /* 0x000fe200078efcff */
[----:B------:R-:W-:Y:S01]  /*15c0*/  @!P5 IMAD.MOV R161, RZ, RZ, -R161 ;  /* 0x000000ffffa1d224 */ /* 0x000fe200078e0aa1 */
[C---:B------:R-:W-:Y:S01]  /*15d0*/  ISETP.GT.U32.AND P5, PT, R0.reuse, R167, PT ;  /* 0x000000a70000720c */ /* 0x040fe20003fa4070 */
[--C-:B------:R-:W-:Y:S01]  /*15e0*/  @!P3 IMAD.IADD R203, R203, 0x1, -R0.reuse ;  /* 0x00000001cbcbb824 */ /* 0x100fe200078e0a00 */
[----:B------:R-:W-:Y:S01]  /*15f0*/  ISETP.GT.U32.AND P4, PT, R0, R165, PT ;  /* 0x000000a50000720c */ /* 0x000fe20003f84070 */
[----:B------:R-:W-:Y:S01]  /*1600*/  @!P2 IMAD.IADD R163, R163, 0x1, -R0 ;  /* 0x00000001a3a3a824 */ /* 0x000fe200078e0a00 */
[----:B------:R-:W-:Y:S01]  /*1610*/  ISETP.GE.AND P2, PT, R9, RZ, PT ;  /* 0x000000ff0900720c */ /* 0x000fe20003f46270 */
[----:B------:R-:W-:Y:S01]  /*1620*/  IMAD.HI.U32 R9, R4, R169, RZ ;  /* 0x000000a904097227 */ /* 0x000fe200078e00ff */
[----:B------:R-:W-:-:S02]  /*1630*/  IABS R171, R5 ;  /* 0x0000000500ab7213 */ /* 0x000fc40000000000 */
[----:B------:R-:W-:Y:S01]  /*1640*/  IABS R175, R11 ;  /* 0x0000000b00af7213 */ /* 0x000fe20000000000 */
[----:B------:R-:W-:Y:S01]  /*1650*/  @!P1 IMAD.MOV R211, RZ, RZ, -R211 ;  /* 0x000000ffffd39224 */ /* 0x000fe200078e0ad3 */
[C---:B------:R-:W-:Y:S01]  /*1660*/  ISETP.GT.U32.AND P1, PT, R0.reuse, R203, PT ;  /* 0x000000cb0000720c */ /* 0x040fe20003f24070 */
[----:B------:R-:W-:Y:S01]  /*1670*/  @!P0 IMAD.MOV R205, RZ, RZ, -R205 ;  /* 0x000000ffffcd8224 */ /* 0x000fe200078e0acd */
[C---:B------:R-:W-:Y:S01]  /*1680*/  ISETP.GT.U32.AND P0, PT, R0.reuse, R163, PT ;  /* 0x000000a30000720c */ /* 0x040fe20003f04070 */
[----:B------:R-:W-:Y:S01]  /*1690*/  IMAD.MOV R9, RZ, RZ, -R9 ;  /* 0x000000ffff097224 */ /* 0x000fe200078e0a09 */
[----:B------:R-:W-:Y:S01]  /*16a0*/  ISETP.GE.AND P3, PT, R15, RZ, PT ;  /* 0x000000ff0f00720c */ /* 0x000fe20003f66270 */
[--C-:B------:R-:W-:Y:S01]  /*16b0*/  @!P5 IMAD.IADD R167, R167, 0x1, -R0.reuse ;  /* 0x00000001a7a7d824 */ /* 0x100fe200078e0a00 */
[C---:B------:R-:W-:Y:S01]  /*16c0*/  LOP3.LUT R15, R3.reuse, 0xd8, RZ, 0xfc, !PT ;  /* 0x000000d8030f7812 */ /* 0x040fe200078efcff */
[C---:B------:R-:W-:Y:S01]  /*16d0*/  IMAD R169, R0.reuse, R9, R169 ;  /* 0x0000000900a97224 */ /* 0x040fe200078e02a9 */
[----:B------:R-:W-:Y:S01]  /*16e0*/  LOP3.LUT R9, R3, 0x50, RZ, 0xfc, !PT ;  /* 0x0000005003097812 */ /* 0x000fe200078efcff */
[----:B------:R-:W-:Y:S01]  /*16f0*/  @!P4 IMAD.IADD R165, R165, 0x1, -R0 ;  /* 0x00000001a5a5c824 */ /* 0x000fe200078e0a00 */
[----:B------:R-:W-:-:S02]  /*1700*/  ISETP.GT.U32.AND P5, PT, R0, R167, PT ;  /* 0x000000a70000720c */ /* 0x000fc40003fa4070 */
[----:B------:R-:W-:Y:S01]  /*1710*/  ISETP.GT.U32.AND P4, PT, R0, R169, PT ;  /* 0x000000a90000720c */ /* 0x000fe20003f84070 */
[--C-:B------:R-:W-:Y:S01]  /*1720*/  @!P1 IMAD.IADD R203, R203, 0x1, -R0.reuse ;  /* 0x00000001cbcb9824 */ /* 0x100fe200078e0a00 */
[----:B------:R-:W-:Y:S01]  /*1730*/  ISETP.GE.AND P1, PT, R10, RZ, PT ;  /* 0x000000ff0a00720c */ /* 0x000fe20003f26270 */
[----:B------:R-:W-:Y:S01]  /*1740*/  @!P0 IMAD.IADD R163, R163, 0x1, -R0 ;  /* 0x00000001a3a38824 */ /* 0x000fe200078e0a00 */
[----:B------:R-:W-:Y:S01]  /*1750*/  ISETP.GE.AND P0, PT, R5, RZ, PT ;  /* 0x000000ff0500720c */ /* 0x000fe20003f06270 */
[C---:B------:R-:W-:Y:S01]  /*1760*/  IMAD.HI.U32 R5, R4.reuse, R171, RZ ;  /* 0x000000ab04057227 */ /* 0x040fe200078e00ff */
[----:B------:R-:W-:Y:S02]  /*1770*/  IABS R173, R9 ;  /* 0x0000000900ad7213 */ /* 0x000fe40000000000 */
[----:B------:R-:W-:Y:S01]  /*1780*/  IABS R53, R15 ;  /* 0x0000000f00357213 */ /* 0x000fe20000000000 */
[----:B------:R-:W-:Y:S01]  /*1790*/  IMAD.HI.U32 R10, R4, R175, RZ ;  /* 0x000000af040a7227 */ /* 0x000fe200078e00ff */
[----:B------:R-:W-:-:S03]  /*17a0*/  IABS R67, R16 ;  /* 0x0000001000437213 */ /* 0x000fc60000000000 */
[----:B------:R-:W-:Y:S02]  /*17b0*/  IMAD.MOV R5, RZ, RZ, -R5 ;  /* 0x000000ffff057224 */ /* 0x000fe400078e0a05 */
[----:B------:R-:W-:Y:S02]  /*17c0*/  IMAD.MOV R10, RZ, RZ, -R10 ;  /* 0x000000ffff0a7224 */ /* 0x000fe400078e0a0a */
[--C-:B------:R-:W-:Y:S02]  /*17d0*/  @!P4 IMAD.IADD R169, R169, 0x1, -R0.reuse ;  /* 0x00000001a9a9c824 */ /* 0x100fe400078e0a00 */
[C---:B------:R-:W-:Y:S02]  /*17e0*/  IMAD R171, R0.reuse, R5, R171 ;  /* 0x0000000500ab7224 */ /* 0x040fe400078e02ab */
[----:B------:R-:W-:Y:S01]  /*17f0*/  @!P5 IMAD.IADD R167, R167, 0x1, -R0 ;  /* 0x00000001a7a7d824 */ /* 0x000fe200078e0a00 */
[C---:B------:R-:W-:Y:S01]  /*1800*/  ISETP.GT.U32.AND P4, PT, R0.reuse, R169, PT ;  /* 0x000000a90000720c */ /* 0x040fe20003f84070 */
[C---:B------:R-:W-:Y:S01]  /*1810*/  IMAD R175, R0.reuse, R10, R175 ;  /* 0x0000000a00af7224 */ /* 0x040fe200078e02af */
[C---:B------:R-:W-:Y:S01]  /*1820*/  ISETP.GT.U32.AND P5, PT, R0.reuse, R171, PT ;  /* 0x000000ab0000720c */ /* 0x040fe20003fa4070 */
[----:B------:R-:W-:Y:S01]  /*1830*/  @!P1 IMAD.MOV R163, RZ, RZ, -R163 ;  /* 0x000000ffffa39224 */ /* 0x000fe200078e0aa3 */
[----:B------:R-:W-:Y:S01]  /*1840*/  ISETP.GE.AND P1, PT, R9, RZ, PT ;  /* 0x000000ff0900720c */ /* 0x000fe20003f26270 */
[----:B------:R-:W-:Y:S01]  /*1850*/  @!P2 IMAD.MOV R167, RZ, RZ, -R167 ;  /* 0x000000ffffa7a224 */ /* 0x000fe200078e0aa7 */
[----:B------:R-:W-:Y:S01]  /*1860*/  ISETP.GT.U32.AND P2, PT, R0, R175, PT ;  /* 0x000000af0000720c */ /* 0x000fe20003f44070 */
[----:B------:R-:W-:-:S04]  /*1870*/  IMAD.HI.U32 R9, R4, R173, RZ ;  /* 0x000000ad04097227 */ /* 0x000fc800078e00ff */
[----:B------:R-:W-:Y:S01]  /*1880*/  @!P3 IMAD.MOV R203, RZ, RZ, -R203 ;  /* 0x000000ffffcbb224 */ /* 0x000fe200078e0acb */
[----:B------:R-:W-:Y:S01]  /*1890*/  ISETP.GE.AND P3, PT, R12, RZ, PT ;  /* 0x000000ff0c00720c */ /* 0x000fe20003f66270 */
[----:B------:R-:W-:Y:S01]  /*18a0*/  IMAD.MOV R9, RZ, RZ, -R9 ;  /* 0x000000ffff097224 */ /* 0x000fe200078e0a09 */
[----:B------:R-:W-:Y:S01]  /*18b0*/  LOP3.LUT R12, R3, 0x60, RZ, 0xfc, !PT ;  /* 0x00000060030c7812 */ /* 0x000fe200078efcff */
[--C-:B------:R-:W-:Y:S02]  /*18c0*/  @!P4 IMAD.IADD R169, R169, 0x1, -R0.reuse ;  /* 0x00000001a9a9c824 */ /* 0x100fe400078e0a00 */
[C---:B------:R-:W-:Y:S01]  /*18d0*/  IMAD R173, R0.reuse, R9, R173 ;  /* 0x0000000900ad7224 */ /* 0x040fe200078e02ad */
[----:B------:R-:W-:Y:S01]  /*18e0*/  LOP3.LUT R9, R3, 0x58, RZ, 0xfc, !PT ;  /* 0x0000005803097812 */ /* 0x000fe200078efcff */
[--C-:B------:R-:W-:Y:S01]  /*18f0*/  @!P5 IMAD.IADD R171, R171, 0x1, -R0.reuse ;  /* 0x00000001ababd824 */ /* 0x100fe200078e0a00 */
[----:B------:R-:W-:Y:S01]  /*1900*/  IABS R181, R12 ;  /* 0x0000000c00b57213 */ /* 0x000fe20000000000 */
[----:B------:R-:W-:Y:S01]  /*1910*/  @!P2 IMAD.IADD R175, R175, 0x1, -R0 ;  /* 0x00000001afafa824 */ /* 0x000fe200078e0a00 */
[----:B------:R-:W-:Y:S01]  /*1920*/  IABS R177, R9 ;  /* 0x0000000900b17213 */ /* 0x000fe20000000000 */
[----:B------:R-:W-:Y:S01]  /*1930*/  @!P6 IMAD.MOV R165, RZ, RZ, -R165 ;  /* 0x000000ffffa5e224 */ /* 0x000fe200078e0aa5 */
[----:B------:R-:W-:Y:S01]  /*1940*/  ISETP.GT.U32.AND P5, PT, R0, R171, PT ;  /* 0x000000ab0000720c */ /* 0x000fe20003fa4070 */
[----:B------:R-:W-:Y:S01]  /*1950*/  @!P3 IMAD.MOV R169, RZ, RZ, -R169 ;  /* 0x000000ffffa9b224 */ /* 0x000fe200078e0aa9 */
[----:B------:R-:W-:Y:S01]  /*1960*/  ISETP.GE.AND P3, PT, R9, RZ, PT ;  /* 0x000000ff0900720c */ /* 0x000fe20003f66270 */
[----:B------:R-:W-:Y:S01]  /*1970*/  IMAD.HI.U32 R5, R4, R177, RZ ;  /* 0x000000b104057227 */ /* 0x000fe200078e00ff */
[----:B------:R-:W-:-:S02]  /*1980*/  ISETP.GT.U32.AND P2, PT, R0, R175, PT ;  /* 0x000000af0000720c */ /* 0x000fc40003f44070 */
[----:B------:R-:W-:Y:S01]  /*1990*/  ISETP.GE.AND P6, PT, R11, RZ, PT ;  /* 0x000000ff0b00720c */ /* 0x000fe20003fc6270 */
[----:B------:R-:W-:Y:S01]  /*19a0*/  IMAD.HI.U32 R9, R4, R181, RZ ;  /* 0x000000b504097227 */ /* 0x000fe200078e00ff */
[----:B------:R-:W-:Y:S02]  /*19b0*/  LOP3.LUT R11, R3, 0x5c, RZ, 0xfc, !PT ;  /* 0x0000005c030b7812 */ /* 0x000fe400078efcff */
[----:B------:R-:W-:Y:S01]  /*19c0*/  ISETP.GT.U32.AND P4, PT, R0, R173, PT ;  /* 0x000000ad0000720c */ /* 0x000fe20003f84070 */
[----:B------:R-:W-:Y:S01]  /*19d0*/  IMAD.MOV R5, RZ, RZ, -R5 ;  /* 0x000000ffff057224 */ /* 0x000fe200078e0a05 */
[----:B------:R-:W-:Y:S01]  /*19e0*/  IABS R179, R11 ;  /* 0x0000000b00b37213 */ /* 0x000fe20000000000 */
[----:B------:R-:W-:-:S04]  /*19f0*/  IMAD.HI.U32 R10, R4, R183, RZ ;  /* 0x000000b7040a7227 */ /* 0x000fc800078e00ff */
[----:B------:R-:W-:Y:S02]  /*1a00*/  IMAD.MOV R9, RZ, RZ, -R9 ;  /* 0x000000ffff097224 */ /* 0x000fe400078e0a09 */
[C---:B------:R-:W-:Y:S02]  /*1a10*/  IMAD R177, R0.reuse, R5, R177 ;  /* 0x0000000500b17224 */ /* 0x040fe400078e02b1 */
[----:B------:R-:W-:Y:S02]  /*1a20*/  IMAD.MOV R10, RZ, RZ, -R10 ;  /* 0x000000ffff0a7224 */ /* 0x000fe400078e0a0a */
[C---:B------:R-:W-:Y:S01]  /*1a30*/  IMAD R181, R0.reuse, R9, R181 ;  /* 0x0000000900b57224 */ /* 0x040fe200078e02b5 */
[----:B------:R-:W-:Y:S01]  /*1a40*/  LOP3.LUT R9, R3, 0x68, RZ, 0xfc, !PT ;  /* 0x0000006803097812 */ /* 0x000fe200078efcff */
[--C-:B------:R-:W-:Y:S01]  /*1a50*/  @!P5 IMAD.IADD R171, R171, 0x1, -R0.reuse ;  /* 0x00000001ababd824 */ /* 0x100fe200078e0a00 */
[C---:B------:R-:W-:Y:S01]  /*1a60*/  ISETP.GT.U32.AND P5, PT, R0.reuse, R177, PT ;  /* 0x000000b10000720c */ /* 0x040fe20003fa4070 */
[C---:B------:R-:W-:Y:S01]  /*1a70*/  IMAD R183, R0.reuse, R10, R183 ;  /* 0x0000000a00b77224 */ /* 0x040fe200078e02b7 */
[----:B------:R-:W-:Y:S01]  /*1a80*/  IABS R185, R9 ;  /* 0x0000000900b97213 */ /* 0x000fe20000000000 */
[----:B------:R-:W-:Y:S01]  /*1a90*/  @!P2 IMAD.IADD R175, R175, 0x1, -R0 ;  /* 0x00000001afafa824 */ /* 0x000fe200078e0a00 */
[----:B------:R-:W-:Y:S01]  /*1aa0*/  ISETP.GT.U32.AND P2, PT, R0, R181, PT ;  /* 0x000000b50000720c */ /* 0x000fe20003f44070 */
[----:B------:R-:W-:Y:S01]  /*1ab0*/  IMAD.HI.U32 R5, R4, R179, RZ ;  /* 0x000000b304057227 */ /* 0x000fe200078e00ff */
[----:B------:R-:W-:-:S03]  /*1ac0*/  LOP3.LUT R10, R3, 0x6c, RZ, 0xfc, !PT ;  /* 0x0000006c030a7812 */ /* 0x000fc600078efcff */
[----:B------:R-:W-:Y:S01]  /*1ad0*/  @!P6 IMAD.MOV R175, RZ, RZ, -R175 ;  /* 0x000000ffffafe224 */ /* 0x000fe200078e0aaf */
[C---:B------:R-:W-:Y:S01]  /*1ae0*/  ISETP.GT.U32.AND P6, PT, R0.reuse, R183, PT ;  /* 0x000000b70000720c */ /* 0x040fe20003fc4070 */
[----:B------:R-:W-:Y:S01]  /*1af0*/  IMAD.MOV R5, RZ, RZ, -R5 ;  /* 0x000000ffff057224 */ /* 0x000fe200078e0a05 */
[----:B------:R-:W-:Y:S01]  /*1b00*/  IABS R187, R10 ;  /* 0x0000000a00bb7213 */ /* 0x000fe20000000000 */
[----:B------:R-:W-:Y:S02]  /*1b10*/  @!P5 IMAD.IADD R177, R177, 0x1, -R0 ;  /* 0x00000001b1b1d824 */ /* 0x000fe400078e0a00 */
[----:B------:R-:W-:Y:S02]  /*1b20*/  IMAD R179, R0, R5, R179 ;  /* 0x0000000500b37224 */ /* 0x000fe400078e02b3 */
[----:B------:R-:W-:Y:S01]  /*1b30*/  IMAD.HI.U32 R5, R4, R185, RZ ;  /* 0x000000b904057227 */ /* 0x000fe200078e00ff */
[----:B------:R-:W-:-:S03]  /*1b40*/  ISETP.GT.U32.AND P5, PT, R0, R177, PT ;  /* 0x000000b10000720c */ /* 0x000fc60003fa4070 */
[--C-:B------:R-:W-:Y:S02]  /*1b50*/  @!P2 IMAD.IADD R181, R181, 0x1, -R0.reuse ;  /* 0x00000001b5b5a824 */ /* 0x100fe400078e0a00 */
[--C-:B------:R-:W-:Y:S02]  /*1b60*/  @!P4 IMAD.IADD R173, R173, 0x1, -R0.reuse ;  /* 0x00000001adadc824 */ /* 0x100fe400078e0a00 */
[----:B------:R-:W-:Y:S02]  /*1b70*/  IMAD.MOV R5, RZ, RZ, -R5 ;  /* 0x000000ffff057224 */ /* 0x000fe400078e0a05 */
[----:B------:R-:W-:Y:S01]  /*1b80*/  @!P6 IMAD.IADD R183, R183, 0x1, -R0 ;  /* 0x00000001b7b7e824 */ /* 0x000fe200078e0a00 */
[C---:B------:R-:W-:Y:S01]  /*1b90*/  ISETP.GT.U32.AND P6, PT, R0.reuse, R181, PT ;  /* 0x000000b50000720c */ /* 0x040fe20003fc4070 */
[C---:B------:R-:W-:Y:S01]  /*1ba0*/  IMAD R185, R0.reuse, R5, R185 ;  /* 0x0000000500b97224 */ /* 0x040fe200078e02b9 */
[----:B------:R-:W-:Y:S01]  /*1bb0*/  ISETP.GT.U32.AND P4, PT, R0, R173, PT ;  /* 0x000000ad0000720c */ /* 0x000fe20003f84070 */
[----:B------:R-:W-:-:S04]  /*1bc0*/  IMAD.HI.U32 R5, R4, R187, RZ ;  /* 0x000000bb04057227 */ /* 0x000fc800078e00ff */
[----:B------:R-:W-:Y:S01]  /*1bd0*/  @!P0 IMAD.MOV R171, RZ, RZ, -R171 ;  /* 0x000000ffffab8224 */ /* 0x000fe200078e0aab */
[C---:B------:R-:W-:Y:S01]  /*1be0*/  ISETP.GT.U32.AND P0, PT, R0.reuse, R179, PT ;  /* 0x000000b30000720c */ /* 0x040fe20003f04070 */
[----:B------:R-:W-:Y:S02]  /*1bf0*/  IMAD.MOV R5, RZ, RZ, -R5 ;  /* 0x000000ffff057224 */ /* 0x000fe400078e0a05 */
[--C-:B------:R-:W-:Y:S01]  /*1c00*/  @!P5 IMAD.IADD R177, R177, 0x1, -R0.reuse ;  /* 0x00000001b1b1d824 */ /* 0x100fe200078e0a00 */
[----:B------:R-:W-:Y:S01]  /*1c10*/  ISETP.GE.AND P5, PT, R13, RZ, PT ;  /* 0x000000ff0d00720c */ /* 0x000fe20003fa6270 */
[C---:B------:R-:W-:Y:S01]  /*1c20*/  IMAD R187, R0.reuse, R5, R187 ;  /* 0x0000000500bb7224 */ /* 0x040fe200078e02bb */
[----:B------:R-:W-:Y:S01]  /*1c30*/  LOP3.LUT R13, R3, 0x78, RZ, 0xfc, !PT ;  /* 0x00000078030d7812 */ /* 0x000fe200078efcff */
[--C-:B------:R-:W-:Y:S02]  /*1c40*/  @!P6 IMAD.IADD R181, R181, 0x1, -R0.reuse ;  /* 0x00000001b5b5e824 */ /* 0x100fe400078e0a00 */
[--C-:B------:R-:W-:Y:S01]  /*1c50*/  @!P4 IMAD.IADD R173, R173, 0x1, -R0.reuse ;  /* 0x00000001adadc824 */ /* 0x100fe200078e0a00 */
[C---:B------:R-:W-:Y:S01]  /*1c60*/  ISETP.GT.U32.AND P6, PT, R0.reuse, R187, PT ;  /* 0x000000bb0000720c */ /* 0x040fe20003fc4070 */
[----:B------:R-:W-:Y:S01]  /*1c70*/  @!P3 IMAD.MOV R177, RZ, RZ, -R177 ;  /* 0x000000ffffb1b224 */ /* 0x000fe200078e0ab1 */
[----:B------:R-:W-:Y:S01]  /*1c80*/  ISETP.GE.AND P4, PT, R11, RZ, PT ;  /* 0x000000ff0b00720c */ /* 0x000fe20003f86270 */
[----:B------:R-:W-:Y:S01]  /*1c90*/  @!P1 IMAD.MOV R173, RZ, RZ, -R173 ;  /* 0x000000ffffad9224 */ /* 0x000fe200078e0aad */
[----:B------:R-:W-:Y:S01]  /*1ca0*/  LOP3.LUT R11, R3, 0x70, RZ, 0xfc, !PT ;  /* 0x00000070030b7812 */ /* 0x000fe200078efcff */
[----:B------:R-:W-:Y:S01]  /*1cb0*/  @!P0 IMAD.IADD R179, R179, 0x1, -R0 ;  /* 0x00000001b3b38824 */ /* 0x000fe200078e0a00 */
[----:B------:R-:W-:-:S02]  /*1cc0*/  ISETP.GT.U32.AND P3, PT, R0, R183, PT ;  /* 0x000000b70000720c */ /* 0x000fc40003f64070 */
[----:B------:R-:W-:Y:S02]  /*1cd0*/  ISETP.GE.AND P1, PT, R12, RZ, PT ;  /* 0x000000ff0c00720c */ /* 0x000fe40003f26270 */
[----:B------:R-:W-:Y:S02]  /*1ce0*/  LOP3.LUT R12, R3, 0x74, RZ, 0xfc, !PT ;  /* 0x00000074030c7812 */ /* 0x000fe400078efcff */
[----:B------:R-:W-:Y:S01]  /*1cf0*/  IABS R189, R11 ;  /* 0x0000000b00bd7213 */ /* 0x000fe20000000000 */
[----:B------:R-:W-:Y:S01]  /*1d00*/  @!P6 IMAD.IADD R187, R187, 0x1, -R0 ;  /* 0x00000001bbbbe824 */ /* 0x000fe200078e0a00 */
[----:B------:R-:W-:Y:S02]  /*1d10*/  ISETP.GT.U32.AND P2, PT, R0, R179, PT ;  /* 0x000000b30000720c */ /* 0x000fe40003f44070 */
[----:B------:R-:W-:Y:S01]  /*1d20*/  IABS R191, R12 ;  /* 0x0000000c00bf7213 */ /* 0x000fe20000000000 */
[----:B------:R-:W-:Y:S01]  /*1d30*/  IMAD.HI.U32 R5, R4, R189, RZ ;  /* 0x000000bd04057227 */ /* 0x000fe200078e00ff */
[----:B------:R-:W-:-:S02]  /*1d40*/  ISETP.GE.AND P0, PT, R9, RZ, PT ;  /* 0x000000ff0900720c */ /* 0x000fc40003f06270 */
[----:B------:R-:W-:Y:S01]  /*1d50*/  IABS R193, R13 ;  /* 0x0000000d00c17213 */ /* 0x000fe20000000000 */
[----:B------:R-:W-:Y:S01]  /*1d60*/  IMAD.HI.U32 R9, R4, R191, RZ ;  /* 0x000000bf04097227 */ /* 0x000fe200078e00ff */
[----:B------:R-:W-:-:S03]  /*1d70*/  ISETP.GT.U32.AND P6, PT, R0, R187, PT ;  /* 0x000000bb0000720c */ /* 0x000fc60003fc4070 */
[----:B------:R-:W-:Y:S02]  /*1d80*/  IMAD.MOV R5, RZ, RZ, -R5 ;  /* 0x000000ffff057224 */ /* 0x000fe400078e0a05 */
[----:B------:R-:W-:Y:S01]  /*1d90*/  @!P3 IMAD.IADD R183, R183, 0x1, -R0 ;  /* 0x00000001b7b7b824 */ /* 0x000fe200078e0a00 */
[----:B------:R-:W-:Y:S01]  /*1da0*/  ISETP.GE.AND P3, PT, R10, RZ, PT ;  /* 0x000000ff0a00720c */ /* 0x000fe20003f66270 */
[----:B------:R-:W-:-:S04]  /*1db0*/  IMAD.HI.U32 R10, R4, R193, RZ ;  /* 0x000000c1040a7227 */ /* 0x000fc800078e00ff */
[----:B------:R-:W-:Y:S02]  /*1dc0*/  IMAD.MOV R9, RZ, RZ, -R9 ;  /* 0x000000ffff097224 */ /* 0x000fe400078e0a09 */
[C---:B------:R-:W-:Y:S02]  /*1dd0*/  IMAD R189, R0.reuse, R5, R189 ;  /* 0x0000000500bd7224 */ /* 0x040fe400078e02bd */
[----:B------:R-:W-:Y:S01]  /*1de0*/  @!P2 IMAD.IADD R179, R179, 0x1, -R0 ;  /* 0x00000001b3b3a824 */ /* 0x000fe200078e0a00 */
[C---:B------:R-:W-:Y:S01]  /*1df0*/  ISETP.GT.U32.AND P2, PT, R0.reuse, R185, PT ;  /* 0x000000b90000720c */ /* 0x040fe20003f44070 */
[----:B------:R-:W-:Y:S02]  /*1e00*/  IMAD.MOV R10, RZ, RZ, -R10 ;  /* 0x000000ffff0a7224 */ /* 0x000fe400078e0a0a */
[C---:B------:R-:W-:Y:S02]  /*1e10*/  IMAD R191, R0.reuse, R9, R191 ;  /* 0x0000000900bf7224 */ /* 0x040fe400078e02bf */
[----:B------:R-:W-:Y:S01]  /*1e20*/  @!P1 IMAD.MOV R181, RZ, RZ, -R181 ;  /* 0x000000ffffb59224 */ /* 0x000fe200078e0ab5 */
[C---:B------:R-:W-:Y:S01]  /*1e30*/  ISETP.GT.U32.AND P1, PT, R0.reuse, R189, PT ;  /* 0x000000bd0000720c */ /* 0x040fe20003f24070 */
[C---:B------:R-:W-:Y:S01]  /*1e40*/  IMAD R193, R0.reuse, R10, R193 ;  /* 0x0000000a00c17224 */ /* 0x040fe200078e02c1 */
[----:B------:R-:W-:Y:S01]  /*1e50*/  LOP3.LUT R10, R3, 0x7c, RZ, 0xfc, !PT ;  /* 0x0000007c030a7812 */ /* 0x000fe200078efcff */
[----:B------:R-:W-:Y:S01]  /*1e60*/  @!P5 IMAD.MOV R183, RZ, RZ, -R183 ;  /* 0x000000ffffb7d224 */ /* 0x000fe200078e0ab7 */
[C---:B------:R-:W-:Y:S01]  /*1e70*/  ISETP.GT.U32.AND P5, PT, R0.reuse, R191, PT ;  /* 0x000000bf0000720c */ /* 0x040fe20003fa4070 */
[--C-:B------:R-:W-:Y:S01]  /*1e80*/  @!P6 IMAD.IADD R187, R187, 0x1, -R0.reuse ;  /* 0x00000001bbbbe824 */ /* 0x100fe200078e0a00 */
[C---:B------:R-:W-:Y:S01]  /*1e90*/  ISETP.GT.U32.AND P6, PT, R0.reuse, R193, PT ;  /* 0x000000c10000720c */ /* 0x040fe20003fc4070 */
[--C-:B------:R-:W-:Y:S01]  /*1ea0*/  @!P2 IMAD.IADD R185, R185, 0x1, -R0.reuse ;  /* 0x00000001b9b9a824 */ /* 0x100fe200078e0a00 */
[----:B------:R-:W-:Y:S01]  /*1eb0*/  ISETP.GE.AND P2, PT, R11, RZ, PT ;  /* 0x000000ff0b00720c */ /* 0x000fe20003f46270 */
[----:B------:R-:W-:Y:S01]  /*1ec0*/  @!P4 IMAD.MOV R179, RZ, RZ, -R179 ;  /* 0x000000ffffb3c224 */ /* 0x000fe200078e0ab3 */
[----:B------:R-:W-:Y:S01]  /*1ed0*/  IABS R195, R10 ;  /* 0x0000000a00c37213 */ /* 0x000fe20000000000 */
[----:B------:R-:W-:Y:S01]  /*1ee0*/  @!P3 IMAD.MOV R187, RZ, RZ, -R187 ;  /* 0x000000ffffbbb224 */ /* 0x000fe200078e0abb */
[----:B------:R-:W-:Y:S01]  /*1ef0*/  LOP3.LUT R11, R3, 0x80, RZ, 0xfc, !PT ;  /* 0x00000080030b7812 */ /* 0x000fe200078efcff */
[----:B------:R-:W-:Y:S01]  /*1f00*/  @!P1 IMAD.IADD R189, R189, 0x1, -R0 ;  /* 0x00000001bdbd9824 */ /* 0x000fe200078e0a00 */
[----:B------:R-:W-:Y:S01]  /*1f10*/  ISETP.GT.U32.AND P4, PT, R0, R185, PT ;  /* 0x000000b90000720c */ /* 0x000fe20003f84070 */
[----:B------:R-:W-:Y:S01]  /*1f20*/  IMAD.HI.U32 R5, R4, R195, RZ ;  /* 0x000000c304057227 */ /* 0x000fe200078e00ff */
[----:B------:R-:W-:-:S02]  /*1f30*/  IABS R197, R11 ;  /* 0x0000000b00c57213 */ /* 0x000fc40000000000 */
[----:B------:R-:W-:Y:S01]  /*1f40*/  ISETP.GE.AND P1, PT, R13, RZ, PT ;  /* 0x000000ff0d00720c */ /* 0x000fe20003f26270 */
[--C-:B------:R-:W-:Y:S01]  /*1f50*/  @!P5 IMAD.IADD R191, R191, 0x1, -R0.reuse ;  /* 0x00000001bfbfd824 */ /* 0x100fe200078e0a00 */
[C---:B------:R-:W-:Y:S01]  /*1f60*/  ISETP.GT.U32.AND P5, PT, R0.reuse, R189, PT ;  /* 0x000000bd0000720c */ /* 0x040fe20003fa4070 */
[----:B------:R-:W-:Y:S01]  /*1f70*/  @!P6 IMAD.IADD R193, R193, 0x1, -R0 ;  /* 0x00000001c1c1e824 */ /* 0x000fe200078e0a00 */
[----:B------:R-:W-:Y:S01]  /*1f80*/  LOP3.LUT R13, R3, 0x88, RZ, 0xfc, !PT ;  /* 0x00000088030d7812 */ /* 0x000fe200078efcff */
[----:B------:R-:W-:Y:S01]  /*1f90*/  IMAD.MOV R9, RZ, RZ, -R5 ;  /* 0x000000ffff097224 */ /* 0x000fe200078e0a05 */
[----:B------:R-:W-:Y:S01]  /*1fa0*/  ISETP.GT.U32.AND P6, PT, R0, R191, PT ;  /* 0x000000bf0000720c */ /* 0x000fe20003fc4070 */
[----:B------:R-:W-:Y:S01]  /*1fb0*/  IMAD.HI.U32 R5, R4, R197, RZ ;  /* 0x000000c504057227 */ /* 0x000fe200078e00ff */
[----:B------:R-:W-:-:S03]  /*1fc0*/  IABS R201, R13 ;  /* 0x0000000d00c97213 */ /* 0x000fc60000000000 */
[C---:B------:R-:W-:Y:S02]  /*1fd0*/  IMAD R195, R0.reuse, R9, R195 ;  /* 0x0000000900c37224 */ /* 0x040fe400078e02c3 */
[----:B------:R-:W-:Y:S02]  /*1fe0*/  IMAD.MOV R5, RZ, RZ, -R5 ;  /* 0x000000ffff057224 */ /* 0x000fe400078e0a05 */
[--C-:B------:R-:W-:Y:S01]  /*1ff0*/  @!P5 IMAD.IADD R189, R189, 0x1, -R0.reuse ;  /* 0x00000001bdbdd824 */ /* 0x100fe200078e0a00 */
[C---:B------:R-:W-:Y:S01]  /*2000*/  ISETP.GT.U32.AND P5, PT, R0.reuse, R195, PT ;  /* 0x000000c30000720c */ /* 0x040fe20003fa4070 */
[----:B------:R-:W-:Y:S02]  /*2010*/  IMAD R197, R0, R5, R197 ;  /* 0x0000000500c57224 */ /* 0x000fe400078e02c5 */
[--C-:B------:R-:W-:Y:S01]  /*2020*/  @!P4 IMAD.IADD R185, R185, 0x1, -R0.reuse ;  /* 0x00000001b9b9c824 */ /* 0x100fe200078e0a00 */
[----:B------:R-:W-:Y:S01]  /*2030*/  ISETP.GE.AND P4, PT, R12, RZ, PT ;  /* 0x000000ff0c00720c */ /* 0x000fe20003f86270 */
[----:B------:R-:W-:Y:S01]  /*2040*/  @!P6 IMAD.IADD R191, R191, 0x1, -R0 ;  /* 0x00000001bfbfe824 */ /* 0x000fe200078e0a00 */
[C---:B------:R-:W-:Y:S01]  /*2050*/  ISETP.GT.U32.AND P6, PT, R0.reuse, R197, PT ;  /* 0x000000c50000720c */ /* 0x040fe20003fc4070 */
[----:B------:R-:W-:Y:S01]  /*2060*/  @!P0 IMAD.MOV R185, RZ, RZ, -R185 ;  /* 0x000000ffffb98224 */ /* 0x000fe200078e0ab9 */
[----:B------:R-:W-:Y:S01]  /*2070*/  LOP3.LUT R12, R3, 0x84, RZ, 0xfc, !PT ;  /* 0x00000084030c7812 */ /* 0x000fe200078efcff */
[----:B------:R-:W-:Y:S01]  /*2080*/  @!P2 IMAD.MOV R189, RZ, RZ, -R189 ;  /* 0x000000ffffbda224 */ /* 0x000fe200078e0abd */
[----:B------:R-:W-:-:S02]  /*2090*/  ISETP.GT.U32.AND P0, PT, R0, R193, PT ;  /* 0x000000c10000720c */ /* 0x000fc40003f04070 */
[----:B------:R-:W-:Y:S01]  /*20a0*/  IABS R199, R12 ;  /* 0x0000000c00c77213 */ /* 0x000fe20000000000 */
[----:B------:R-:W-:Y:S01]  /*20b0*/  @!P5 IMAD.IADD R195, R195, 0x1, -R0 ;  /* 0x00000001c3c3d824 */ /* 0x000fe200078e0a00 */
[----:B------:R-:W-:Y:S02]  /*20c0*/  ISETP.GE.AND P5, PT, R11, RZ, PT ;  /* 0x000000ff0b00720c */ /* 0x000fe40003fa6270 */
[----:B------:R-:W-:Y:S01]  /*20d0*/  LOP3.LUT R11, R3, 0x98, RZ, 0xfc, !PT ;  /* 0x00000098030b7812 */ /* 0x000fe200078efcff */
[----:B------:R-:W-:-:S03]  /*20e0*/  IMAD.HI.U32 R5, R4, R199, RZ ;  /* 0x000000c704057227 */ /* 0x000fc600078e00ff */
[----:B------:R-:W-:Y:S01]  /*20f0*/  IABS R147, R11 ;  /* 0x0000000b00937213 */ /* 0x000fe20000000000 */
[----:B------:R-:W-:Y:S01]  /*2100*/  @!P6 IMAD.IADD R197, R197, 0x1, -R0 ;  /* 0x00000001c5c5e824 */ /* 0x000fe200078e0a00 */
[----:B------:R-:W-:Y:S01]  /*2110*/  ISETP.GT.U32.AND P6, PT, R0, R195, PT ;  /* 0x000000c30000720c */ /* 0x000fe20003fc4070 */
[----:B------:R-:W-:Y:S02]  /*2120*/  IMAD.MOV R9, RZ, RZ, -R5 ;  /* 0x000000ffff097224 */ /* 0x000fe400078e0a05 */
[----:B------:R-:W-:Y:S01]  /*2130*/  IMAD.HI.U32 R5, R4, R201, RZ ;  /* 0x000000c904057227 */ /* 0x000fe200078e00ff */
[----:B------:R-:W-:-:S03]  /*2140*/  ISETP.GT.U32.AND P2, PT, R0, R197, PT ;  /* 0x000000c50000720c */ /* 0x000fc60003f44070 */
[----:B------:R-:W-:Y:S02]  /*2150*/  IMAD R199, R0, R9, R199 ;  /* 0x0000000900c77224 */ /* 0x000fe400078e02c7 */
[----:B------:R-:W-:Y:S02]  /*2160*/  IMAD.MOV R9, RZ, RZ, -R5 ;  /* 0x000000ffff097224 */ /* 0x000fe400078e0a05 */
[----:B------:R-:W-:Y:S01]  /*2170*/  IMAD.HI.U32 R5, R4, R159, RZ ;  /* 0x0000009f04057227 */ /* 0x000fe200078e00ff */
[----:B------:R-:W-:-:S03]  /*2180*/  ISETP.GT.U32.AND P3, PT, R0, R199, PT ;  /* 0x000000c70000720c */ /* 0x000fc60003f64070 */
[C---:B------:R-:W-:Y:S01]  /*2190*/  IMAD R201, R0.reuse, R9, R201 ;  /* 0x0000000900c97224 */ /* 0x040fe200078e02c9 */
[----:B------:R-:W-:Y:S01]  /*21a0*/  LOP3.LUT R9, R3, 0x90, RZ, 0xfc, !PT ;  /* 0x0000009003097812 */ /* 0x000fe200078efcff */
[--C-:B------:R-:W-:Y:S02]  /*21b0*/  @!P6 IMAD.IADD R195, R195, 0x1, -R0.reuse ;  /* 0x00000001c3c3e824 */ /* 0x100fe400078e0a00 */
[----:B------:R-:W-:Y:S01]  /*21c0*/  IMAD.MOV R5, RZ, RZ, -R5 ;  /* 0x000000ffff057224 */ /* 0x000fe200078e0a05 */
[C---:B------:R-:W-:Y:S01]  /*21d0*/  ISETP.GT.U32.AND P6, PT, R0.reuse, R201, PT ;  /* 0x000000c90000720c */ /* 0x040fe20003fc4070 */
[--C-:B------:R-:W-:Y:S01]  /*21e0*/  @!P0 IMAD.IADD R193, R193, 0x1, -R0.reuse ;  /* 0x00000001c1c18824 */ /* 0x100fe200078e0a00 */
[----:B------:R-:W-:Y:S01]  /*21f0*/  IABS R155, R9 ;  /* 0x00000009009b7213 */ /* 0x000fe20000000000 */
[----:B------:R-:W-:Y:S01]  /*2200*/  IMAD R159, R0, R5, R159 ;  /* 0x00000005009f7224 */ /* 0x000fe200078e029f */
[----:B------:R-:W-:Y:S01]  /*2210*/  ISETP.GE.AND P0, PT, R10, RZ, PT ;  /* 0x000000ff0a00720c */ /* 0x000fe20003f06270 */
[----:B------:R-:W-:Y:S01]  /*2220*/  @!P3 IMAD.IADD R199, R199, 0x1, -R0 ;  /* 0x00000001c7c7b824 */ /* 0x000fe200078e0a00 */
[----:B------:R-:W-:Y:S01]  /*2230*/  LOP3.LUT R10, R3, 0x94, RZ, 0xfc, !PT ;  /* 0x00000094030a7812 */ /* 0x000fe200078efcff */
[----:B------:R-:W-:Y:S01]  /*2240*/  IMAD.HI.U32 R5, R4, R155, RZ ;  /* 0x0000009b04057227 */ /* 0x000fe200078e00ff */
[----:B------:R-:W-:-:S02]  /*2250*/  ISETP.GE.AND P3, PT, R9, RZ, PT ;  /* 0x000000ff0900720c */ /* 0x000fc40003f66270 */
[----:B------:R-:W-:Y:S01]  /*2260*/  IABS R149, R10 ;  /* 0x0000000a00957213 */ /* 0x000fe20000000000 */
[--C-:B------:R-:W-:Y:S01]  /*2270*/  @!P2 IMAD.IADD R197, R197, 0x1, -R0.reuse ;  /* 0x00000001c5c5a824 */ /* 0x100fe200078e0a00 */
[----:B------:R-:W-:Y:S01]  /*2280*/  ISETP.GE.AND P2, PT, R14, RZ, PT ;  /* 0x000000ff0e00720c */ /* 0x000fe20003f46270 */
[--C-:B------:R-:W-:Y:S01]  /*2290*/  @!P6 IMAD.IADD R201, R201, 0x1, -R0.reuse ;  /* 0x00000001c9c9e824 */ /* 0x100fe200078e0a00 */
[C---:B------:R-:W-:Y:S01]  /*22a0*/  ISETP.GT.U32.AND P6, PT, R0.reuse, R199, PT ;  /* 0x000000c70000720c */ /* 0x040fe20003fc4070 */
[----:B------:R-:W-:Y:S01]  /*22b0*/  IMAD.MOV R5, RZ, RZ, -R5 ;  /* 0x000000ffff057224 */ /* 0x000fe200078e0a05 */
[C---:B------:R-:W-:Y:S01]  /*22c0*/  LOP3.LUT R14, R3.reuse, 0xac, RZ, 0xfc, !PT ;  /* 0x000000ac030e7812 */ /* 0x040fe200078efcff */
[----:B------:R-:W-:Y:S01]  /*22d0*/  @!P5 IMAD.MOV R197, RZ, RZ, -R197 ;  /* 0x000000ffffc5d224 */ /* 0x000fe200078e0ac5 */
[C---:B------:R-:W-:Y:S01]  /*22e0*/  ISETP.GT.U32.AND P5, PT, R0.reuse, R159, PT ;  /* 0x0000009f0000720c */ /* 0x040fe20003fa4070 */
[C---:B------:R-:W-:Y:S01]  /*22f0*/  IMAD R155, R0.reuse, R5, R155 ;  /* 0x00000005009b7224 */ /* 0x040fe200078e029b */
[----:B------:R-:W-:Y:S01]  /*2300*/  IABS R133, R14 ;  /* 0x0000000e00857213 */ /* 0x000fe20000000000 */
[----:B------:R-:W-:Y:S01]  /*2310*/  @!P0 IMAD.MOV R195, RZ, RZ, -R195 ;  /* 0x000000ffffc38224 */ /* 0x000fe200078e0ac3 */
[----:B------:R-:W-:Y:S01]  /*2320*/  ISETP.GT.U32.AND P0, PT, R0, R201, PT ;  /* 0x000000c90000720c */ /* 0x000fe20003f04070 */
[----:B------:R-:W-:Y:S01]  /*2330*/  @!P4 IMAD.MOV R191, RZ, RZ, -R191 ;  /* 0x000000ffffbfc224 */ /* 0x000fe200078e0abf */
[----:B------:R-:W-:Y:S01]  /*2340*/  ISETP.GE.AND P4, PT, R12, RZ, PT ;  /* 0x000000ff0c00720c */ /* 0x000fe20003f86270 */
[----:B------:R-:W-:Y:S01]  /*2350*/  @!P1 IMAD.MOV R193, RZ, RZ, -R193 ;  /* 0x000000ffffc19224 */ /* 0x000fe200078e0ac1 */
[----:B------:R-:W-:Y:S01]  /*2360*/  LOP3.LUT R12, R3, 0x9c, RZ, 0xfc, !PT ;  /* 0x0000009c030c7812 */ /* 0x000fe200078efcff */
[----:B------:R-:W-:Y:S01]  /*2370*/  @!P6 IMAD.IADD R199, R199, 0x1, -R0 ;  /* 0x00000001c7c7e824 */ /* 0x000fe200078e0a00 */
[----:B------:R-:W-:Y:S01]  /*2380*/  ISETP.GT.U32.AND P6, PT, R0, R155, PT ;  /* 0x0000009b0000720c */ /* 0x000fe20003fc4070 */
[----:B------:R-:W-:Y:S01]  /*2390*/  IMAD.HI.U32 R5, R4, R149, RZ ;  /* 0x0000009504057227 */ /* 0x000fe200078e00ff */
[----:B------:R-:W-:-:S02]  /*23a0*/  ISETP.GE.AND P1, PT, R13, RZ, PT ;  /* 0x000000ff0d00720c */ /* 0x000fc40003f26270 */
[----:B------:R-:W-:Y:S01]  /*23b0*/  IABS R145, R12 ;  /* 0x0000000c00917213 */ /* 0x000fe20000000000 */
[--C-:B------:R-:W-:Y:S01]  /*23c0*/  @!P5 IMAD.IADD R159, R159, 0x1, -R0.reuse ;  /* 0x000000019f9fd824 */ /* 0x100fe200078e0a00 */
[----:B------:R-:W-:Y:S01]  /*23d0*/  ISETP.GE.AND P5, PT, R11, RZ, PT ;  /* 0x000000ff0b00720c */ /* 0x000fe20003fa6270 */
[----:B------:R-:W-:Y:S01]  /*23e0*/  IMAD.HI.U32 R9, R4, R147, RZ ;  /* 0x0000009304097227 */ /* 0x000fe200078e00ff */
[C---:B------:R-:W-:Y:S02]  /*23f0*/  LOP3.LUT R11, R3.reuse, 0xa4, RZ, 0xfc, !PT ;  /* 0x000000a4030b7812 */ /* 0x040fe400078efcff */
[----:B------:R-:W-:Y:S01]  /*2400*/  LOP3.LUT R13, R3, 0xa8, RZ, 0xfc, !PT ;  /* 0x000000a8030d7812 */ /* 0x000fe200078efcff */
[--C-:B------:R-:W-:Y:S01]  /*2410*/  @!P0 IMAD.IADD R201, R201, 0x1, -R0.reuse ;  /* 0x00000001c9c98824 */ /* 0x100fe200078e0a00 */
[----:B------:R-:W-:Y:S01]  /*2420*/  ISETP.GE.AND P0, PT, R10, RZ, PT ;  /* 0x000000ff0a00720c */ /* 0x000fe20003f06270 */
[----:B------:R-:W-:Y:S01]  /*2430*/  @!P6 IMAD.IADD R155, R155, 0x1, -R0 ;  /* 0x000000019b9be824 */ /* 0x000fe200078e0a00 */
[C---:B------:R-:W-:Y:S01]  /*2440*/  ISETP.GT.U32.AND P6, PT, R0.reuse, R159, PT ;  /* 0x0000009f0000720c */ /* 0x040fe20003fc4070 */
[----:B------:R-:W-:Y:S01]  /*2450*/  @!P4 IMAD.MOV R199, RZ, RZ, -R199 ;  /* 0x000000ffffc7c224 */ /* 0x000fe200078e0ac7 */
[----:B------:R-:W-:Y:S01]  /*2460*/  IABS R137, R11 ;  /* 0x0000000b00897213 */ /* 0x000fe20000000000 */
[----:B------:R-:W-:Y:S01]  /*2470*/  IMAD.MOV R10, RZ, RZ, -R5 ;  /* 0x000000ffff0a7224 */ /* 0x000fe200078e0a05 */
[----:B------:R-:W-:Y:S01]  /*2480*/  ISETP.GT.U32.AND P4, PT, R0, R155, PT ;  /* 0x0000009b0000720c */ /* 0x000fe20003f84070 */
[----:B------:R-:W-:Y:S01]  /*2490*/  IMAD.HI.U32 R5, R4, R145, RZ ;  /* 0x0000009104057227 */ /* 0x000fe200078e00ff */
[----:B------:R-:W-:-:S03]  /*24a0*/  IABS R135, R13 ;  /* 0x0000000d00877213 */ /* 0x000fc60000000000 */
[----:B------:R-:W-:Y:S02]  /*24b0*/  IMAD.MOV R9, RZ, RZ, -R9 ;  /* 0x000000ffff097224 */ /* 0x000fe400078e0a09 */
[C---:B------:R-:W-:Y:S01]  /*24c0*/  IMAD R149, R0.reuse, R10, R149 ;  /* 0x0000000a00957224 */ /* 0x040fe200078e0295 */
[----:B------:R-:W-:Y:S01]  /*24d0*/  LOP3.LUT R10, R3, 0xa0, RZ, 0xfc, !PT ;  /* 0x000000a0030a7812 */ /* 0x000fe200078efcff */
[----:B------:R-:W-:Y:S02]  /*24e0*/  IMAD.MOV R5, RZ, RZ, -R5 ;  /* 0x000000ffff057224 */ /* 0x000fe400078e0a05 */
[C---:B------:R-:W-:Y:S01]  /*24f0*/  IMAD R147, R0.reuse, R9, R147 ;  /* 0x0000000900937224 */ /* 0x040fe200078e0293 */
[----:B------:R-:W-:Y:S01]  /*2500*/  IABS R143, R10 ;  /* 0x0000000a008f7213 */ /* 0x000fe20000000000 */
[----:B------:R-:W-:Y:S01]  /*2510*/  @!P1 IMAD.MOV R201, RZ, RZ, -R201 ;  /* 0x000000ffffc99224 */ /* 0x000fe200078e0ac9 */
[C---:B------:R-:W-:Y:S01]  /*2520*/  ISETP.GT.U32.AND P1, PT, R0.reuse, R149, PT ;  /* 0x000000950000720c */ /* 0x040fe20003f24070 */
[----:B------:R-:W-:-:S02]  /*2530*/  IMAD R145, R0, R5, R145 ;  /* 0x0000000500917224 */ /* 0x000fc400078e0291 */
[--C-:B------:R-:W-:Y:S01]  /*2540*/  @!P6 IMAD.IADD R159, R159, 0x1, -R0.reuse ;  /* 0x000000019f9fe824 */ /* 0x100fe200078e0a00 */
[C---:B------:R-:W-:Y:S01]  /*2550*/  ISETP.GT.U32.AND P6, PT, R0.reuse, R147, PT ;  /* 0x000000930000720c */ /* 0x040fe20003fc4070 */
[----:B------:R-:W-:Y:S01]  /*2560*/  @!P4 IMAD.IADD R155, R155, 0x1, -R0 ;  /* 0x000000019b9bc824 */ /* 0x000fe200078e0a00 */
[----:B------:R-:W-:Y:S01]  /*2570*/  ISETP.GT.U32.AND P4, PT, R0, R145, PT ;  /* 0x000000910000720c */ /* 0x000fe20003f84070 */
[----:B------:R-:W-:-:S04]  /*2580*/  IMAD.HI.U32 R5, R4, R143, RZ ;  /* 0x0000008f04057227 */ /* 0x000fc800078e00ff */
[----:B------:R-:W-:-:S04]  /*2590*/  IMAD.HI.U32 R9, R4, R137, RZ ;  /* 0x0000008904097227 */ /* 0x000fc800078e00ff */
[--C-:B------:R-:W-:Y:S01]  /*25a0*/  @!P1 IMAD.IADD R149, R149, 0x1, -R0.reuse ;  /* 0x0000000195959824 */ /* 0x100fe200078e0a00 */
[----:B------:R-:W-:Y:S01]  /*25b0*/  ISETP.GE.AND P1, PT, R12, RZ, PT ;  /* 0x000000ff0c00720c */ /* 0x000fe20003f26270 */
[--C-:B------:R-:W-:Y:S01]  /*25c0*/  @!P6 IMAD.IADD R147, R147, 0x1, -R0.reuse ;  /* 0x000000019393e824 */ /* 0x100fe200078e0a00 */
[----:B------:R-:W-:Y:S01]  /*25d0*/  LOP3.LUT R12, R3, 0xcc, RZ, 0xfc, !PT ;  /* 0x000000cc030c7812 */ /* 0x000fe200078efcff */
[----:B------:R-:W-:Y:S01]  /*25e0*/  @!P4 IMAD.IADD R145, R145, 0x1, -R0 ;  /* 0x000000019191c824 */ /* 0x000fe200078e0a00 */
[C---:B------:R-:W-:Y:S01]  /*25f0*/  ISETP.GT.U32.AND P6, PT, R0.reuse, R149, PT ;  /* 0x000000950000720c */ /* 0x040fe20003fc4070 */
[----:B------:R-:W-:Y:S01]  /*2600*/  IMAD.MOV R5, RZ, RZ, -R5 ;  /* 0x000000ffff057224 */ /* 0x000fe200078e0a05 */
[C---:B------:R-:W-:Y:S01]  /*2610*/  ISETP.GT.U32.AND P4, PT, R0.reuse, R147, PT ;  /* 0x000000930000720c */ /* 0x040fe20003f84070 */
[----:B------:R-:W-:Y:S01]  /*2620*/  IMAD.MOV R9, RZ, RZ, -R9 ;  /* 0x000000ffff097224 */ /* 0x000fe200078e0a09 */
[----:B------:R-:W-:Y:S01]  /*2630*/  IABS R117, R12 ;  /* 0x0000000c00757213 */ /* 0x000fe20000000000 */
[----:B------:R-:W-:-:S02]  /*2640*/  IMAD R143, R0, R5, R143 ;  /* 0x00000005008f7224 */ /* 0x000fc400078e028f */
[----:B------:R-:W-:Y:S02]  /*2650*/  IMAD R137, R0, R9, R137 ;  /* 0x0000000900897224 */ /* 0x000fe400078e0289 */
[----:B------:R-:W-:-:S04]  /*2660*/  IMAD.HI.U32 R9, R4, R133, RZ ;  /* 0x0000008504097227 */ /* 0x000fc800078e00ff */
[--C-:B------:R-:W-:Y:S01]  /*2670*/  @!P6 IMAD.IADD R149, R149, 0x1, -R0.reuse ;  /* 0x000000019595e824 */ /* 0x100fe200078e0a00 */
[C---:B------:R-:W-:Y:S01]  /*2680*/  ISETP.GT.U32.AND P6, PT, R0.reuse, R143, PT ;  /* 0x0000008f0000720c */ /* 0x040fe20003fc4070 */
[----:B------:R-:W-:Y:S01]  /*2690*/  @!P4 IMAD.IADD R147, R147, 0x1, -R0 ;  /* 0x000000019393c824 */ /* 0x000fe200078e0a00 */
[----:B------:R-:W-:Y:S01]  /*26a0*/  ISETP.GT.U32.AND P4, PT, R0, R137, PT ;  /* 0x000000890000720c */ /* 0x000fe20003f84070 */
[----:B------:R-:W-:Y:S01]  /*26b0*/  @!P3 IMAD.MOV R155, RZ, RZ, -R155 ;  /* 0x000000ffff9bb224 */ /* 0x000fe200078e0a9b */
[----:B------:R-:W-:Y:S01]  /*26c0*/  ISETP.GE.AND P3, PT, R10, RZ, PT ;  /* 0x000000ff0a00720c */ /* 0x000fe20003f66270 */
[----:B------:R-:W-:Y:S01]  /*26d0*/  IMAD.MOV R9, RZ, RZ, -R9 ;  /* 0x000000ffff097224 */ /* 0x000fe200078e0a09 */
[----:B------:R-:W-:Y:S01]  /*26e0*/  LOP3.LUT R10, R3, 0xb0, RZ, 0xfc, !PT ;  /* 0x000000b0030a7812 */ /* 0x000fe200078efcff */
[----:B------:R-:W-:-:S03]  /*26f0*/  IMAD.HI.U32 R5, R4, R135, RZ ;  /* 0x0000008704057227 */ /* 0x000fc600078e00ff */
[----:B------:R-:W-:Y:S01]  /*2700*/  IABS R131, R10 ;  /* 0x0000000a00837213 */ /* 0x000fe20000000000 */
[C---:B------:R-:W-:Y:S01]  /*2710*/  IMAD R133, R0.reuse, R9, R133 ;  /* 0x0000000900857224 */ /* 0x040fe200078e0285 */
[----:B------:R-:W-:Y:S01]  /*2720*/  LOP3.LUT R9, R3, 0xb4, RZ, 0xfc, !PT ;  /* 0x000000b403097812 */ /* 0x000fe200078efcff */
[--C-:B------:R-:W-:Y:S02]  /*2730*/  @!P6 IMAD.IADD R143, R143, 0x1, -R0.reuse ;  /* 0x000000018f8fe824 */ /* 0x100fe400078e0a00 */
[----:B------:R-:W-:Y:S01]  /*2740*/  @!P4 IMAD.IADD R137, R137, 0x1, -R0 ;  /* 0x000000018989c824 */ /* 0x000fe200078e0a00 */
[----:B------:R-:W-:Y:S01]  /*2750*/  IABS R129, R9 ;  /* 0x0000000900817213 */ /* 0x000fe20000000000 */
[----:B------:R-:W-:Y:S02]  /*2760*/  IMAD.MOV R5, RZ, RZ, -R5 ;  /* 0x000000ffff057224 */ /* 0x000fe400078e0a05 */
[----:B------:R-:W-:Y:S01]  /*2770*/  @!P0 IMAD.MOV R149, RZ, RZ, -R149 ;  /* 0x000000ffff958224 */ /* 0x000fe200078e0a95 */
[C---:B------:R-:W-:Y:S01]  /*2780*/  ISETP.GT.U32.AND P0, PT, R0.reuse, R143, PT ;  /* 0x0000008f0000720c */ /* 0x040fe20003f04070 */
[----:B------:R-:W-:Y:S01]  /*2790*/  @!P5 IMAD.MOV R147, RZ, RZ, -R147 ;  /* 0x000000ffff93d224 */ /* 0x000fe200078e0a93 */
[C---:B------:R-:W-:Y:S01]  /*27a0*/  ISETP.GT.U32.AND P5, PT, R0.reuse, R133, PT ;  /* 0x000000850000720c */ /* 0x040fe20003fa4070 */
[C---:B------:R-:W-:Y:S01]  /*27b0*/  IMAD R135, R0.reuse, R5, R135 ;  /* 0x0000000500877224 */ /* 0x040fe200078e0287 */
[----:B------:R-:W-:Y:S01]  /*27c0*/  ISETP.GT.U32.AND P4, PT, R0, R137, PT ;  /* 0x000000890000720c */ /* 0x000fe20003f84070 */
[----:B------:R-:W-:-:S03]  /*27d0*/  IMAD.HI.U32 R5, R4, R131, RZ ;  /* 0x0000008304057227 */ /* 0x000fc600078e00ff */
[C---:B------:R-:W-:Y:S01]  /*27e0*/  ISETP.GT.U32.AND P6, PT, R0.reuse, R135, PT ;  /* 0x000000870000720c */ /* 0x040fe20003fc4070 */
[----:B------:R-:W-:Y:S02]  /*27f0*/  IMAD.MOV R5, RZ, RZ, -R5 ;  /* 0x000000ffff057224 */ /* 0x000fe400078e0a05 */
[----:B------:R-:W-:Y:S01]  /*2800*/  @!P2 IMAD.MOV R159, RZ, RZ, -R159 ;  /* 0x000000ffff9fa224 */ /* 0x000fe200078e0a9f */
[C---:B------:R-:W-:Y:S01]  /*2810*/  ISETP.GT.U32.AND P2, PT, R0.reuse, R145, PT ;  /* 0x000000910000720c */ /* 0x040fe20003f44070 */
[----:B------:R-:W-:Y:S02]  /*2820*/  IMAD R131, R0, R5, R131 ;  /* 0x0000000500837224 */ /* 0x000fe400078e0283 */
[--C-:B------:R-:W-:Y:S01]  /*2830*/  @!P0 IMAD.IADD R143, R143, 0x1, -R0.reuse ;  /* 0x000000018f8f8824 */ /* 0x100fe200078e0a00 */
[----:B------:R-:W-:Y:S01]  /*2840*/  ISETP.GE.AND P0, PT, R14, RZ, PT ;  /* 0x000000ff0e00720c */ /* 0x000fe20003f06270 */
[--C-:B------:R-:W-:Y:S01]  /*2850*/  @!P5 IMAD.IADD R133, R133, 0x1, -R0.reuse ;  /* 0x000000018585d824 */ /* 0x100fe200078e0a00 */
[----:B------:R-:W-:Y:S01]  /*2860*/  ISETP.GE.AND P5, PT, R10, RZ, PT ;  /* 0x000000ff0a00720c */ /* 0x000fe20003fa6270 */
[----:B------:R-:W-:Y:S01]  /*2870*/  @!P4 IMAD.IADD R137, R137, 0x1, -R0 ;  /* 0x000000018989c824 */ /* 0x000fe200078e0a00 */
[C---:B------:R-:W-:Y:S01]  /*2880*/  ISETP.GT.U32.AND P4, PT, R0.reuse, R131, PT ;  /* 0x000000830000720c */ /* 0x040fe20003f84070 */
[----:B------:R-:W-:Y:S01]  /*2890*/  @!P3 IMAD.MOV R143, RZ, RZ, -R143 ;  /* 0x000000ffff8fb224 */ /* 0x000fe200078e0a8f */
[----:B------:R-:W-:Y:S01]  /*28a0*/  ISETP.GT.U32.AND P3, PT, R0, R133, PT ;  /* 0x000000850000720c */ /* 0x000fe20003f64070 */
[----:B------:R-:W-:Y:S01]  /*28b0*/  IMAD.HI.U32 R5, R4, R129, RZ ;  /* 0x0000008104057227 */ /* 0x000fe200078e00ff */
[----:B------:R-:W-:-:S02]  /*28c0*/  LOP3.LUT R10, R3, 0xc0, RZ, 0xfc, !PT ;  /* 0x000000c0030a7812 */ /* 0x000fc400078efcff */
[----:B------:R-:W-:Y:S01]  /*28d0*/  LOP3.LUT R14, R3, 0xd4, RZ, 0xfc, !PT ;  /* 0x000000d4030e7812 */ /* 0x000fe200078efcff */
[--C-:B------:R-:W-:Y:S01]  /*28e0*/  @!P2 IMAD.IADD R145, R145, 0x1, -R0.reuse ;  /* 0x000000019191a824 */ /* 0x100fe200078e0a00 */
[----:B------:R-:W-:Y:S01]  /*28f0*/  ISETP.GE.AND P2, PT, R11, RZ, PT ;  /* 0x000000ff0b00720c */ /* 0x000fe20003f46270 */
[----:B------:R-:W-:Y:S01]  /*2900*/  IMAD.MOV R5, RZ, RZ, -R5 ;  /* 0x000000ffff057224 */ /* 0x000fe200078e0a05 */
[----:B------:R-:W-:Y:S01]  /*2910*/  IABS R123, R10 ;  /* 0x0000000a007b7213 */ /* 0x000fe20000000000 */
[--C-:B------:R-:W-:Y:S01]  /*2920*/  @!P6 IMAD.IADD R135, R135, 0x1, -R0.reuse ;  /* 0x000000018787e824 */ /* 0x100fe200078e0a00 */
[C---:B------:R-:W-:Y:S01]  /*2930*/  LOP3.LUT R11, R3.reuse, 0xc4, RZ, 0xfc, !PT ;  /* 0x000000c4030b7812 */ /* 0x040fe200078efcff */
[C---:B------:R-:W-:Y:S01]  /*2940*/  IMAD R129, R0.reuse, R5, R129 ;  /* 0x0000000500817224 */ /* 0x040fe200078e0281 */
[----:B------:R-:W-:Y:S01]  /*2950*/  LOP3.LUT R5, R3, 0xb8, RZ, 0xfc, !PT ;  /* 0x000000b803057812 */ /* 0x000fe200078efcff */
[--C-:B------:R-:W-:Y:S01]  /*2960*/  @!P4 IMAD.IADD R131, R131, 0x1, -R0.reuse ;  /* 0x000000018383c824 */ /* 0x100fe200078e0a00 */
[C---:B------:R-:W-:Y:S01]  /*2970*/  ISETP.GT.U32.AND P6, PT, R0.reuse, R135, PT ;  /* 0x000000870000720c */ /* 0x040fe20003fc4070 */
[----:B------:R-:W-:Y:S01]  /*2980*/  @!P3 IMAD.IADD R133, R133, 0x1, -R0 ;  /* 0x000000018585b824 */ /* 0x000fe200078e0a00 */
[C---:B------:R-:W-:Y:S01]  /*2990*/  ISETP.GT.U32.AND P3, PT, R0.reuse, R129, PT ;  /* 0x000000810000720c */ /* 0x040fe20003f64070 */
[----:B------:R-:W-:Y:S01]  /*29a0*/  @!P1 IMAD.MOV R145, RZ, RZ, -R145 ;  /* 0x000000ffff919224 */ /* 0x000fe200078e0a91 */
[----:B------:R-:W-:Y:S01]  /*29b0*/  ISETP.GT.U32.AND P4, PT, R0, R131, PT ;  /* 0x000000830000720c */ /* 0x000fe20003f84070 */
[----:B------:R-:W-:Y:S01]  /*29c0*/  @!P2 IMAD.MOV R137, RZ, RZ, -R137 ;  /* 0x000000ffff89a224 */ /* 0x000fe200078e0a89 */
[----:B------:R-:W-:Y:S01]  /*29d0*/  IABS R127, R5 ;  /* 0x00000005007f7213 */ /* 0x000fe20000000000 */
[----:B------:R-:W-:Y:S01]  /*29e0*/  @!P0 IMAD.MOV R133, RZ, RZ, -R133 ;  /* 0x000000ffff858224 */ /* 0x000fe200078e0a85 */
[----:B------:R-:W-:-:S02]  /*29f0*/  ISETP.GE.AND P2, PT, R5, RZ, PT ;  /* 0x000000ff0500720c */ /* 0x000fc40003f46270 */
[----:B------:R-:W-:Y:S01]  /*2a00*/  ISETP.GE.AND P1, PT, R13, RZ, PT ;  /* 0x000000ff0d00720c */ /* 0x000fe20003f26270 */
[----:B------:R-:W-:Y:S01]  /*2a10*/  IMAD.HI.U32 R5, R4, R127, RZ ;  /* 0x0000007f04057227 */ /* 0x000fe200078e00ff */
[----:B------:R-:W-:Y:S02]  /*2a20*/  ISETP.GE.AND P0, PT, R10, RZ, PT ;  /* 0x000000ff0a00720c */ /* 0x000fe40003f06270 */
[----:B------:R-:W-:Y:S01]  /*2a30*/  IABS R121, R11 ;  /* 0x0000000b00797213 */ /* 0x000fe20000000000 */
[----:B------:R-:W-:Y:S01]  /*2a40*/  IMAD.MOV R10, RZ, RZ, -R5 ;  /* 0x000000ffff0a7224 */ /* 0x000fe200078e0a05 */
[----:B------:R-:W-:Y:S01]  /*2a50*/  LOP3.LUT R13, R3, 0xd0, RZ, 0xfc, !PT ;  /* 0x000000d0030d7812 */ /* 0x000fe200078efcff */
[--C-:B------:R-:W-:Y:S02]  /*2a60*/  @!P3 IMAD.IADD R129, R129, 0x1, -R0.reuse ;  /* 0x000000018181b824 */ /* 0x100fe400078e0a00 */
[--C-:B------:R-:W-:Y:S01]  /*2a70*/  @!P4 IMAD.IADD R131, R131, 0x1, -R0.reuse ;  /* 0x000000018383c824 */ /* 0x100fe200078e0a00 */
[----:B------:R-:W-:Y:S01]  /*2a80*/  IABS R115, R13 ;  /* 0x0000000d00737213 */ /* 0x000fe20000000000 */
[C---:B------:R-:W-:Y:S01]  /*2a90*/  IMAD R127, R0.reuse, R10, R127 ;  /* 0x0000000a007f7224 */ /* 0x040fe200078e027f */
[C---:B------:R-:W-:Y:S01]  /*2aa0*/  ISETP.GT.U32.AND P3, PT, R0.reuse, R129, PT ;  /* 0x000000810000720c */ /* 0x040fe20003f64070 */
[----:B------:R-:W-:Y:S01]  /*2ab0*/  @!P6 IMAD.IADD R135, R135, 0x1, -R0 ;  /* 0x000000018787e824 */ /* 0x000fe200078e0a00 */
[----:B------:R-:W-:Y:S01]  /*2ac0*/  ISETP.GE.AND P6, PT, R9, RZ, PT ;  /* 0x000000ff0900720c */ /* 0x000fe20003fc6270 */
[----:B------:R-:W-:Y:S01]  /*2ad0*/  @!P5 IMAD.MOV R131, RZ, RZ, -R131 ;  /* 0x000000ffff83d224 */ /* 0x000fe200078e0a83 */
[----:B------:R-:W-:Y:S01]  /*2ae0*/  LOP3.LUT R9, R3, 0xbc, RZ, 0xfc, !PT ;  /* 0x000000bc03097812 */ /* 0x000fe200078efcff */
[----:B------:R-:W-:Y:S01]  /*2af0*/  @!P1 IMAD.MOV R135, RZ, RZ, -R135 ;  /* 0x000000ffff879224 */ /* 0x000fe200078e0a87 */
[----:B------:R-:W-:-:S02]  /*2b00*/  ISETP.GT.U32.AND P5, PT, R0, R127, PT ;  /* 0x0000007f0000720c */ /* 0x000fc40003fa4070 */
[----:B------:R-:W-:Y:S02]  /*2b10*/  ISETP.GE.AND P1, PT, R9, RZ, PT ;  /* 0x000000ff0900720c */ /* 0x000fe40003f26270 */
[----:B------:R-:W-:Y:S01]  /*2b20*/  IABS R125, R9 ;  /* 0x00000009007d7213 */ /* 0x000fe20000000000 */
[----:B------:R-:W-:Y:S01]  /*2b30*/  IMAD.HI.U32 R9, R4, R123, RZ ;  /* 0x0000007b04097227 */ /* 0x000fe200078e00ff */
[----:B------:R-:W-:Y:S02]  /*2b40*/  ISETP.GE.AND P4, PT, R11, RZ, PT ;  /* 0x000000ff0b00720c */ /* 0x000fe40003f86270 */
[----:B------:R-:W-:Y:S01]  /*2b50*/  IABS R11, R14 ;  /* 0x0000000e000b7213 */ /* 0x000fe20000000000 */
[----:B------:R-:W-:Y:S02]  /*2b60*/  IMAD.MOV R9, RZ, RZ, -R9 ;  /* 0x000000ffff097224 */ /* 0x000fe400078e0a09 */
[----:B------:R-:W-:Y:S02]  /*2b70*/  @!P3 IMAD.IADD R129, R129, 0x1, -R0 ;  /* 0x000000018181b824 */ /* 0x000fe400078e0a00 */
[----:B------:R-:W-:-:S02]  /*2b80*/  IMAD R123, R0, R9, R123 ;  /* 0x00000009007b7224 */ /* 0x000fc400078e027b */
[----:B------:R-:W-:Y:S02]  /*2b90*/  @!P5 IMAD.IADD R127, R127, 0x1, -R0 ;  /* 0x000000017f7fd824 */ /* 0x000fe400078e0a00 */
[----:B------:R-:W-:-:S03]  /*2ba0*/  IMAD.HI.U32 R5, R4, R125, RZ ;  /* 0x0000007d04057227 */ /* 0x000fc600078e00ff */
[C---:B------:R-:W-:Y:S01]  /*2bb0*/  ISETP.GT.U32.AND P5, PT, R0.reuse, R127, PT ;  /* 0x0000007f0000720c */ /* 0x040fe20003fa4070 */
[----:B------:R-:W-:Y:S01]  /*2bc0*/  @!P6 IMAD.MOV R129, RZ, RZ, -R129 ;  /* 0x000000ffff81e224 */ /* 0x000fe200078e0a81 */
[----:B------:R-:W-:Y:S01]  /*2bd0*/  ISETP.GT.U32.AND P6, PT, R0, R123, PT ;  /* 0x0000007b0000720c */ /* 0x000fe20003fc4070 */
[----:B------:R-:W-:Y:S02]  /*2be0*/  IMAD.MOV R10, RZ, RZ, -R5 ;  /* 0x000000ffff0a7224 */ /* 0x000fe400078e0a05 */
[----:B------:R-:W-:-:S04]  /*2bf0*/  IMAD.HI.U32 R5, R4, R121, RZ ;  /* 0x0000007904057227 */ /* 0x000fc800078e00ff */
[----:B------:R-:W-:Y:S02]  /*2c00*/  IMAD.MOV R5, RZ, RZ, -R5 ;  /* 0x000000ffff057224 */ /* 0x000fe400078e0a05 */
[C---:B------:R-:W-:Y:S01]  /*2c10*/  IMAD R125, R0.reuse, R10, R125 ;  /* 0x0000000a007d7224 */ /* 0x040fe200078e027d */
[----:B------:R-:W-:Y:S01]  /*2c20*/  LOP3.LUT R10, R3, 0xc8, RZ, 0xfc, !PT ;  /* 0x000000c8030a7812 */ /* 0x000fe200078efcff */
[C---:B------:R-:W-:Y:S02]  /*2c30*/  IMAD R121, R0.reuse, R5, R121 ;  /* 0x0000000500797224 */ /* 0x040fe400078e0279 */
[--C-:B------:R-:W-:Y:S01]  /*2c40*/  @!P6 IMAD.IADD R123, R123, 0x1, -R0.reuse ;  /* 0x000000017b7be824 */ /* 0x100fe200078e0a00 */
[C---:B------:R-:W-:Y:S01]  /*2c50*/  ISETP.GT.U32.AND P3, PT, R0.reuse, R125, PT ;  /* 0x0000007d0000720c */ /* 0x040fe20003f64070 */
[----:B------:R-:W-:Y:S01]  /*2c60*/  @!P5 IMAD.IADD R127, R127, 0x1, -R0 ;  /* 0x000000017f7fd824 */ /* 0x000fe200078e0a00 */
[----:B------:R-:W-:Y:S01]  /*2c70*/  ISETP.GT.U32.AND P5, PT, R0, R121, PT ;  /* 0x000000790000720c */ /* 0x000fe20003fa4070 */
[----:B------:R-:W-:Y:S01]  /*2c80*/  IMAD.HI.U32 R9, R4, R117, RZ ;  /* 0x0000007504097227 */ /* 0x000fe200078e00ff */
[----:B------:R-:W-:-:S02]  /*2c90*/  ISETP.GT.U32.AND P6, PT, R0, R123, PT ;  /* 0x0000007b0000720c */ /* 0x000fc40003fc4070 */
[----:B------:R-:W-:Y:S01]  /*2ca0*/  IABS R119, R10 ;  /* 0x0000000a00777213 */ /* 0x000fe20000000000 */
[----:B------:R-:W-:Y:S02]  /*2cb0*/  IMAD.MOV R9, RZ, RZ, -R9 ;  /* 0x000000ffff097224 */ /* 0x000fe400078e0a09 */
[----:B------:R-:W-:Y:S02]  /*2cc0*/  @!P2 IMAD.MOV R127, RZ, RZ, -R127 ;  /* 0x000000ffff7fa224 */ /* 0x000fe400078e0a7f */
[----:B------:R-:W-:-:S04]  /*2cd0*/  IMAD.HI.U32 R5, R4, R119, RZ ;  /* 0x0000007704057227 */ /* 0x000fc800078e00ff */
[----:B------:R-:W-:Y:S02]  /*2ce0*/  IMAD R117, R0, R9, R117 ;  /* 0x0000000900757224 */ /* 0x000fe400078e0275 */
[--C-:B------:R-:W-:Y:S01]  /*2cf0*/  @!P5 IMAD.IADD R121, R121, 0x1, -R0.reuse ;  /* 0x000000017979d824 */ /* 0x100fe200078e0a00 */
[----:B------:R-:W-:Y:S01]  /*2d00*/  ISETP.GE.AND P5, PT, R10, RZ, PT ;  /* 0x000000ff0a00720c */ /* 0x000fe20003fa6270 */
[----:B------:R-:W-:Y:S01]  /*2d10*/  IMAD.MOV R5, RZ, RZ, -R5 ;  /* 0x000000ffff057224 */ /* 0x000fe200078e0a05 */
[----:B------:R-:W-:Y:S01]  /*2d20*/  LOP3.LUT R10, R3, 0xdc, RZ, 0xfc, !PT ;  /* 0x000000dc030a7812 */ /* 0x000fe200078efcff */
[--C-:B------:R-:W-:Y:S01]  /*2d30*/  @!P6 IMAD.IADD R123, R123, 0x1, -R0.reuse ;  /* 0x000000017b7be824 */ /* 0x100fe200078e0a00 */
[C---:B------:R-:W-:Y:S01]  /*2d40*/  ISETP.GT.U32.AND P6, PT, R0.reuse, R117, PT ;  /* 0x000000750000720c */ /* 0x040fe20003fc4070 */
[----:B------:R-:W-:Y:S01]  /*2d50*/  @!P3 IMAD.IADD R125, R125, 0x1, -R0 ;  /* 0x000000017d7db824 */ /* 0x000fe200078e0a00 */
[C---:B------:R-:W-:Y:S01]  /*2d60*/  ISETP.GT.U32.AND P2, PT, R0.reuse, R121, PT ;  /* 0x000000790000720c */ /* 0x040fe20003f44070 */
[----:B------:R-:W-:Y:S01]  /*2d70*/  IMAD R119, R0, R5, R119 ;  /* 0x0000000500777224 */ /* 0x000fe200078e0277 */
[----:B------:R-:W-:Y:S01]  /*2d80*/  IABS R55, R10 ;  /* 0x0000000a00377213 */ /* 0x000fe20000000000 */
[----:B------:R-:W-:Y:S01]  /*2d90*/  IMAD.HI.U32 R5, R4, R115, RZ ;  /* 0x0000007304057227 */ /* 0x000fe200078e00ff */
[----:B------:R-:W-:-:S03]  /*2da0*/  ISETP.GT.U32.AND P3, PT, R0, R125, PT ;  /* 0x0000007d0000720c */ /* 0x000fc60003f64070 */
[----:B------:R-:W-:-:S04]  /*2db0*/  IMAD.HI.U32 R9, R4, R11, RZ ;  /* 0x0000000b04097227 */ /* 0x000fc800078e00ff */
[----:B------:R-:W-:Y:S02]  /*2dc0*/  IMAD.MOV R5, RZ, RZ, -R5 ;  /* 0x000000ffff057224 */ /* 0x000fe400078e0a05 */
[----:B------:R-:W-:Y:S02]  /*2dd0*/  IMAD.MOV R9, RZ, RZ, -R9 ;  /* 0x000000ffff097224 */ /* 0x000fe400078e0a09 */
[C---:B------:R-:W-:Y:S02]  /*2de0*/  IMAD R115, R0.reuse, R5, R115 ;  /* 0x0000000500737224 */ /* 0x040fe400078e0273 */
[--C-:B------:R-:W-:Y:S02]  /*2df0*/  @!P6 IMAD.IADD R117, R117, 0x1, -R0.reuse ;  /* 0x000000017575e824 */ /* 0x100fe400078e0a00 */
[C---:B------:R-:W-:Y:S02]  /*2e00*/  IMAD R11, R0.reuse, R9, R11 ;  /* 0x00000009000b7224 */ /* 0x040fe400078e020b */
[--C-:B------:R-:W-:Y:S01]  /*2e10*/  @!P2 IMAD.IADD R121, R121, 0x1, -R0.reuse ;  /* 0x000000017979a824 */ /* 0x100fe200078e0a00 */
[C---:B------:R-:W-:Y:S01]  /*2e20*/  ISETP.GT.U32.AND P2, PT, R0.reuse, R115, PT ;  /* 0x000000730000720c */ /* 0x040fe20003f44070 */
[----:B------:R-:W-:Y:S01]  /*2e30*/  @!P3 IMAD.IADD R125, R125, 0x1, -R0 ;  /* 0x000000017d7db824 */ /* 0x000fe200078e0a00 */
[C---:B------:R-:W-:Y:S01]  /*2e40*/  ISETP.GT.U32.AND P6, PT, R0.reuse, R117, PT ;  /* 0x000000750000720c */ /* 0x040fe20003fc4070 */
[----:B------:R-:W-:Y:S01]  /*2e50*/  @!P4 IMAD.MOV R121, RZ, RZ, -R121 ;  /* 0x000000ffff79c224 */ /* 0x000fe200078e0a79 */
[----:B------:R-:W-:Y:S01]  /*2e60*/  ISETP.GT.U32.AND P3, PT, R0, R119, PT ;  /* 0x000000770000720c */ /* 0x000fe20003f64070 */
[----:B------:R-:W-:Y:S01]  /*2e70*/  IMAD.HI.U32 R5, R4, R53, RZ ;  /* 0x0000003504057227 */ /* 0x000fe200078e00ff */
[----:B------:R-:W-:-:S03]  /*2e80*/  ISETP.GT.U32.AND P4, PT, R0, R11, PT ;  /* 0x0000000b0000720c */ /* 0x000fc60003f84070 */
[----:B------:R-:W-:Y:S02]  /*2e90*/  IMAD.MOV R5, RZ, RZ, -R5 ;  /* 0x000000ffff057224 */ /* 0x000fe400078e0a05 */
[----:B------:R-:W-:Y:S02]  /*2ea0*/  @!P1 IMAD.MOV R125, RZ, RZ, -R125 ;  /* 0x000000ffff7d9224 */ /* 0x000fe400078e0a7d */
[C---:B------:R-:W-:Y:S02]  /*2eb0*/  IMAD R53, R0.reuse, R5, R53 ;  /* 0x0000000500357224 */ /* 0x040fe400078e0235 */
[--C-:B------:R-:W-:Y:S01]  /*2ec0*/  @!P2 IMAD.IADD R115, R115, 0x1, -R0.reuse ;  /* 0x000000017373a824 */ /* 0x100fe200078e0a00 */
[----:B------:R-:W-:Y:S01]  /*2ed0*/  ISETP.GE.AND P2, PT, R15, RZ, PT ;  /* 0x000000ff0f00720c */ /* 0x000fe20003f46270 */
[--C-:B------:R-:W-:Y:S01]  /*2ee0*/  @!P6 IMAD.IADD R117, R117, 0x1, -R0.reuse ;  /* 0x000000017575e824 */ /* 0x100fe200078e0a00 */
[----:B------:R-:W-:Y:S01]  /*2ef0*/  ISETP.GT.U32.AND P6, PT, R0, R53, PT ;  /* 0x000000350000720c */ /* 0x000fe20003fc4070 */
[--C-:B------:R-:W-:Y:S01]  /*2f00*/  @!P3 IMAD.IADD R119, R119, 0x1, -R0.reuse ;  /* 0x000000017777b824 */ /* 0x100fe200078e0a00 */
[----:B------:R-:W-:Y:S01]  /*2f10*/  ISETP.GE.AND P3, PT, R12, RZ, PT ;  /* 0x000000ff0c00720c */ /* 0x000fe20003f66270 */
[----:B------:R-:W-:Y:S01]  /*2f20*/  @!P4 IMAD.IADD R11, R11, 0x1, -R0 ;  /* 0x000000010b0bc824 */ /* 0x000fe200078e0a00 */
[----:B------:R-:W-:Y:S01]  /*2f30*/  ISETP.GT.U32.AND P4, PT, R0, R115, PT ;  /* 0x000000730000720c */ /* 0x000fe20003f84070 */
[----:B------:R-:W-:Y:S01]  /*2f40*/  IMAD.HI.U32 R5, R4, R55, RZ ;  /* 0x0000003704057227 */ /* 0x000fe200078e00ff */
[----:B------:R-:W-:-:S02]  /*2f50*/  ISETP.GT.U32.AND P1, PT, R0, R119, PT ;  /* 0x000000770000720c */ /* 0x000fc40003f24070 */
[C---:B------:R-:W-:Y:S01]  /*2f60*/  LOP3.LUT R12, R3.reuse, 0xe0, RZ, 0xfc, !PT ;  /* 0x000000e0030c7812 */ /* 0x040fe200078efcff */
[----:B------:R-:W-:Y:S01]  /*2f70*/  IMAD.MOV R9, RZ, RZ, -R5 ;  /* 0x000000ffff097224 */ /* 0x000fe200078e0a05 */
[----:B------:R-:W-:Y:S01]  /*2f80*/  LOP3.LUT R15, R3, 0xe8, RZ, 0xfc, !PT ;  /* 0x000000e8030f7812 */ /* 0x000fe200078efcff */
[----:B------:R-:W-:Y:S01]  /*2f90*/  @!P0 IMAD.MOV R123, RZ, RZ, -R123 ;  /* 0x000000ffff7b8224 */ /* 0x000fe200078e0a7b */
[----:B------:R-:W-:Y:S01]  /*2fa0*/  IABS R69, R12 ;  /* 0x0000000c00457213 */ /* 0x000fe20000000000 */
[C---:B------:R-:W-:Y:S01]  /*2fb0*/  IMAD R55, R0.reuse, R9, R55 ;  /* 0x0000000900377224 */ /* 0x040fe200078e0237 */
[----:B------:R-:W-:Y:S01]  /*2fc0*/  ISETP.GE.AND P0, PT, R13, RZ, PT ;  /* 0x000000ff0d00720c */ /* 0x000fe20003f06270 */
[--C-:B------:R-:W-:Y:S01]  /*2fd0*/  @!P6 IMAD.IADD R53, R53, 0x1, -R0.reuse ;  /* 0x000000013535e824 */ /* 0x100fe200078e0a00 */
[C---:B------:R-:W-:Y:S01]  /*2fe0*/  ISETP.GT.U32.AND P6, PT, R0.reuse, R11, PT ;  /* 0x0000000b0000720c */ /* 0x040fe20003fc4070 */
[--C-:B------:R-:W-:Y:S01]  /*2ff0*/  @!P4 IMAD.IADD R115, R115, 0x1, -R0.reuse ;  /* 0x000000017373c824 */ /* 0x100fe200078e0a00 */
[----:B------:R-:W-:Y:S01]  /*3000*/  ISETP.GT.U32.AND P4, PT, R0, R55, PT ;  /* 0x000000370000720c */ /* 0x000fe20003f84070 */
[----:B------:R-:W-:Y:S01]  /*3010*/  @!P1 IMAD.IADD R119, R119, 0x1, -R0 ;  /* 0x0000000177779824 */ /* 0x000fe200078e0a00 */
[----:B------:R-:W-:Y:S01]  /*3020*/  ISETP.GE.AND P1, PT, R14, RZ, PT ;  /* 0x000000ff0e00720c */ /* 0x000fe20003f26270 */
[----:B------:R-:W-:Y:S01]  /*3030*/  IMAD.HI.U32 R5, R4, R69, RZ ;  /* 0x0000004504057227 */ /* 0x000fe200078e00ff */
[----:B------:R-:W-:-:S02]  /*3040*/  LOP3.LUT R14, R3, 0xe4, RZ, 0xfc, !PT ;  /* 0x000000e4030e7812 */ /* 0x000fc400078efcff */
[----:B------:R-:W-:Y:S01]  /*3050*/  IABS R75, R15 ;  /* 0x0000000f004b7213 */ /* 0x000fe20000000000 */
[----:B------:R-:W-:Y:S01]  /*3060*/  @!P5 IMAD.MOV R119, RZ, RZ, -R119 ;  /* 0x000000ffff77d224 */ /* 0x000fe200078e0a77 */
[----:B------:R-:W-:Y:S01]  /*3070*/  IABS R113, R14 ;  /* 0x0000000e00717213 */ /* 0x000fe20000000000 */
[----:B------:R-:W-:Y:S01]  /*3080*/  IMAD.MOV R5, RZ, RZ, -R5 ;  /* 0x000000ffff057224 */ /* 0x000fe200078e0a05 */
[----:B------:R-:W-:Y:S01]  /*3090*/  ISETP.GT.U32.AND P5, PT, R0, R53, PT ;  /* 0x000000350000720c */ /* 0x000fe20003fa4070 */
[--C-:B------:R-:W-:Y:S01]  /*30a0*/  @!P6 IMAD.IADD R11, R11, 0x1, -R0.reuse ;  /* 0x000000010b0be824 */ /* 0x100fe200078e0a00 */
[----:B------:R-:W-:Y:S01]  /*30b0*/  ISETP.GE.AND P6, PT, R10, RZ, PT ;  /* 0x000000ff0a00720c */ /* 0x000fe20003fc6270 */
[----:B------:R-:W-:Y:S01]  /*30c0*/  IMAD R69, R0, R5, R69 ;  /* 0x0000000500457224 */ /* 0x000fe200078e0245 */
[----:B------:R-:W-:Y:S01]  /*30d0*/  LOP3.LUT R10, R3, 0xec, RZ, 0xfc, !PT ;  /* 0x000000ec030a7812 */ /* 0x000fe200078efcff */
[----:B------:R-:W-:Y:S01]  /*30e0*/  @!P4 IMAD.IADD R55, R55, 0x1, -R0 ;  /* 0x000000013737c824 */ /* 0x000fe200078e0a00 */
[----:B------:R-:W-:Y:S01]  /*30f0*/  ISETP.GE.AND P4, PT, R12, RZ, PT ;  /* 0x000000ff0c00720c */ /* 0x000fe20003f86270 */
[----:B------:R-:W-:Y:S01]  /*3100*/  IMAD.HI.U32 R5, R4, R113, RZ ;  /* 0x0000007104057227 */ /* 0x000fe200078e00ff */
[----:B------:R-:W-:-:S02]  /*3110*/  IABS R59, R10 ;  /* 0x0000000a003b7213 */ /* 0x000fc40000000000 */
[----:B------:R-:W-:Y:S01]  /*3120*/  LOP3.LUT R12, R3, 0xf0, RZ, 0xfc, !PT ;  /* 0x000000f0030c7812 */ /* 0x000fe200078efcff */
[----:B------:R-:W-:Y:S01]  /*3130*/  @!P3 IMAD.MOV R117, RZ, RZ, -R117 ;  /* 0x000000ffff75b224 */ /* 0x000fe200078e0a75 */
[C---:B------:R-:W-:Y:S01]  /*3140*/  ISETP.GT.U32.AND P3, PT, R0.reuse, R55, PT ;  /* 0x000000370000720c */ /* 0x040fe20003f64070 */
[----:B------:R-:W-:Y:S01]  /*3150*/  IMAD.MOV R5, RZ, RZ, -R5 ;  /* 0x000000ffff057224 */ /* 0x000fe200078e0a05 */
[----:B------:R-:W-:Y:S01]  /*3160*/  IABS R13, R12 ;  /* 0x0000000c000d7213 */ /* 0x000fe20000000000 */
[----:B------:R-:W-:Y:S01]  /*3170*/  @!P5 IMAD.IADD R53, R53, 0x1, -R0 ;  /* 0x000000013535d824 */ /* 0x000fe200078e0a00 */
[C---:B------:R-:W-:Y:S01]  /*3180*/  ISETP.GT.U32.AND P5, PT, R0.reuse, R69, PT ;  /* 0x000000450000720c */ /* 0x040fe20003fa4070 */
[----:B------:R-:W-:Y:S02]  /*3190*/  IMAD R113, R0, R5, R113 ;  /* 0x0000000500717224 */ /* 0x000fe400078e0271 */
[----:B------:R-:W-:-:S04]  /*31a0*/  IMAD.HI.U32 R5, R4, R59, RZ ;  /* 0x0000003b04057227 */ /* 0x000fc800078e00ff */
[----:B------:R-:W-:Y:S02]  /*31b0*/  IMAD.MOV R5, RZ, RZ, -R5 ;  /* 0x000000ffff057224 */ /* 0x000fe400078e0a05 */
[----:B------:R-:W-:-:S04]  /*31c0*/  IMAD.HI.U32 R9, R4, R75, RZ ;  /* 0x0000004b04097227 */ /* 0x000fc800078e00ff */
[----:B------:R-:W-:Y:S01]  /*31d0*/  @!P3 IMAD.IADD R55, R55, 0x1, -R0 ;  /* 0x000000013737b824 */ /* 0x000fe200078e0a00 */
[----:B------:R-:W-:Y:S01]  /*31e0*/  ISETP.GE.AND P3, PT, R15, RZ, PT ;  /* 0x000000ff0f00720c */ /* 0x000fe20003f66270 */
[C---:B------:R-:W-:Y:S02]  /*31f0*/  IMAD R59, R0.reuse, R5, R59 ;  /* 0x00000005003b7224 */ /* 0x040fe400078e023b */
[----:B------:R-:W-:Y:S02]  /*3200*/  IMAD.MOV R9, RZ, RZ, -R9 ;  /* 0x000000ffff097224 */ /* 0x000fe400078e0a09 */
[----:B------:R-:W-:Y:S01]  /*3210*/  @!P0 IMAD.MOV R115, RZ, RZ, -R115 ;  /* 0x000000ffff738224 */ /* 0x000fe200078e0a73 */
[C---:B------:R-:W-:Y:S01]  /*3220*/  ISETP.GT.U32.AND P0, PT, R0.reuse, R113, PT ;  /* 0x000000710000720c */ /* 0x040fe20003f04070 */
[----:B------:R-:W-:Y:S01]  /*3230*/  @!P6 IMAD.MOV R55, RZ, RZ, -R55 ;  /* 0x000000ffff37e224 */ /* 0x000fe200078e0a37 */
[C---:B------:R-:W-:Y:S01]  /*3240*/  ISETP.GT.U32.AND P6, PT, R0.reuse, R59, PT ;  /* 0x0000003b0000720c */ /* 0x040fe20003fc4070 */
[----:B------:R-:W-:-:S02]  /*3250*/  IMAD R75, R0, R9, R75 ;  /* 0x00000009004b7224 */ /* 0x000fc400078e024b */
[----:B------:R-:W-:Y:S02]  /*3260*/  @!P5 IMAD.IADD R69, R69, 0x1, -R0 ;  /* 0x000000014545d824 */ /* 0x000fe400078e0a00 */
[----:B------:R-:W-:-:S03]  /*3270*/  IMAD.HI.U32 R9, R4, R13, RZ ;  /* 0x0000000d04097227 */ /* 0x000fc600078e00ff */
[C---:B------:R-:W-:Y:S01]  /*3280*/  ISETP.GT.U32.AND P5, PT, R0.reuse, R69, PT ;  /* 0x000000450000720c */ /* 0x040fe20003fa4070 */
[----:B------:R-:W-:Y:S02]  /*3290*/  IMAD.MOV R9, RZ, RZ, -R9 ;  /* 0x000000ffff097224 */ /* 0x000fe400078e0a09 */
[----:B------:R-:W-:Y:S01]  /*32a0*/  @!P1 IMAD.MOV R11, RZ, RZ, -R11 ;  /* 0x000000ffff0b9224 */ /* 0x000fe200078e0a0b */
[C---:B------:R-:W-:Y:S01]  /*32b0*/  ISETP.GT.U32.AND P1, PT, R0.reuse, R75, PT ;  /* 0x0000004b0000720c */ /* 0x040fe20003f24070 */
[C---:B------:R-:W-:Y:S01]  /*32c0*/  IMAD R13, R0.reuse, R9, R13 ;  /* 0x00000009000d7224 */ /* 0x040fe200078e020d */
[----:B------:R-:W-:Y:S01]  /*32d0*/  LOP3.LUT R9, R3, 0xf4, RZ, 0xfc, !PT ;  /* 0x000000f403097812 */ /* 0x000fe200078efcff */
[--C-:B------:R-:W-:Y:S02]  /*32e0*/  @!P0 IMAD.IADD R113, R113, 0x1, -R0.reuse ;  /* 0x0000000171718824 */ /* 0x100fe400078e0a00 */
[--C-:B------:R-:W-:Y:S01]  /*32f0*/  @!P6 IMAD.IADD R59, R59, 0x1, -R0.reuse ;  /* 0x000000013b3be824 */ /* 0x100fe200078e0a00 */
[----:B------:R-:W-:Y:S01]  /*3300*/  IABS R61, R9 ;  /* 0x00000009003d7213 */ /* 0x000fe20000000000 */
[----:B------:R-:W-:Y:S01]  /*3310*/  @!P2 IMAD.MOV R53, RZ, RZ, -R53 ;  /* 0x000000ffff35a224 */ /* 0x000fe200078e0a35 */
[C---:B------:R-:W-:Y:S01]  /*3320*/  ISETP.GT.U32.AND P0, PT, R0.reuse, R113, PT ;  /* 0x000000710000720c */ /* 0x040fe20003f04070 */
[----:B------:R-:W-:Y:S01]  /*3330*/  @!P5 IMAD.IADD R69, R69, 0x1, -R0 ;  /* 0x000000014545d824 */ /* 0x000fe200078e0a00 */
[----:B------:R-:W-:Y:S01]  /*3340*/  ISETP.GT.U32.AND P6, PT, R0, R59, PT ;  /* 0x0000003b0000720c */ /* 0x000fe20003fc4070 */
[----:B------:R-:W-:Y:S01]  /*3350*/  IMAD.HI.U32 R5, R4, R61, RZ ;  /* 0x0000003d04057227 */ /* 0x000fe200078e00ff */
[----:B------:R-:W-:-:S02]  /*3360*/  ISETP.GE.AND P2, PT, R14, RZ, PT ;  /* 0x000000ff0e00720c */ /* 0x000fc40003f46270 */
[----:B------:R-:W-:Y:S01]  /*3370*/  ISETP.GE.AND P5, PT, R10, RZ, PT ;  /* 0x000000ff0a00720c */ /* 0x000fe20003fa6270 */
[--C-:B------:R-:W-:Y:S01]  /*3380*/  @!P1 IMAD.IADD R75, R75, 0x1, -R0.reuse ;  /* 0x000000014b4b9824 */ /* 0x100fe200078e0a00 */
[----:B------:R-:W-:Y:S01]  /*3390*/  LOP3.LUT R10, R3, 0xf8, RZ, 0xfc, !PT ;  /* 0x000000f8030a7812 */ /* 0x000fe200078efcff */
[----:B------:R-:W-:Y:S01]  /*33a0*/  @!P4 IMAD.MOV R69, RZ, RZ, -R69 ;  /* 0x000000ffff45c224 */ /* 0x000fe200078e0a45 */
[C---:B------:R-:W-:Y:S01]  /*33b0*/  ISETP.GT.U32.AND P4, PT, R0.reuse, R13, PT ;  /* 0x0000000d0000720c */ /* 0x040fe20003f84070 */
[----:B------:R-:W-:Y:S01]  /*33c0*/  IMAD.MOV R5, RZ, RZ, -R5 ;  /* 0x000000ffff057224 */ /* 0x000fe200078e0a05 */
[----:B------:R-:W-:Y:S01]  /*33d0*/  ISETP.GT.U32.AND P1, PT, R0, R75, PT ;  /* 0x0000004b0000720c */ /* 0x000fe20003f24070 */
[--C-:B------:R-:W-:Y:S01]  /*33e0*/  @!P0 IMAD.IADD R113, R113, 0x1, -R0.reuse ;  /* 0x0000000171718824 */ /* 0x100fe200078e0a00 */
[----:B------:R-:W-:Y:S01]  /*33f0*/  ISETP.GE.AND P0, PT, R12, RZ, PT ;  /* 0x000000ff0c00720c */ /* 0x000fe20003f06270 */
[C---:B------:R-:W-:Y:S01]  /*3400*/  IMAD R61, R0.reuse, R5, R61 ;  /* 0x00000005003d7224 */ /* 0x040fe200078e023d */
[----:B------:R-:W-:Y:S01]  /*3410*/  LOP3.LUT R12, R3, 0xfc, RZ, 0xfc, !PT ;  /* 0x000000fc030c7812 */ /* 0x000fe200078efcff */
[--C-:B------:R-:W-:Y:S01]  /*3420*/  @!P6 IMAD.IADD R59, R59, 0x1, -R0.reuse ;  /* 0x000000013b3be824 */ /* 0x100fe200078e0a00 */
[----:B------:R-:W-:Y:S01]  /*3430*/  IABS R77, R10 ;  /* 0x0000000a004d7213 */ /* 0x000fe20000000000 */
[----:B------:R-:W-:Y:S01]  /*3440*/  @!P2 IMAD.MOV R113, RZ, RZ, -R113 ;  /* 0x000000ffff71a224 */ /* 0x000fe200078e0a71 */
[----:B------:R-:W-:Y:S01]  /*3450*/  ISETP.GT.U32.AND P6, PT, R0, R61, PT ;  /* 0x0000003d0000720c */ /* 0x000fe20003fc4070 */
[----:B------:R-:W-:Y:S01]  /*3460*/  @!P5 IMAD.MOV R59, RZ, RZ, -R59 ;  /* 0x000000ffff3bd224 */ /* 0x000fe200078e0a3b */
[----:B------:R-:W-:Y:S01]  /*3470*/  IABS R15, R12 ;  /* 0x0000000c000f7213 */ /* 0x000fe20000000000 */
[--C-:B------:R-:W-:Y:S01]  /*3480*/  @!P4 IMAD.IADD R13, R13, 0x1, -R0.reuse ;  /* 0x000000010d0dc824 */ /* 0x100fe200078e0a00 */
[----:B------:R-:W-:Y:S01]  /*3490*/  ISETP.GE.AND P2, PT, R10, RZ, PT ;  /* 0x000000ff0a00720c */ /* 0x000fe20003f46270 */
[----:B------:R-:W-:Y:S01]  /*34a0*/  @!P1 IMAD.IADD R75, R75, 0x1, -R0 ;  /* 0x000000014b4b9824 */ /* 0x000fe200078e0a00 */
[----:B------:R-:W-:Y:S01]  /*34b0*/  ISETP.GE.AND P1, PT, R9, RZ, PT ;  /* 0x000000ff0900720c */ /* 0x000fe20003f26270 */
[----:B------:R-:W-:Y:S01]  /*34c0*/  IMAD.HI.U32 R5, R4, R15, RZ ;  /* 0x0000000f04057227 */ /* 0x000fe200078e00ff */
[----:B------:R-:W-:-:S02]  /*34d0*/  ISETP.GT.U32.AND P4, PT, R0, R13, PT ;  /* 0x0000000d0000720c */ /* 0x000fc40003f84070 */
[C---:B------:R-:W-:Y:S01]  /*34e0*/  LOP3.LUT R10, R3.reuse, 0x100, RZ, 0xfc, !PT ;  /* 0x00000100030a7812 */ /* 0x040fe200078efcff */
[----:B------:R-:W-:Y:S01]  /*34f0*/  IMAD.HI.U32 R9, R4, R77, RZ ;  /* 0x0000004d04097227 */ /* 0x000fe200078e00ff */
[----:B------:R-:W-:Y:S02]  /*3500*/  LOP3.LUT R14, R3, 0x104, RZ, 0xfc, !PT ;  /* 0x00000104030e7812 */ /* 0x000fe400078efcff */
[----:B------:R-:W-:Y:S01]  /*3510*/  IABS R83, R10 ;  /* 0x0000000a00537213 */ /* 0x000fe20000000000 */
[----:B------:R-:W-:Y:S01]  /*3520*/  @!P6 IMAD.IADD R61, R61, 0x1, -R0 ;  /* 0x000000013d3de824 */ /* 0x000fe200078e0a00 */
[----:B------:R-:W-:Y:S01]  /*3530*/  IABS R65, R14 ;  /* 0x0000000e00417213 */ /* 0x000fe20000000000 */
[----:B------:R-:W-:Y:S02]  /*3540*/  IMAD.MOV R5, RZ, RZ, -R5 ;  /* 0x000000ffff057224 */ /* 0x000fe400078e0a05 */
[----:B------:R-:W-:Y:S02]  /*3550*/  IMAD.MOV R9, RZ, RZ, -R9 ;  /* 0x000000ffff097224 */ /* 0x000fe400078e0a09 */
[----:B------:R-:W-:Y:S01]  /*3560*/  @!P3 IMAD.MOV R75, RZ, RZ, -R75 ;  /* 0x000000ffff4bb224 */ /* 0x000fe200078e0a4b */
[C---:B------:R-:W-:Y:S01]  /*3570*/  ISETP.GT.U32.AND P3, PT, R0.reuse, R61, PT ;  /* 0x0000003d0000720c */ /* 0x040fe20003f64070 */
[----:B------:R-:W-:-:S02]  /*3580*/  IMAD R15, R0, R5, R15 ;  /* 0x00000005000f7224 */ /* 0x000fc400078e020f */
[----:B------:R-:W-:Y:S02]  /*3590*/  IMAD R77, R0, R9, R77 ;  /* 0x00000009004d7224 */ /* 0x000fe400078e024d */
[----:B------:R-:W-:Y:S01]  /*35a0*/  IMAD.HI.U32 R5, R4, R83, RZ ;  /* 0x0000005304057227 */ /* 0x000fe200078e00ff */
[----:B------:R-:W-:-:S03]  /*35b0*/  ISETP.GT.U32.AND P6, PT, R0, R15, PT ;  /* 0x0000000f0000720c */ /* 0x000fc60003fc4070 */
[--C-:B------:R-:W-:Y:S01]  /*35c0*/  @!P4 IMAD.IADD R13, R13, 0x1, -R0.reuse ;  /* 0x000000010d0dc824 */ /* 0x100fe200078e0a00 */
[C---:B------:R-:W-:Y:S01]  /*35d0*/  ISETP.GT.U32.AND P4, PT, R0.reuse, R77, PT ;  /* 0x0000004d0000720c */ /* 0x040fe20003f84070 */
[----:B------:R-:W-:Y:S02]  /*35e0*/  IMAD.MOV R5, RZ, RZ, -R5 ;  /* 0x000000ffff057224 */ /* 0x000fe400078e0a05 */
[----:B------:R-:W-:Y:S02]  /*35f0*/  @!P3 IMAD.IADD R61, R61, 0x1, -R0 ;  /* 0x000000013d3db824 */ /* 0x000fe400078e0a00 */
[----:B------:R-:W-:Y:S02]  /*3600*/  IMAD R83, R0, R5, R83 ;  /* 0x0000000500537224 */ /* 0x000fe400078e0253 */
[----:B------:R-:W-:-:S03]  /*3610*/  IMAD.HI.U32 R5, R4, R67, RZ ;  /* 0x0000004304057227 */ /* 0x000fc600078e00ff */
[----:B------:R-:W-:Y:S01]  /*3620*/  ISETP.GT.U32.AND P3, PT, R0, R83, PT ;  /* 0x000000530000720c */ /* 0x000fe20003f64070 */
[----:B------:R-:W-:Y:S02]  /*3630*/  IMAD.MOV R5, RZ, RZ, -R5 ;  /* 0x000000ffff057224 */ /* 0x000fe400078e0a05 */
[--C-:B------:R-:W-:Y:S01]  /*3640*/  @!P4 IMAD.IADD R77, R77, 0x1, -R0.reuse ;  /* 0x000000014d4dc824 */ /* 0x100fe200078e0a00 */
[----:B------:R-:W-:Y:S01]  /*3650*/  ISETP.GE.AND P4, PT, R12, RZ, PT ;  /* 0x000000ff0c00720c */ /* 0x000fe20003f86270 */
[----:B------:R-:W-:Y:S01]  /*3660*/  @!P6 IMAD.IADD R15, R15, 0x1, -R0 ;  /* 0x000000010f0fe824 */ /* 0x000fe200078e0a00 */
[----:B------:R-:W-:Y:S01]  /*3670*/  LOP3.LUT R12, R3, 0x110, RZ, 0xfc, !PT ;  /* 0x00000110030c7812 */ /* 0x000fe200078efcff */
[C---:B------:R-:W-:Y:S01]  /*3680*/  IMAD R67, R0.reuse, R5, R67 ;  /* 0x0000000500437224 */ /* 0x040fe200078e0243 */
[----:B------:R-:W-:Y:S01]  /*3690*/  ISETP.GT.U32.AND P6, PT, R0, R77, PT ;  /* 0x0000004d0000720c */ /* 0x000fe20003fc4070 */
[----:B------:R-:W-:Y:S01]  /*36a0*/  IMAD.HI.U32 R9, R4, R65, RZ ;  /* 0x0000004104097227 */ /* 0x000fe200078e00ff */
[----:B------:R-:W-:-:S02]  /*36b0*/  ISETP.GT.U32.AND P5, PT, R0, R15, PT ;  /* 0x0000000f0000720c */ /* 0x000fc40003fa4070 */
[----:B------:R-:W-:Y:S01]  /*36c0*/  IABS R91, R12 ;  /* 0x0000000c005b7213 */ /* 0x000fe20000000000 */
[--C-:B------:R-:W-:Y:S01]  /*36d0*/  @!P3 IMAD.IADD R83, R83, 0x1, -R0.reuse ;  /* 0x000000015353b824 */ /* 0x100fe200078e0a00 */
[C---:B------:R-:W-:Y:S01]  /*36e0*/  ISETP.GT.U32.AND P3, PT, R0.reuse, R67, PT ;  /* 0x000000430000720c */ /* 0x040fe20003f64070 */
[----:B------:R-:W-:Y:S02]  /*36f0*/  IMAD.MOV R9, RZ, RZ, -R9 ;  /* 0x000000ffff097224 */ /* 0x000fe400078e0a09 */
[----:B------:R-:W-:Y:S02]  /*3700*/  @!P1 IMAD.MOV R61, RZ, RZ, -R61 ;  /* 0x000000ffff3d9224 */ /* 0x000fe400078e0a3d */
[----:B------:R-:W-:Y:S02]  /*3710*/  IMAD R65, R0, R9, R65 ;  /* 0x0000000900417224 */ /* 0x000fe400078e0241 */
[----:B------:R-:W-:Y:S01]  /*3720*/  @!P6 IMAD.IADD R77, R77, 0x1, -R0 ;  /* 0x000000014d4de824 */ /* 0x000fe200078e0a00 */
[----:B------:R-:W-:Y:S01]  /*3730*/  ISETP.GE.AND P6, PT, R14, RZ, PT ;  /* 0x000000ff0e00720c */ /* 0x000fe20003fc6270 */
[----:B------:R-:W-:Y:S01]  /*3740*/  IMAD.HI.U32 R9, R4, R85, RZ ;  /* 0x0000005504097227 */ /* 0x000fe200078e00ff */
[----:B------:R-:W-:-:S02]  /*3750*/  ISETP.GT.U32.AND P1, PT, R0, R65, PT ;  /* 0x000000410000720c */ /* 0x000fc40003f24070 */
[----:B------:R-:W-:Y:S01]  /*3760*/  LOP3.LUT R14, R3, 0x114, RZ, 0xfc, !PT ;  /* 0x00000114030e7812 */ /* 0x000fe200078efcff */
[----:B------:R-:W-:Y:S01]  /*3770*/  @!P2 IMAD.MOV R77, RZ, RZ, -R77 ;  /* 0x000000ffff4da224 */ /* 0x000fe200078e0a4d */
[----:B------:R-:W-:Y:S01]  /*3780*/  ISETP.GT.U32.AND P2, PT, R0, R83, PT ;  /* 0x000000530000720c */ /* 0x000fe20003f44070 */
[----:B------:R-:W-:Y:S01]  /*3790*/  @!P3 IMAD.IADD R67, R67, 0x1, -R0 ;  /* 0x000000014343b824 */ /* 0x000fe200078e0a00 */
[----:B------:R-:W-:Y:S01]  /*37a0*/  IABS R71, R14 ;  /* 0x0000000e00477213 */ /* 0x000fe20000000000 */
[----:B------:R-:W-:Y:S02]  /*37b0*/  IMAD.MOV R9, RZ, RZ, -R9 ;  /* 0x000000ffff097224 */ /* 0x000fe400078e0a09 */
[----:B------:R-:W-:Y:S01]  /*37c0*/  IMAD.HI.U32 R5, R4, R91, RZ ;  /* 0x0000005b04057227 */ /* 0x000fe200078e00ff */
[----:B------:R-:W-:-:S03]  /*37d0*/  ISETP.GT.U32.AND P3, PT, R0, R67, PT ;  /* 0x000000430000720c */ /* 0x000fc60003f64070 */
[--C-:B------:R-:W-:Y:S01]  /*37e0*/  @!P5 IMAD.IADD R15, R15, 0x1, -R0.reuse ;  /* 0x000000010f0fd824 */ /* 0x100fe200078e0a00 */
[----:B------:R-:W-:Y:S01]  /*37f0*/  ISETP.GE.AND P5, PT, R16, RZ, PT ;  /* 0x000000ff1000720c */ /* 0x000fe20003fa6270 */
[C---:B------:R-:W-:Y:S01]  /*3800*/  IMAD R85, R0.reuse, R9, R85 ;  /* 0x0000000900557224 */ /* 0x040fe200078e0255 */
[----:B------:R-:W-:Y:S01]  /*3810*/  LOP3.LUT R16, R3, 0x118, RZ, 0xfc, !PT ;  /* 0x0000011803107812 */ /* 0x000fe200078efcff */
[--C-:B------:R-:W-:Y:S02]  /*3820*/  @!P1 IMAD.IADD R65, R65, 0x1, -R0.reuse ;  /* 0x0000000141419824 */ /* 0x100fe400078e0a00 */
[----:B------:R-:W-:Y:S01]  /*3830*/  IMAD.MOV R5, RZ, RZ, -R5 ;  /* 0x000000ffff057224 */ /* 0x000fe200078e0a05 */
[----:B------:R-:W-:Y:S01]  /*3840*/  IABS R17, R16 ;  /* 0x0000001000117213 */ /* 0x000fe20000000000 */
[--C-:B------:R-:W-:Y:S01]  /*3850*/  @!P2 IMAD.IADD R83, R83, 0x1, -R0.reuse ;  /* 0x000000015353a824 */ /* 0x100fe200078e0a00 */
[C---:B------:R-:W-:Y:S01]  /*3860*/  ISETP.GT.U32.AND P1, PT, R0.reuse, R65, PT ;  /* 0x000000410000720c */ /* 0x040fe20003f24070 */
[C---:B------:R-:W-:Y:S01]  /*3870*/  IMAD R91, R0.reuse, R5, R91 ;  /* 0x00000005005b7224 */ /* 0x040fe200078e025b */
[----:B------:R-:W-:Y:S01]  /*3880*/  ISETP.GT.U32.AND P2, PT, R0, R85, PT ;  /* 0x000000550000720c */ /* 0x000fe20003f44070 */
[----:B------:R-:W-:-:S02]  /*3890*/  @!P3 IMAD.IADD R67, R67, 0x1, -R0 ;  /* 0x000000014343b824 */ /* 0x000fc400078e0a00 */
[----:B------:R-:W-:Y:S01]  /*38a0*/  IMAD.HI.U32 R9, R4, R17, RZ ;  /* 0x0000001104097227 */ /* 0x000fe200078e00ff */
[----:B------:R-:W-:-:S03]  /*38b0*/  ISETP.GT.U32.AND P3, PT, R0, R91, PT ;  /* 0x0000005b0000720c */ /* 0x000fc60003f64070 */
[----:B------:R-:W-:Y:S02]  /*38c0*/  IMAD.MOV R9, RZ, RZ, -R9 ;  /* 0x000000ffff097224 */ /* 0x000fe400078e0a09 */
[----:B------:R-:W-:Y:S01]  /*38d0*/  @!P0 IMAD.MOV R13, RZ, RZ, -R13 ;  /* 0x000000ffff0d8224 */ /* 0x000fe200078e0a0d */
[----:B------:R-:W-:Y:S01]  /*38e0*/  ISETP.GE.AND P0, PT, R10, RZ, PT ;  /* 0x000000ff0a00720c */ /* 0x000fe20003f06270 */
[--C-:B------:R-:W-:Y:S01]  /*38f0*/  @!P1 IMAD.IADD R65, R65, 0x1, -R0.reuse ;  /* 0x0000000141419824 */ /* 0x100fe200078e0a00 */
[----:B------:R-:W-:Y:S01]  /*3900*/  ISETP.GE.AND P1, PT, R18, RZ, PT ;  /* 0x000000ff1200720c */ /* 0x000fe20003f26270 */
[--C-:B------:R-:W-:Y:S01]  /*3910*/  @!P2 IMAD.IADD R85, R85, 0x1, -R0.reuse ;  /* 0x000000015555a824 */ /* 0x100fe200078e0a00 */
[----:B------:R-:W-:Y:S01]  /*3920*/  ISETP.GE.AND P2, PT, R12, RZ, PT ;  /* 0x000000ff0c00720c */ /* 0x000fe20003f46270 */
        /* <DEDUP_REMOVED lines=8> */
[----:B------:R-:W-:Y:S01]  /*39b0*/  LOP3.LUT R18, R3, 0x150, RZ, 0xfc, !PT ;  /* 0x0000015003127812 */ /* 0x000fe200078efcff */
[----:B------:R-:W-:-:S03]  /*39c0*/  IMAD.HI.U32 R5, R4, R71, RZ ;  /* 0x0000004704057227 */ /* 0x000fc600078e00ff */
[----:B------:R-:W-:Y:S01]  /*39d0*/  IABS R111, R18 ;  /* 0x00000012006f7213 */ /* 0x000fe20000000000 */
[----:B------:R-:W-:Y:S02]  /*39e0*/  IMAD.MOV R10, RZ, RZ, -R10 ;  /* 0x000000ffff0a7224 */ /* 0x000fe400078e0a0a */
[----:B------:R-:W-:Y:S02]  /*39f0*/  IMAD.MOV R5, RZ, RZ, -R5 ;  /* 0x000000ffff057224 */ /* 0x000fe400078e0a05 */
[C---:B------:R-:W-:Y:S01]  /*3a00*/  IMAD R73, R0.reuse, R10, R73 ;  /* 0x0000000a00497224 */ /* 0x040fe200078e0249 */
[----:B------:R-:W-:Y:S01]  /*3a10*/  LOP3.LUT R10, R3, 0x124, RZ, 0xfc, !PT ;  /* 0x00000124030a7812 */ /* 0x000fe200078efcff */
[----:B------:R-:W-:Y:S01]  /*3a20*/  @!P4 IMAD.MOV R15, RZ, RZ, -R15 ;  /* 0x000000ffff0fc224 */ /* 0x000fe200078e0a0f */
[C---:B------:R-:W-:Y:S01]  /*3a30*/  ISETP.GT.U32.AND P4, PT, R0.reuse, R91, PT ;  /* 0x0000005b0000720c */ /* 0x040fe20003f84070 */
[C---:B------:R-:W-:Y:S01]  /*3a40*/  IMAD R71, R0.reuse, R5, R71 ;  /* 0x0000000500477224 */ /* 0x040fe200078e0247 */
[----:B------:R-:W-:Y:S01]  /*3a50*/  IABS R19, R10 ;  /* 0x0000000a00137213 */ /* 0x000fe20000000000 */
[--C-:B------:R-:W-:Y:S01]  /*3a60*/  @!P3 IMAD.IADD R85, R85, 0x1, -R0.reuse ;  /* 0x000000015555b824 */ /* 0x100fe200078e0a00 */
[----:B------:R-:W-:Y:S01]  /*3a70*/  ISETP.GT.U32.AND P3, PT, R0, R73, PT ;  /* 0x000000490000720c */ /* 0x000fe20003f64070 */
[----:B------:R-:W-:-:S02]  /*3a80*/  @!P6 IMAD.IADD R17, R17, 0x1, -R0 ;  /* 0x000000011111e824 */ /* 0x000fc400078e0a00 */
[----:B------:R-:W-:-:S04]  /*3a90*/  IMAD.HI.U32 R5, R4, R93, RZ ;  /* 0x0000005d04057227 */ /* 0x000fc800078e00ff */
[----:B------:R-:W-:Y:S01]  /*3aa0*/  @!P1 IMAD.MOV R85, RZ, RZ, -R85 ;  /* 0x000000ffff559224 */ /* 0x000fe200078e0a55 */
[----:B------:R-:W-:Y:S01]  /*3ab0*/  ISETP.GT.U32.AND P1, PT, R0, R17, PT ;  /* 0x000000110000720c */ /* 0x000fe20003f24070 */
[----:B------:R-:W-:Y:S02]  /*3ac0*/  IMAD.MOV R9, RZ, RZ, -R5 ;  /* 0x000000ffff097224 */ /* 0x000fe400078e0a05 */
[----:B------:R-:W-:-:S04]  /*3ad0*/  IMAD.HI.U32 R5, R4, R19, RZ ;  /* 0x0000001304057227 */ /* 0x000fc800078e00ff */
[--C-:B------:R-:W-:Y:S01]  /*3ae0*/  @!P4 IMAD.IADD R91, R91, 0x1, -R0.reuse ;  /* 0x000000015b5bc824 */ /* 0x100fe200078e0a00 */
[----:B------:R-:W-:Y:S01]  /*3af0*/  ISETP.GE.AND P4, PT, R16, RZ, PT ;  /* 0x000000ff1000720c */ /* 0x000fe20003f86270 */
[C---:B------:R-:W-:Y:S01]  /*3b00*/  IMAD R93, R0.reuse, R9, R93 ;  /* 0x00000009005d7224 */ /* 0x040fe200078e025d */
[----:B------:R-:W-:Y:S01]  /*3b10*/  LOP3.LUT R16, R3, 0x12c, RZ, 0xfc, !PT ;  /* 0x0000012c03107812 */ /* 0x000fe200078efcff */
[----:B------:R-:W-:Y:S02]  /*3b20*/  IMAD.MOV R5, RZ, RZ, -R5 ;  /* 0x000000ffff057224 */ /* 0x000fe400078e0a05 */
[----:B------:R-:W-:Y:S01]  /*3b30*/  @!P0 IMAD.MOV R83, RZ, RZ, -R83 ;  /* 0x000000ffff538224 */ /* 0x000fe200078e0a53 */
[C---:B------:R-:W-:Y:S01]  /*3b40*/  ISETP.GT.U32.AND P0, PT, R0.reuse, R71, PT ;  /* 0x000000470000720c */ /* 0x040fe20003f04070 */
[C---:B------:R-:W-:Y:S01]  /*3b50*/  IMAD R19, R0.reuse, R5, R19 ;  /* 0x0000000500137224 */ /* 0x040fe200078e0213 */
[----:B------:R-:W-:Y:S01]  /*3b60*/  IABS R79, R16 ;  /* 0x00000010004f7213 */ /* 0x000fe20000000000 */
[----:B------:R-:W-:Y:S01]  /*3b70*/  @!P2 IMAD.MOV R91, RZ, RZ, -R91 ;  /* 0x000000ffff5ba224 */ /* 0x000fe200078e0a5b */
[C---:B------:R-:W-:Y:S01]  /*3b80*/  ISETP.GT.U32.AND P2, PT, R0.reuse, R93, PT ;  /* 0x0000005d0000720c */ /* 0x040fe20003f44070 */
[--C-:B------:R-:W-:Y:S01]  /*3b90*/  @!P1 IMAD.IADD R17, R17, 0x1, -R0.reuse ;  /* 0x0000000111119824 */ /* 0x100fe200078e0a00 */
[----:B------:R-:W-:Y:S01]  /*3ba0*/  ISETP.GT.U32.AND P1, PT, R0, R19, PT ;  /* 0x000000130000720c */ /* 0x000fe20003f24070 */
[----:B------:R-:W-:-:S02]  /*3bb0*/  @!P3 IMAD.IADD R73, R73, 0x1, -R0 ;  /* 0x000000014949b824 */ /* 0x000fc400078e0a00 */
[----:B------:R-:W-:Y:S01]  /*3bc0*/  @!P5 IMAD.MOV R67, RZ, RZ, -R67 ;  /* 0x000000ffff43d224 */ /* 0x000fe200078e0a43 */
[----:B------:R-:W-:Y:S01]  /*3bd0*/  ISETP.GE.AND P5, PT, R14, RZ, PT ;  /* 0x000000ff0e00720c */ /* 0x000fe20003fa6270 */
[----:B------:R-:W-:Y:S01]  /*3be0*/  IMAD.HI.U32 R9, R4, R79, RZ ;  /* 0x0000004f04097227 */ /* 0x000fe200078e00ff */
[----:B------:R-:W-:Y:S02]  /*3bf0*/  ISETP.GT.U32.AND P3, PT, R0, R73, PT ;  /* 0x000000490000720c */ /* 0x000fe40003f64070 */
[----:B------:R-:W-:Y:S01]  /*3c00*/  LOP3.LUT R14, R3, 0x128, RZ, 0xfc, !PT ;  /* 0x00000128030e7812 */ /* 0x000fe200078efcff */
[--C-:B------:R-:W-:Y:S01]  /*3c10*/  @!P0 IMAD.IADD R71, R71, 0x1, -R0.reuse ;  /* 0x0000000147478824 */ /* 0x100fe200078e0a00 */
[----:B------:R-:W-:Y:S01]  /*3c20*/  ISETP.GE.AND P0, PT, R20, RZ, PT ;  /* 0x000000ff1400720c */ /* 0x000fe20003f06270 */
[--C-:B------:R-:W-:Y:S01]  /*3c30*/  @!P2 IMAD.IADD R93, R93, 0x1, -R0.reuse ;  /* 0x000000015d5da824 */ /* 0x100fe200078e0a00 */
[----:B------:R-:W-:Y:S01]  /*3c40*/  IABS R99, R14 ;  /* 0x0000000e00637213 */ /* 0x000fe20000000000 */
[----:B------:R-:W-:Y:S01]  /*3c50*/  @!P1 IMAD.IADD R19, R19, 0x1, -R0 ;  /* 0x0000000113139824 */ /* 0x000fe200078e0a00 */
[C---:B------:R-:W-:Y:S01]  /*3c60*/  ISETP.GT.U32.AND P6, PT, R0.reuse, R71, PT ;  /* 0x000000470000720c */ /* 0x040fe20003fc4070 */
[----:B------:R-:W-:Y:S01]  /*3c70*/  IMAD.MOV R9, RZ, RZ, -R9 ;  /* 0x000000ffff097224 */ /* 0x000fe200078e0a09 */
[----:B------:R-:W-:Y:S01]  /*3c80*/  ISETP.GT.U32.AND P1, PT, R0, R93, PT ;  /* 0x0000005d0000720c */ /* 0x000fe20003f24070 */
[----:B------:R-:W-:Y:S01]  /*3c90*/  IMAD.HI.U32 R5, R4, R99, RZ ;  /* 0x0000006304057227 */ /* 0x000fe200078e00ff */
[----:B------:R-:W-:-:S02]  /*3ca0*/  ISETP.GE.AND P2, PT, R14, RZ, PT ;  /* 0x000000ff0e00720c */ /* 0x000fc40003f46270 */
[----:B------:R-:W-:Y:S01]  /*3cb0*/  LOP3.LUT R14, R3, 0x13c, RZ, 0xfc, !PT ;  /* 0x0000013c030e7812 */ /* 0x000fe200078efcff */
[--C-:B------:R-:W-:Y:S01]  /*3cc0*/  @!P3 IMAD.IADD R73, R73, 0x1, -R0.reuse ;  /* 0x000000014949b824 */ /* 0x100fe200078e0a00 */
[----:B------:R-:W-:Y:S01]  /*3cd0*/  ISETP.GE.AND P3, PT, R10, RZ, PT ;  /* 0x000000ff0a00720c */ /* 0x000fe20003f66270 */
[C---:B------:R-:W-:Y:S01]  /*3ce0*/  IMAD R79, R0.reuse, R9, R79 ;  /* 0x00000009004f7224 */ /* 0x040fe200078e024f */
[----:B------:R-:W-:Y:S01]  /*3cf0*/  LOP3.LUT R10, R3, 0x130, RZ, 0xfc, !PT ;  /* 0x00000130030a7812 */ /* 0x000fe200078efcff */
[----:B------:R-:W-:Y:S01]  /*3d00*/  IMAD.MOV R5, RZ, RZ, -R5 ;  /* 0x000000ffff057224 */ /* 0x000fe200078e0a05 */
[----:B------:R-:W-:Y:S01]  /*3d10*/  IABS R87, R14 ;  /* 0x0000000e00577213 */ /* 0x000fe20000000000 */
[--C-:B------:R-:W-:Y:S01]  /*3d20*/  @!P6 IMAD.IADD R71, R71, 0x1, -R0.reuse ;  /* 0x000000014747e824 */ /* 0x100fe200078e0a00 */
[----:B------:R-:W-:Y:S01]  /*3d30*/  IABS R81, R10 ;  /* 0x0000000a00517213 */ /* 0x000fe20000000000 */
[----:B------:R-:W-:Y:S01]  /*3d40*/  @!P1 IMAD.IADD R93, R93, 0x1, -R0 ;  /* 0x000000015d5d9824 */ /* 0x000fe200078e0a00 */
[C---:B------:R-:W-:Y:S01]  /*3d50*/  ISETP.GT.U32.AND P1, PT, R0.reuse, R79, PT ;  /* 0x0000004f0000720c */ /* 0x040fe20003f24070 */
[----:B------:R-:W-:Y:S01]  /*3d60*/  @!P5 IMAD.MOV R71, RZ, RZ, -R71 ;  /* 0x000000ffff47d224 */ /* 0x000fe200078e0a47 */
[C---:B------:R-:W-:Y:S01]  /*3d70*/  ISETP.GT.U32.AND P5, PT, R0.reuse, R19, PT ;  /* 0x000000130000720c */ /* 0x040fe20003fa4070 */
[----:B------:R-:W-:Y:S01]  /*3d80*/  IMAD R99, R0, R5, R99 ;  /* 0x0000000500637224 */ /* 0x000fe200078e0263 */
[----:B------:R-:W-:Y:S01]  /*3d90*/  ISETP.GE.AND P6, PT, R12, RZ, PT ;  /* 0x000000ff0c00720c */ /* 0x000fe20003fc6270 */
[----:B------:R-:W-:Y:S01]  /*3da0*/  IMAD.HI.U32 R5, R4, R81, RZ ;  /* 0x0000005104057227 */ /* 0x000fe200078e00ff */
[----:B------:R-:W-:-:S02]  /*3db0*/  LOP3.LUT R12, R3, 0x138, RZ, 0xfc, !PT ;  /* 0x00000138030c7812 */ /* 0x000fc400078efcff */
[C---:B------:R-:W-:Y:S01]  /*3dc0*/  LOP3.LUT R20, R3.reuse, 0x158, RZ, 0xfc, !PT ;  /* 0x0000015803147812 */ /* 0x040fe200078efcff */
[----:B------:R-:W-:Y:S01]  /*3dd0*/  IMAD.MOV R5, RZ, RZ, -R5 ;  /* 0x000000ffff057224 */ /* 0x000fe200078e0a05 */
[----:B------:R-:W-:Y:S01]  /*3de0*/  IABS R107, R12 ;  /* 0x0000000c006b7213 */ /* 0x000fe20000000000 */
[----:B------:R-:W-:Y:S01]  /*3df0*/  @!P4 IMAD.MOV R17, RZ, RZ, -R17 ;  /* 0x000000ffff11c224 */ /* 0x000fe200078e0a11 */
[C---:B------:R-:W-:Y:S01]  /*3e00*/  ISETP.GT.U32.AND P4, PT, R0.reuse, R99, PT ;  /* 0x000000630000720c */ /* 0x040fe20003f84070 */
        /* <DEDUP_REMOVED lines=10> */
[----:B------:R-:W-:Y:S01]  /*3eb0*/  @!P3 IMAD.MOV R19, RZ, RZ, -R19 ;  /* 0x000000ffff13b224 */ /* 0x000fe200078e0a13 */
[----:B------:R-:W-:Y:S01]  /*3ec0*/  ISETP.GE.AND P6, PT, R5, RZ, PT ;  /* 0x000000ff0500720c */ /* 0x000fe20003fc6270 */
[----:B------:R-:W-:Y:S01]  /*3ed0*/  IMAD.HI.U32 R5, R4, R101, RZ ;  /* 0x0000006504057227 */ /* 0x000fe200078e00ff */
[----:B------:R-:W-:-:S02]  /*3ee0*/  ISETP.GT.U32.AND P3, PT, R0, R81, PT ;  /* 0x000000510000720c */ /* 0x000fc40003f64070 */
[----:B------:R-:W-:Y:S01]  /*3ef0*/  ISETP.GE.AND P5, PT, R10, RZ, PT ;  /* 0x000000ff0a00720c */ /* 0x000fe20003fa6270 */
[----:B------:R-:W-:Y:S01]  /*3f00*/  IMAD.MOV R5, RZ, RZ, -R5 ;  /* 0x000000ffff057224 */ /* 0x000fe200078e0a05 */
[----:B------:R-:W-:Y:S01]  /*3f10*/  LOP3.LUT R16, R3, 0x14c, RZ, 0xfc, !PT ;  /* 0x0000014c03107812 */ /* 0x000fe200078efcff */
[--C-:B------:R-:W-:Y:S02]  /*3f20*/  @!P4 IMAD.IADD R99, R99, 0x1, -R0.reuse ;  /* 0x000000016363c824 */ /* 0x100fe400078e0a00 */
[--C-:B------:R-:W-:Y:S01]  /*3f30*/  @!P1 IMAD.IADD R79, R79, 0x1, -R0.reuse ;  /* 0x000000014f4f9824 */ /* 0x100fe200078e0a00 */
[----:B------:R-:W-:Y:S01]  /*3f40*/  ISETP.GE.AND P1, PT, R14, RZ, PT ;  /* 0x000000ff0e00720c */ /* 0x000fe20003f26270 */
[C---:B------:R-:W-:Y:S01]  /*3f50*/  IMAD R101, R0.reuse, R5, R101 ;  /* 0x0000000500657224 */ /* 0x040fe200078e0265 */
[C---:B------:R-:W-:Y:S01]  /*3f60*/  ISETP.GT.U32.AND P4, PT, R0.reuse, R99, PT ;  /* 0x000000630000720c */ /* 0x040fe20003f84070 */
[----:B------:R-:W-:Y:S01]  /*3f70*/  @!P0 IMAD.MOV R79, RZ, RZ, -R79 ;  /* 0x000000ffff4f8224 */ /* 0x000fe200078e0a4f */
[----:B------:R-:W-:Y:S01]  /*3f80*/  LOP3.LUT R5, R3, 0x140, RZ, 0xfc, !PT ;  /* 0x0000014003057812 */ /* 0x000fe200078efcff */
[----:B------:R-:W-:Y:S01]  /*3f90*/  @!P3 IMAD.IADD R81, R81, 0x1, -R0 ;  /* 0x000000015151b824 */ /* 0x000fe200078e0a00 */
[----:B------:R-:W-:Y:S01]  /*3fa0*/  ISETP.GT.U32.AND P0, PT, R0, R101, PT ;  /* 0x000000650000720c */ /* 0x000fe20003f04070 */
[----:B------:R-:W-:Y:S01]  /*3fb0*/  IMAD.HI.U32 R9, R4, R107, RZ ;  /* 0x0000006b04097227 */ /* 0x000fe200078e00ff */
[----:B------:R-:W-:-:S02]  /*3fc0*/  IABS R21, R5 ;  /* 0x0000000500157213 */ /* 0x000fc40000000000 */
[----:B------:R-:W-:Y:S01]  /*3fd0*/  ISETP.GT.U32.AND P3, PT, R0, R81, PT ;  /* 0x000000510000720c */ /* 0x000fe20003f64070 */
[----:B------:R-:W-:Y:S01]  /*3fe0*/  IMAD.MOV R9, RZ, RZ, -R9 ;  /* 0x000000ffff097224 */ /* 0x000fe200078e0a09 */
[----:B------:R-:W-:Y:S01]  /*3ff0*/  LOP3.LUT R14, R3, 0x148, RZ, 0xfc, !PT ;  /* 0x00000148030e7812 */ /* 0x000fe200078efcff */
[----:B------:R-:W-:Y:S01]  /*4000*/  IMAD.HI.U32 R10, R4, R87, RZ ;  /* 0x00000057040a7227 */ /* 0x000fe200078e00ff */
[----:B------:R-:W-:Y:S02]  /*4010*/  IABS R23, R16 ;  /* 0x0000001000177213 */ /* 0x000fe40000000000 */
[----:B------:R-:W-:Y:S01]  /*4020*/  IABS R109, R14 ;  /* 0x0000000e006d7213 */ /* 0x000fe20000000000 */
[--C-:B------:R-:W-:Y:S01]  /*4030*/  @!P4 IMAD.IADD R99, R99, 0x1, -R0.reuse ;  /* 0x000000016363c824 */ /* 0x100fe200078e0a00 */
[----:B------:R-:W-:Y:S01]  /*4040*/  ISETP.GE.AND P4, PT, R12, RZ, PT ;  /* 0x000000ff0c00720c */ /* 0x000fe20003f86270 */
[----:B------:R-:W-:Y:S01]  /*4050*/  IMAD R107, R0, R9, R107 ;  /* 0x00000009006b7224 */ /* 0x000fe200078e026b */
[----:B------:R-:W-:Y:S01]  /*4060*/  LOP3.LUT R12, R3, 0x144, RZ, 0xfc, !PT ;  /* 0x00000144030c7812 */ /* 0x000fe200078efcff */
[----:B------:R-:W-:-:S02]  /*4070*/  @!P0 IMAD.IADD R101, R101, 0x1, -R0 ;  /* 0x0000000165658824 */ /* 0x000fc400078e0a00 */
[----:B------:R-:W-:Y:S01]  /*4080*/  @!P2 IMAD.MOV R99, RZ, RZ, -R99 ;  /* 0x000000ffff63a224 */ /* 0x000fe200078e0a63 */
[----:B------:R-:W-:Y:S01]  /*4090*/  ISETP.GE.AND P2, PT, R5, RZ, PT ;  /* 0x000000ff0500720c */ /* 0x000fe20003f46270 */
[----:B------:R-:W-:Y:S01]  /*40a0*/  @!P3 IMAD.IADD R81, R81, 0x1, -R0 ;  /* 0x000000015151b824 */ /* 0x000fe200078e0a00 */
[C---:B------:R-:W-:Y:S01]  /*40b0*/  ISETP.GT.U32.AND P3, PT, R0.reuse, R107, PT ;  /* 0x0000006b0000720c */ /* 0x040fe20003f64070 */
[----:B------:R-:W-:Y:S01]  /*40c0*/  IMAD.MOV R10, RZ, RZ, -R10 ;  /* 0x000000ffff0a7224 */ /* 0x000fe200078e0a0a */
[----:B------:R-:W-:Y:S01]  /*40d0*/  ISETP.GT.U32.AND P0, PT, R0, R101, PT ;  /* 0x000000650000720c */ /* 0x000fe20003f04070 */
[----:B------:R-:W-:Y:S01]  /*40e0*/  IMAD.HI.U32 R5, R4, R21, RZ ;  /* 0x0000001504057227 */ /* 0x000fe200078e00ff */
[----:B------:R-:W-:-:S03]  /*40f0*/  IABS R89, R12 ;  /* 0x0000000c00597213 */ /* 0x000fc60000000000 */
[C---:B------:R-:W-:Y:S02]  /*4100*/  IMAD R87, R0.reuse, R10, R87 ;  /* 0x0000000a00577224 */ /* 0x040fe400078e0257 */
[----:B------:R-:W-:Y:S02]  /*4110*/  IMAD.MOV R5, RZ, RZ, -R5 ;  /* 0x000000ffff057224 */ /* 0x000fe400078e0a05 */
[----:B------:R-:W-:Y:S01]  /*4120*/  @!P5 IMAD.MOV R81, RZ, RZ, -R81 ;  /* 0x000000ffff51d224 */ /* 0x000fe200078e0a51 */
[C---:B------:R-:W-:Y:S01]  /*4130*/  ISETP.GT.U32.AND P5, PT, R0.reuse, R87, PT ;  /* 0x000000570000720c */ /* 0x040fe20003fa4070 */
[C---:B------:R-:W-:Y:S02]  /*4140*/  IMAD R21, R0.reuse, R5, R21 ;  /* 0x0000000500157224 */ /* 0x040fe400078e0215 */
[--C-:B------:R-:W-:Y:S02]  /*4150*/  @!P3 IMAD.IADD R107, R107, 0x1, -R0.reuse ;  /* 0x000000016b6bb824 */ /* 0x100fe400078e0a00 */
[----:B------:R-:W-:Y:S01]  /*4160*/  @!P0 IMAD.IADD R101, R101, 0x1, -R0 ;  /* 0x0000000165658824 */ /* 0x000fe200078e0a00 */
[----:B------:R-:W-:Y:S01]  /*4170*/  ISETP.GT.U32.AND P0, PT, R0, R21, PT ;  /* 0x000000150000720c */ /* 0x000fe20003f04070 */
[----:B------:R-:W-:Y:S01]  /*4180*/  IMAD.HI.U32 R9, R4, R89, RZ ;  /* 0x0000005904097227 */ /* 0x000fe200078e00ff */
[----:B------:R-:W-:-:S03]  /*4190*/  ISETP.GT.U32.AND P3, PT, R0, R107, PT ;  /* 0x0000006b0000720c */ /* 0x000fc60003f64070 */
[----:B------:R-:W-:-:S04]  /*41a0*/  IMAD.HI.U32 R10, R4, R109, RZ ;  /* 0x0000006d040a7227 */ /* 0x000fc800078e00ff */
[----:B------:R-:W-:Y:S02]  /*41b0*/  IMAD.MOV R9, RZ, RZ, -R9 ;  /* 0x000000ffff097224 */ /* 0x000fe400078e0a09 */
[----:B------:R-:W-:Y:S02]  /*41c0*/  @!P5 IMAD.IADD R87, R87, 0x1, -R0 ;  /* 0x000000015757d824 */ /* 0x000fe400078e0a00 */
[----:B------:R-:W-:Y:S02]  /*41d0*/  IMAD.MOV R10, RZ, RZ, -R10 ;  /* 0x000000ffff0a7224 */ /* 0x000fe400078e0a0a */
[C---:B------:R-:W-:Y:S02]  /*41e0*/  IMAD R89, R0.reuse, R9, R89 ;  /* 0x0000000900597224 */ /* 0x040fe400078e0259 */
[----:B------:R-:W-:Y:S01]  /*41f0*/  @!P0 IMAD.IADD R21, R21, 0x1, -R0 ;  /* 0x0000000115158824 */ /* 0x000fe200078e0a00 */
[----:B------:R-:W-:Y:S01]  /*4200*/  ISETP.GT.U32.AND P0, PT, R0, R87, PT ;  /* 0x000000570000720c */ /* 0x000fe20003f04070 */
[----:B------:R-:W-:-:S04]  /*4210*/  IMAD.HI.U32 R5, R4, R23, RZ ;  /* 0x0000001704057227 */ /* 0x000fc800078e00ff */
[C---:B------:R-:W-:Y:S01]  /*4220*/  IMAD R109, R0.reuse, R10, R109 ;  /* 0x0000000a006d7224 */ /* 0x040fe200078e026d */
[----:B------:R-:W-:Y:S01]  /*4230*/  LOP3.LUT R10, R3, 0x154, RZ, 0xfc, !PT ;  /* 0x00000154030a7812 */ /* 0x000fe200078efcff */
[----:B------:R-:W-:Y:S01]  /*4240*/  @!P3 IMAD.IADD R107, R107, 0x1, -R0 ;  /* 0x000000016b6bb824 */ /* 0x000fe200078e0a00 */
[C---:B------:R-:W-:Y:S01]  /*4250*/  ISETP.GT.U32.AND P3, PT, R0.reuse, R89, PT ;  /* 0x000000590000720c */ /* 0x040fe20003f64070 */
[----:B------:R-:W-:Y:S01]  /*4260*/  IMAD.MOV R5, RZ, RZ, -R5 ;  /* 0x000000ffff057224 */ /* 0x000fe200078e0a05 */
[----:B------:R-:W-:Y:S01]  /*4270*/  ISETP.GT.U32.AND P5, PT, R0, R109, PT ;  /* 0x0000006d0000720c */ /* 0x000fe20003fa4070 */
[----:B------:R-:W-:Y:S01]  /*4280*/  IMAD.HI.U32 R9, R4, R111, RZ ;  /* 0x0000006f04097227 */ /* 0x000fe200078e00ff */
[----:B------:R-:W-:-:S03]  /*4290*/  IABS R95, R10 ;  /* 0x0000000a005f7213 */ /* 0x000fc60000000000 */
[C---:B------:R-:W-:Y:S02]  /*42a0*/  IMAD R23, R0.reuse, R5, R23 ;  /* 0x0000000500177224 */ /* 0x040fe400078e0217 */
[--C-:B------:R-:W-:Y:S02]  /*42b0*/  @!P0 IMAD.IADD R87, R87, 0x1, -R0.reuse ;  /* 0x0000000157578824 */ /* 0x100fe400078e0a00 */
[----:B------:R-:W-:Y:S01]  /*42c0*/  IMAD.MOV R9, RZ, RZ, -R9 ;  /* 0x000000ffff097224 */ /* 0x000fe200078e0a09 */
[C---:B------:R-:W-:Y:S01]  /*42d0*/  ISETP.GT.U32.AND P0, PT, R0.reuse, R23, PT ;  /* 0x000000170000720c */ /* 0x040fe20003f04070 */
[--C-:B------:R-:W-:Y:S01]  /*42e0*/  @!P3 IMAD.IADD R89, R89, 0x1, -R0.reuse ;  /* 0x000000015959b824 */ /* 0x100fe200078e0a00 */
[C---:B------:R-:W-:Y:S01]  /*42f0*/  ISETP.GT.U32.AND P3, PT, R0.reuse, R21, PT ;  /* 0x000000150000720c */ /* 0x040fe20003f64070 */
[----:B------:R-:W-:Y:S02]  /*4300*/  @!P5 IMAD.IADD R109, R109, 0x1, -R0 ;  /* 0x000000016d6dd824 */ /* 0x000fe400078e0a00 */
[----:B------:R-:W-:-:S02]  /*4310*/  IMAD R111, R0, R9, R111 ;  /* 0x00000009006f7224 */ /* 0x000fc400078e026f */
[----:B------:R-:W-:Y:S01]  /*4320*/  IMAD.HI.U32 R5, R4, R95, RZ ;  /* 0x0000005f04057227 */ /* 0x000fe200078e00ff */
[----:B------:R-:W-:-:S03]  /*4330*/  ISETP.GT.U32.AND P5, PT, R0, R109, PT ;  /* 0x0000006d0000720c */ /* 0x000fc60003fa4070 */
[----:B------:R-:W-:-:S04]  /*4340*/  IMAD.HI.U32 R9, R4, R105, RZ ;  /* 0x0000006904097227 */ /* 0x000fc800078e00ff */
[--C-:B------:R-:W-:Y:S01]  /*4350*/  @!P0 IMAD.IADD R23, R23, 0x1, -R0.reuse ;  /* 0x0000000117178824 */ /* 0x100fe200078e0a00 */
[----:B------:R-:W-:Y:S01]  /*4360*/  ISETP.GE.AND P0, PT, R14, RZ, PT ;  /* 0x000000ff0e00720c */ /* 0x000fe20003f06270 */
[--C-:B------:R-:W-:Y:S01]  /*4370*/  @!P3 IMAD.IADD R21, R21, 0x1, -R0.reuse ;  /* 0x000000011515b824 */ /* 0x100fe200078e0a00 */
[C---:B------:R-:W-:Y:S01]  /*4380*/  ISETP.GT.U32.AND P3, PT, R0.reuse, R111, PT ;  /* 0x0000006f0000720c */ /* 0x040fe20003f64070 */
[----:B------:R-:W-:Y:S01]  /*4390*/  IMAD.MOV R5, RZ, RZ, -R5 ;  /* 0x000000ffff057224 */ /* 0x000fe200078e0a05 */
[----:B------:R-:W-:Y:S01]  /*43a0*/  LOP3.LUT R14, R3, 0x174, RZ, 0xfc, !PT ;  /* 0x00000174030e7812 */ /* 0x000fe200078efcff */
[----:B------:R-:W-:Y:S02]  /*43b0*/  IMAD.MOV R9, RZ, RZ, -R9 ;  /* 0x000000ffff097224 */ /* 0x000fe400078e0a09 */
[----:B------:R-:W-:Y:S01]  /*43c0*/  @!P6 IMAD.MOV R101, RZ, RZ, -R101 ;  /* 0x000000ffff65e224 */ /* 0x000fe200078e0a65 */
[C---:B------:R-:W-:Y:S01]  /*43d0*/  ISETP.GT.U32.AND P6, PT, R0.reuse, R89, PT ;  /* 0x000000590000720c */ /* 0x040fe20003fc4070 */
[----:B------:R-:W-:Y:S01]  /*43e0*/  IMAD R95, R0, R5, R95 ;  /* 0x00000005005f7224 */ /* 0x000fe200078e025f */
[----:B------:R-:W-:Y:S01]  /*43f0*/  IABS R47, R14 ;  /* 0x0000000e002f7213 */ /* 0x000fe20000000000 */
[----:B------:R-:W-:-:S02]  /*4400*/  @!P5 IMAD.IADD R109, R109, 0x1, -R0 ;  /* 0x000000016d6dd824 */ /* 0x000fc400078e0a00 */
[C---:B------:R-:W-:Y:S01]  /*4410*/  IMAD R105, R0.reuse, R9, R105 ;  /* 0x0000000900697224 */ /* 0x040fe200078e0269 */
[C---:B------:R-:W-:Y:S01]  /*4420*/  ISETP.GT.U32.AND P5, PT, R0.reuse, R95, PT ;  /* 0x0000005f0000720c */ /* 0x040fe20003fa4070 */
[----:B------:R-:W-:Y:S01]  /*4430*/  @!P4 IMAD.MOV R107, RZ, RZ, -R107 ;  /* 0x000000ffff6bc224 */ /* 0x000fe200078e0a6b */
[C---:B------:R-:W-:Y:S01]  /*4440*/  ISETP.GT.U32.AND P4, PT, R0.reuse, R23, PT ;  /* 0x000000170000720c */ /* 0x040fe20003f84070 */
[----:B------:R-:W-:Y:S01]  /*4450*/  @!P0 IMAD.MOV R109, RZ, RZ, -R109 ;  /* 0x000000ffff6d8224 */ /* 0x000fe200078e0a6d */
[----:B------:R-:W-:Y:S01]  /*4460*/  ISETP.GT.U32.AND P0, PT, R0, R105, PT ;  /* 0x000000690000720c */ /* 0x000fe20003f04070 */
[--C-:B------:R-:W-:Y:S01]  /*4470*/  @!P3 IMAD.IADD R111, R111, 0x1, -R0.reuse ;  /* 0x000000016f6fb824 */ /* 0x100fe200078e0a00 */
[----:B------:R-:W-:Y:S01]  /*4480*/  ISETP.GE.AND P3, PT, R16, RZ, PT ;  /* 0x000000ff1000720c */ /* 0x000fe20003f66270 */
[----:B------:R-:W-:Y:S01]  /*4490*/  @!P6 IMAD.IADD R89, R89, 0x1, -R0 ;  /* 0x000000015959e824 */ /* 0x000fe200078e0a00 */
[----:B------:R-:W-:Y:S01]  /*44a0*/  ISETP.GE.AND P6, PT, R12, RZ, PT ;  /* 0x000000ff0c00720c */ /* 0x000fe20003fc6270 */
[----:B------:R-:W-:Y:S01]  /*44b0*/  IMAD.HI.U32 R5, R4, R97, RZ ;  /* 0x0000006104057227 */ /* 0x000fe200078e00ff */
[----:B------:R-:W-:-:S02]  /*44c0*/  LOP3.LUT R12, R3, 0x160, RZ, 0xfc, !PT ;  /* 0x00000160030c7812 */ /* 0x000fc400078efcff */
[----:B------:R-:W-:Y:S01]  /*44d0*/  LOP3.LUT R9, R3, 0x168, RZ, 0xfc, !PT ;  /* 0x0000016803097812 */ /* 0x000fe200078efcff */
[----:B------:R-:W-:Y:S01]  /*44e0*/  IMAD.MOV R5, RZ, RZ, -R5 ;  /* 0x000000ffff057224 */ /* 0x000fe200078e0a05 */
[----:B------:R-:W-:Y:S01]  /*44f0*/  IABS R103, R12 ;  /* 0x0000000c00677213 */ /* 0x000fe20000000000 */
[--C-:B------:R-:W-:Y:S01]  /*4500*/  @!P5 IMAD.IADD R95, R95, 0x1, -R0.reuse ;  /* 0x000000015f5fd824 */ /* 0x100fe200078e0a00 */
[----:B------:R-:W-:Y:S01]  /*4510*/  IABS R25, R9 ;  /* 0x0000000900197213 */ /* 0x000fe20000000000 */
[--C-:B------:R-:W-:Y:S01]  /*4520*/  @!P4 IMAD.IADD R23, R23, 0x1, -R0.reuse ;  /* 0x000000011717c824 */ /* 0x100fe200078e0a00 */
[----:B------:R-:W-:Y:S01]  /*4530*/  ISETP.GE.AND P4, PT, R10, RZ, PT ;  /* 0x000000ff0a00720c */ /* 0x000fe20003f86270 */
[----:B------:R-:W-:Y:S01]  /*4540*/  @!P0 IMAD.IADD R105, R105, 0x1, -R0 ;  /* 0x0000000169698824 */ /* 0x000fe200078e0a00 */
[C---:B------:R-:W-:Y:S01]  /*4550*/  ISETP.GT.U32.AND P5, PT, R0.reuse, R95, PT ;  /* 0x0000005f0000720c */ /* 0x040fe20003fa4070 */
[C---:B------:R-:W-:Y:S01]  /*4560*/  IMAD R97, R0.reuse, R5, R97 ;  /* 0x0000000500617224 */ /* 0x040fe200078e0261 */
[----:B------:R-:W-:Y:S01]  /*4570*/  LOP3.LUT R10, R3, 0x16c, RZ, 0xfc, !PT ;  /* 0x0000016c030a7812 */ /* 0x000fe200078efcff */
[----:B------:R-:W-:Y:S01]  /*4580*/  @!P3 IMAD.MOV R23, RZ, RZ, -R23 ;  /* 0x000000ffff17b224 */ /* 0x000fe200078e0a17 */
[----:B------:R-:W-:Y:S01]  /*4590*/  ISETP.GT.U32.AND P3, PT, R0, R105, PT ;  /* 0x000000690000720c */ /* 0x000fe20003f64070 */
[----:B------:R-:W-:Y:S01]  /*45a0*/  IMAD.HI.U32 R5, R4, R103, RZ ;  /* 0x0000006704057227 */ /* 0x000fe200078e00ff */
[----:B------:R-:W-:-:S02]  /*45b0*/  IABS R57, R10 ;  /* 0x0000000a00397213 */ /* 0x000fc40000000000 */
[C---:B------:R-:W-:Y:S01]  /*45c0*/  LOP3.LUT R16, R3.reuse, 0x178, RZ, 0xfc, !PT ;  /* 0x0000017803107812 */ /* 0x040fe200078efcff */
[----:B------:R-:W-:Y:S01]  /*45d0*/  @!P2 IMAD.MOV R21, RZ, RZ, -R21 ;  /* 0x000000ffff15a224 */ /* 0x000fe200078e0a15 */
[C---:B------:R-:W-:Y:S01]  /*45e0*/  ISETP.GT.U32.AND P2, PT, R0.reuse, R97, PT ;  /* 0x000000610000720c */ /* 0x040fe20003f44070 */
[----:B------:R-:W-:Y:S01]  /*45f0*/  IMAD.MOV R5, RZ, RZ, -R5 ;  /* 0x000000ffff057224 */ /* 0x000fe200078e0a05 */
[----:B------:R-:W-:Y:S01]  /*4600*/  IABS R45, R16 ;  /* 0x00000010002d7213 */ /* 0x000fe20000000000 */
[----:B------:R-:W-:Y:S01]  /*4610*/  @!P1 IMAD.MOV R87, RZ, RZ, -R87 ;  /* 0x000000ffff579224 */ /* 0x000fe200078e0a57 */
[C---:B------:R-:W-:Y:S01]  /*4620*/  ISETP.GT.U32.AND P1, PT, R0.reuse, R111, PT ;  /* 0x0000006f0000720c */ /* 0x040fe20003f24070 */
[----:B------:R-:W-:Y:S01]  /*4630*/  IMAD R103, R0, R5, R103 ;  /* 0x0000000500677224 */ /* 0x000fe200078e0267 */
[----:B------:R-:W-:Y:S01]  /*4640*/  LOP3.LUT R5, R3, 0x164, RZ, 0xfc, !PT ;  /* 0x0000016403057812 */ /* 0x000fe200078efcff */
[--C-:B------:R-:W-:Y:S01]  /*4650*/  @!P5 IMAD.IADD R95, R95, 0x1, -R0.reuse ;  /* 0x000000015f5fd824 */ /* 0x100fe200078e0a00 */
[----:B------:R-:W-:Y:S01]  /*4660*/  ISETP.GE.AND P5, PT, R22, RZ, PT ;  /* 0x000000ff1600720c */ /* 0x000fe20003fa6270 */
[--C-:B------:R-:W-:Y:S01]  /*4670*/  @!P3 IMAD.IADD R105, R105, 0x1, -R0.reuse ;  /* 0x000000016969b824 */ /* 0x100fe200078e0a00 */
[----:B------:R-:W-:Y:S01]  /*4680*/  ISETP.GT.U32.AND P3, PT, R0, R103, PT ;  /* 0x000000670000720c */ /* 0x000fe20003f64070 */
[----:B------:R-:W-:Y:S01]  /*4690*/  @!P6 IMAD.MOV R89, RZ, RZ, -R89 ;  /* 0x000000ffff59e224 */ /* 0x000fe200078e0a59 */
[----:B------:R-:W-:Y:S01]  /*46a0*/  ISETP.GE.AND P6, PT, R18, RZ, PT ;  /* 0x000000ff1200720c */ /* 0x000fe20003fc6270 */
[----:B------:R-:W-:Y:S01]  /*46b0*/  @!P2 IMAD.IADD R97, R97, 0x1, -R0 ;  /* 0x000000016161a824 */ /* 0x000fe200078e0a00 */
[----:B------:R-:W-:Y:S01]  /*46c0*/  IABS R63, R5 ;  /* 0x00000005003f7213 */ /* 0x000fe20000000000 */
[----:B------:R-:W-:Y:S01]  /*46d0*/  @!P4 IMAD.MOV R95, RZ, RZ, -R95 ;  /* 0x000000ffff5fc224 */ /* 0x000fe200078e0a5f */
[----:B------:R-:W-:Y:S01]  /*46e0*/  ISETP.GE.AND P4, PT, R9, RZ, PT ;  /* 0x000000ff0900720c */ /* 0x000fe20003f86270 */
[----:B------:R-:W-:Y:S01]  /*46f0*/  IMAD.HI.U32 R9, R4, R25, RZ ;  /* 0x0000001904097227 */ /* 0x000fe200078e00ff */
[----:B------:R-:W-:-:S02]  /*4700*/  ISETP.GT.U32.AND P0, PT, R0, R97, PT ;  /* 0x000000610000720c */ /* 0x000fc40003f04070 */
[----:B------:R-:W-:Y:S01]  /*4710*/  ISETP.GE.AND P2, PT, R12, RZ, PT ;  /* 0x000000ff0c00720c */ /* 0x000fe20003f46270 */
[----:B------:R-:W-:Y:S01]  /*4720*/  IMAD.MOV R9, RZ, RZ, -R9 ;  /* 0x000000ffff097224 */ /* 0x000fe200078e0a09 */
[----:B------:R-:W-:Y:S01]  /*4730*/  LOP3.LUT R12, R3, 0x170, RZ, 0xfc, !PT ;  /* 0x00000170030c7812 */ /* 0x000fe200078efcff */
[--C-:B------:R-:W-:Y:S01]  /*4740*/  @!P1 IMAD.IADD R111, R111, 0x1, -R0.reuse ;  /* 0x000000016f6f9824 */ /* 0x100fe200078e0a00 */
[----:B------:R-:W-:Y:S01]  /*4750*/  ISETP.GE.AND P1, PT, R20, RZ, PT ;  /* 0x000000ff1400720c */ /* 0x000fe20003f26270 */
[C---:B------:R-:W-:Y:S01]  /*4760*/  IMAD R25, R0.reuse, R9, R25 ;  /* 0x0000000900197224 */ /* 0x040fe200078e0219 */
[----:B------:R-:W-:Y:S01]  /*4770*/  IABS R27, R12 ;  /* 0x0000000c001b7213 */ /* 0x000fe20000000000 */
[----:B------:R-:W-:Y:S01]  /*4780*/  @!P3 IMAD.IADD R103, R103, 0x1, -R0 ;  /* 0x000000016767b824 */ /* 0x000fe200078e0a00 */
[----:B------:R-:W-:Y:S01]  /*4790*/  LOP3.LUT R18, R3, 0x17c, RZ, 0xfc, !PT ;  /* 0x0000017c03127812 */ /* 0x000fe200078efcff */
[----:B------:R-:W-:Y:S01]  /*47a0*/  @!P6 IMAD.MOV R111, RZ, RZ, -R111 ;  /* 0x000000ffff6fe224 */ /* 0x000fe200078e0a6f */
[----:B------:R-:W-:Y:S01]  /*47b0*/  ISETP.GE.AND P6, PT, R5, RZ, PT ;  /* 0x000000ff0500720c */ /* 0x000fe20003fc6270 */
[----:B------:R-:W-:Y:S01]  /*47c0*/  @!P5 IMAD.MOV R105, RZ, RZ, -R105 ;  /* 0x000000ffff69d224 */ /* 0x000fe200078e0a69 */
[----:B------:R-:W-:Y:S01]  /*47d0*/  ISETP.GT.U32.AND P3, PT, R0, R103, PT ;  /* 0x000000670000720c */ /* 0x000fe20003f64070 */
[----:B------:R-:W-:Y:S01]  /*47e0*/  IMAD.HI.U32 R5, R4, R63, RZ ;  /* 0x0000003f04057227 */ /* 0x000fe200078e00ff */
[----:B------:R-:W-:-:S02]  /*47f0*/  ISETP.GT.U32.AND P5, PT, R0, R25, PT ;  /* 0x000000190000720c */ /* 0x000fc40003fa4070 */
[----:B------:R-:W-:Y:S01]  /*4800*/  IABS R49, R18 ;  /* 0x0000001200317213 */ /* 0x000fe20000000000 */
[----:B------:R-:W-:Y:S01]  /*4810*/  @!P0 IMAD.IADD R97, R97, 0x1, -R0 ;  /* 0x0000000161618824 */ /* 0x000fe200078e0a00 */
[----:B------:R-:W-:Y:S01]  /*4820*/  ISETP.GE.AND P0, PT, R10, RZ, PT ;  /* 0x000000ff0a00720c */ /* 0x000fe20003f06270 */
[----:B------:R-:W-:Y:S01]  /*4830*/  IMAD.MOV R10, RZ, RZ, -R5 ;  /* 0x000000ffff0a7224 */ /* 0x000fe200078e0a05 */
[C---:B------:R-:W-:Y:S01]  /*4840*/  LOP3.LUT R20, R3.reuse, 0x180, RZ, 0xfc, !PT ;  /* 0x0000018003147812 */ /* 0x040fe200078efcff */
[----:B------:R-:W-:Y:S01]  /*4850*/  IMAD.HI.U32 R5, R4, R57, RZ ;  /* 0x0000003904057227 */ /* 0x000fe200078e00ff */
[----:B------:R-:W-:-:S03]  /*4860*/  LOP3.LUT R22, R3, 0x184, RZ, 0xfc, !PT ;  /* 0x0000018403167812 */ /* 0x000fc600078efcff */
[----:B------:R-:W-:Y:S01]  /*4870*/  IMAD R63, R0, R10, R63 ;  /* 0x0000000a003f7224 */ /* 0x000fe200078e023f */
[----:B------:R-:W-:Y:S01]  /*4880*/  IABS R29, R22 ;  /* 0x00000016001d7213 */ /* 0x000fe20000000000 */
[----:B------:R-:W-:Y:S02]  /*4890*/  IMAD.MOV R10, RZ, RZ, -R5 ;  /* 0x000000ffff0a7224 */ /* 0x000fe400078e0a05 */
[----:B------:R-:W-:-:S04]  /*48a0*/  IMAD.HI.U32 R5, R4, R27, RZ ;  /* 0x0000001b04057227 */ /* 0x000fc800078e00ff */
[--C-:B------:R-:W-:Y:S02]  /*48b0*/  @!P3 IMAD.IADD R103, R103, 0x1, -R0.reuse ;  /* 0x000000016767b824 */ /* 0x100fe400078e0a00 */
[----:B------:R-:W-:Y:S02]  /*48c0*/  @!P5 IMAD.IADD R25, R25, 0x1, -R0 ;  /* 0x000000011919d824 */ /* 0x000fe400078e0a00 */
[----:B------:R-:W-:Y:S02]  /*48d0*/  IMAD.MOV R5, RZ, RZ, -R5 ;  /* 0x000000ffff057224 */ /* 0x000fe400078e0a05 */
[----:B------:R-:W-:Y:S01]  /*48e0*/  @!P1 IMAD.MOV R97, RZ, RZ, -R97 ;  /* 0x000000ffff619224 */ /* 0x000fe200078e0a61 */
[C---:B------:R-:W-:Y:S01]  /*48f0*/  ISETP.GT.U32.AND P1, PT, R0.reuse, R63, PT ;  /* 0x0000003f0000720c */ /* 0x040fe20003f24070 */
[----:B------:R-:W-:Y:S01]  /*4900*/  @!P2 IMAD.MOV R103, RZ, RZ, -R103 ;  /* 0x000000ffff67a224 */ /* 0x000fe200078e0a67 */
[C---:B------:R-:W-:Y:S01]  /*4910*/  ISETP.GT.U32.AND P2, PT, R0.reuse, R25, PT ;  /* 0x000000190000720c */ /* 0x040fe20003f44070 */
[----:B------:R-:W-:-:S02]  /*4920*/  IMAD R27, R0, R5, R27 ;  /* 0x00000005001b7224 */ /* 0x000fc400078e021b */
[----:B------:R-:W-:-:S04]  /*4930*/  IMAD.HI.U32 R5, R4, R45, RZ ;  /* 0x0000002d04057227 */ /* 0x000fc800078e00ff */
[----:B------:R-:W-:Y:S02]  /*4940*/  IMAD.MOV R5, RZ, RZ, -R5 ;  /* 0x000000ffff057224 */ /* 0x000fe400078e0a05 */
[----:B------:R-:W-:-:S04]  /*4950*/  IMAD.HI.U32 R9, R4, R47, RZ ;  /* 0x0000002f04097227 */ /* 0x000fc800078e00ff */
[C---:B------:R-:W-:Y:S02]  /*4960*/  IMAD R45, R0.reuse, R5, R45 ;  /* 0x00000005002d7224 */ /* 0x040fe400078e022d */
[--C-:B------:R-:W-:Y:S01]  /*4970*/  @!P1 IMAD.IADD R63, R63, 0x1, -R0.reuse ;  /* 0x000000013f3f9824 */ /* 0x100fe200078e0a00 */
[C---:B------:R-:W-:Y:S01]  /*4980*/  ISETP.GT.U32.AND P1, PT, R0.reuse, R27, PT ;  /* 0x0000001b0000720c */ /* 0x040fe20003f24070 */
[----:B------:R-:W-:Y:S01]  /*4990*/  @!P2 IMAD.IADD R25, R25, 0x1, -R0 ;  /* 0x000000011919a824 */ /* 0x000fe200078e0a00 */
[C---:B------:R-:W-:Y:S01]  /*49a0*/  ISETP.GT.U32.AND P2, PT, R0.reuse, R45, PT ;  /* 0x0000002d0000720c */ /* 0x040fe20003f44070 */
[C---:B------:R-:W-:Y:S01]  /*49b0*/  IMAD R57, R0.reuse, R10, R57 ;  /* 0x0000000a00397224 */ /* 0x040fe200078e0239 */
[----:B------:R-:W-:Y:S01]  /*49c0*/  ISETP.GT.U32.AND P5, PT, R0, R63, PT ;  /* 0x0000003f0000720c */ /* 0x000fe20003fa4070 */
[----:B------:R-:W-:Y:S02]  /*49d0*/  IMAD.MOV R9, RZ, RZ, -R9 ;  /* 0x000000ffff097224 */ /* 0x000fe400078e0a09 */
[----:B------:R-:W-:Y:S01]  /*49e0*/  IMAD.HI.U32 R5, R4, R49, RZ ;  /* 0x0000003104057227 */ /* 0x000fe200078e00ff */
[----:B------:R-:W-:-:S03]  /*49f0*/  ISETP.GT.U32.AND P3, PT, R0, R57, PT ;  /* 0x000000390000720c */ /* 0x000fc60003f64070 */
[C---:B------:R-:W-:Y:S01]  /*4a00*/  IMAD R47, R0.reuse, R9, R47 ;  /* 0x00000009002f7224 */ /* 0x040fe200078e022f */
[----:B------:R-:W-:Y:S01]  /*4a10*/  IABS R9, R20 ;  /* 0x0000001400097213 */ /* 0x000fe20000000000 */
[----:B------:R-:W-:Y:S02]  /*4a20*/  IMAD.MOV R5, RZ, RZ, -R5 ;  /* 0x000000ffff057224 */ /* 0x000fe400078e0a05 */
[----:B------:R-:W-:Y:S02]  /*4a30*/  @!P1 IMAD.IADD R27, R27, 0x1, -R0 ;  /* 0x000000011b1b9824 */ /* 0x000fe400078e0a00 */
[----:B------:R-:W-:Y:S02]  /*4a40*/  IMAD R49, R0, R5, R49 ;  /* 0x0000000500317224 */ /* 0x000fe400078e0231 */
[----:B------:R-:W-:Y:S01]  /*4a50*/  IMAD.HI.U32 R5, R4, R9, RZ ;  /* 0x0000000904057227 */ /* 0x000fe200078e00ff */
[----:B------:R-:W-:-:S03]  /*4a60*/  ISETP.GT.U32.AND P1, PT, R0, R27, PT ;  /* 0x0000001b0000720c */ /* 0x000fc60003f24070 */
[--C-:B------:R-:W-:Y:S01]  /*4a70*/  @!P2 IMAD.IADD R45, R45, 0x1, -R0.reuse ;  /* 0x000000012d2da824 */ /* 0x100fe200078e0a00 */
[----:B------:R-:W-:Y:S01]  /*4a80*/  ISETP.GE.AND P2, PT, R16, RZ, PT ;  /* 0x000000ff1000720c */ /* 0x000fe20003f46270 */
[----:B------:R-:W-:Y:S02]  /*4a90*/  IMAD.MOV R5, RZ, RZ, -R5 ;  /* 0x000000ffff057224 */ /* 0x000fe400078e0a05 */
[----:B------:R-:W-:Y:S01]  /*4aa0*/  @!P4 IMAD.MOV R25, RZ, RZ, -R25 ;  /* 0x000000ffff19c224 */ /* 0x000fe200078e0a19 */
[C---:B------:R-:W-:Y:S01]  /*4ab0*/  ISETP.GT.U32.AND P4, PT, R0.reuse, R45, PT ;  /* 0x0000002d0000720c */ /* 0x040fe20003f84070 */
[----:B------:R-:W-:Y:S02]  /*4ac0*/  @!P3 IMAD.IADD R57, R57, 0x1, -R0 ;  /* 0x000000013939b824 */ /* 0x000fe400078e0a00 */
[----:B------:R-:W-:Y:S02]  /*4ad0*/  IMAD R30, R0, R5, R9 ;  /* 0x00000005001e7224 */ /* 0x000fe400078e0209 */
[----:B------:R-:W-:Y:S01]  /*4ae0*/  IMAD.HI.U32 R5, R4, R29, RZ ;  /* 0x0000001d04057227 */ /* 0x000fe200078e00ff */
[----:B------:R-:W-:-:S03]  /*4af0*/  ISETP.GT.U32.AND P3, PT, R0, R57, PT ;  /* 0x000000390000720c */ /* 0x000fc60003f64070 */
[----:B------:R-:W-:Y:S02]  /*4b00*/  IMAD.MOV R48, RZ, RZ, -R5 ;  /* 0x000000ffff307224 */ /* 0x000fe400078e0a05 */
[--C-:B------:R-:W-:Y:S01]  /*4b10*/  @!P5 IMAD.IADD R63, R63, 0x1, -R0.reuse ;  /* 0x000000013f3fd824 */ /* 0x100fe200078e0a00 */
[C---:B------:R-:W-:Y:S01]  /*4b20*/  ISETP.GT.U32.AND P5, PT, R0.reuse, R47, PT ;  /* 0x0000002f0000720c */ /* 0x040fe20003fa4070 */
[C---:B------:R-:W-:Y:S02]  /*4b30*/  IMAD R48, R0.reuse, R48, R29 ;  /* 0x0000003000307224 */ /* 0x040fe400078e021d */
[--C-:B------:R-:W-:Y:S01]  /*4b40*/  @!P1 IMAD.IADD R27, R27, 0x1, -R0.reuse ;  /* 0x000000011b1b9824 */ /* 0x100fe200078e0a00 */
[C---:B------:R-:W-:Y:S01]  /*4b50*/  ISETP.GT.U32.AND P1, PT, R0.reuse, R49, PT ;  /* 0x000000310000720c */ /* 0x040fe20003f24070 */
[--C-:B------:R-:W-:Y:S01]  /*4b60*/  @!P4 IMAD.IADD R45, R45, 0x1, -R0.reuse ;  /* 0x000000012d2dc824 */ /* 0x100fe200078e0a00 */
[----:B------:R-:W-:Y:S01]  /*4b70*/  ISETP.GT.U32.AND P4, PT, R0, R48, PT ;  /* 0x000000300000720c */ /* 0x000fe20003f84070 */
[--C-:B------:R-:W-:Y:S01]  /*4b80*/  @!P3 IMAD.IADD R57, R57, 0x1, -R0.reuse ;  /* 0x000000013939b824 */ /* 0x100fe200078e0a00 */
[----:B------:R-:W-:Y:S01]  /*4b90*/  ISETP.GE.AND P3, PT, R12, RZ, PT ;  /* 0x000000ff0c00720c */ /* 0x000fe20003f66270 */
[----:B------:R-:W-:Y:S01]  /*4ba0*/  @!P2 IMAD.MOV R45, RZ, RZ, -R45 ;  /* 0x000000ffff2da224 */ /* 0x000fe200078e0a2d */
[----:B------:R-:W-:Y:S01]  /*4bb0*/  LOP3.LUT R12, R3, 0x188, RZ, 0xfc, !PT ;  /* 0x00000188030c7812 */ /* 0x000fe200078efcff */
[----:B------:R-:W-:Y:S01]  /*4bc0*/  @!P0 IMAD.MOV R57, RZ, RZ, -R57 ;  /* 0x000000ffff398224 */ /* 0x000fe200078e0a39 */
[----:B------:R-:W-:Y:S01]  /*4bd0*/  ISETP.GT.U32.AND P0, PT, R0, R30, PT ;  /* 0x0000001e0000720c */ /* 0x000fe20003f04070 */
[--C-:B------:R-:W-:Y:S01]  /*4be0*/  @!P5 IMAD.IADD R47, R47, 0x1, -R0.reuse ;  /* 0x000000012f2fd824 */ /* 0x100fe200078e0a00 */
[----:B------:R-:W-:Y:S01]  /*4bf0*/  IABS R10, R12 ;  /* 0x0000000c000a7213 */ /* 0x000fe20000000000 */
[----:B------:R-:W-:Y:S01]  /*4c00*/  @!P6 IMAD.MOV R63, RZ, RZ, -R63 ;  /* 0x000000ffff3fe224 */ /* 0x000fe200078e0a3f */
[----:B------:R-:W-:Y:S01]  /*4c10*/  ISETP.GE.AND P5, PT, R14, RZ, PT ;  /* 0x000000ff0e00720c */ /* 0x000fe20003fa6270 */
[--C-:B------:R-:W-:Y:S01]  /*4c20*/  @!P1 IMAD.IADD R49, R49, 0x1, -R0.reuse ;  /* 0x0000000131319824 */ /* 0x100fe200078e0a00 */
[----:B------:R-:W-:Y:S01]  /*4c30*/  ISETP.GT.U32.AND P1, PT, R0, R47, PT ;  /* 0x0000002f0000720c */ /* 0x000fe20003f24070 */
[----:B------:R-:W-:-:S02]  /*4c40*/  @!P4 IMAD.IADD R48, R48, 0x1, -R0 ;  /* 0x000000013030c824 */ /* 0x000fc400078e0a00 */
[----:B------:R-:W-:Y:S01]  /*4c50*/  IMAD.MOV.U32 R9, RZ, RZ, R10 ;  /* 0x000000ffff097224 */ /* 0x000fe200078e000a */
[C---:B------:R-:W-:Y:S01]  /*4c60*/  ISETP.GT.U32.AND P6, PT, R0.reuse, R49, PT ;  /* 0x000000310000720c */ /* 0x040fe20003fc4070 */
[----:B------:R-:W-:Y:S01]  /*4c70*/  @!P3 IMAD.MOV R27, RZ, RZ, -R27 ;  /* 0x000000ffff1bb224 */ /* 0x000fe200078e0a1b */
[----:B------:R-:W-:Y:S01]  /*4c80*/  ISETP.GT.U32.AND P2, PT, R0, R48, PT ;  /* 0x000000300000720c */ /* 0x000fe20003f44070 */
[----:B------:R-:W-:Y:S01]  /*4c90*/  IMAD.HI.U32 R5, R4, R9, RZ ;  /* 0x0000000904057227 */ /* 0x000fe200078e00ff */
[----:B------:R-:W-:Y:S02]  /*4ca0*/  ISETP.GE.AND P3, PT, R18, RZ, PT ;  /* 0x000000ff1200720c */ /* 0x000fe40003f66270 */
[----:B------:R-:W-:Y:S01]  /*4cb0*/  LOP3.LUT R18, R3, 0x198, RZ, 0xfc, !PT ;  /* 0x0000019803127812 */ /* 0x000fe200078efcff */
[----:B------:R-:W-:Y:S02]  /*4cc0*/  IMAD.MOV R5, RZ, RZ, -R5 ;  /* 0x000000ffff057224 */ /* 0x000fe400078e0a05 */
[--C-:B------:R-:W-:Y:S01]  /*4cd0*/  @!P1 IMAD.IADD R47, R47, 0x1, -R0.reuse ;  /* 0x000000012f2f9824 */ /* 0x100fe200078e0a00 */
[----:B------:R-:W-:Y:S01]  /*4ce0*/  ISETP.GE.AND P1, PT, R20, RZ, PT ;  /* 0x000000ff1400720c */ /* 0x000fe20003f26270 */
[--C-:B------:R-:W-:Y:S01]  /*4cf0*/  @!P0 IMAD.IADD R30, R30, 0x1, -R0.reuse ;  /* 0x000000011e1e8824 */ /* 0x100fe200078e0a00 */
[----:B------:R-:W-:Y:S01]  /*4d00*/  ISETP.GE.AND P0, PT, R12, RZ, PT ;  /* 0x000000ff0c00720c */ /* 0x000fe20003f06270 */
[C---:B------:R-:W-:Y:S01]  /*4d10*/  IMAD R10, R0.reuse, R5, R9 ;  /* 0x00000005000a7224 */ /* 0x040fe200078e0209 */
[C---:B------:R-:W-:Y:S01]  /*4d20*/  LOP3.LUT R5, R3.reuse, 0x18c, RZ, 0xfc, !PT ;  /* 0x0000018c03057812 */ /* 0x040fe200078efcff */
[----:B------:R-:W-:Y:S01]  /*4d30*/  @!P5 IMAD.MOV R47, RZ, RZ, -R47 ;  /* 0x000000ffff2fd224 */ /* 0x000fe200078e0a2f */
[----:B------:R-:W-:Y:S01]  /*4d40*/  ISETP.GT.U32.AND P5, PT, R0, R30, PT ;  /* 0x0000001e0000720c */ /* 0x000fe20003fa4070 */
[--C-:B------:R-:W-:Y:S01]  /*4d50*/  @!P2 IMAD.IADD R48, R48, 0x1, -R0.reuse ;  /* 0x000000013030a824 */ /* 0x100fe200078e0a00 */
[----:B------:R-:W-:Y:S01]  /*4d60*/  LOP3.LUT R9, R3, 0x190, RZ, 0xfc, !PT ;  /* 0x0000019003097812 */ /* 0x000fe200078efcff */
[----:B------:R-:W-:Y:S01]  /*4d70*/  @!P6 IMAD.IADD R49, R49, 0x1, -R0 ;  /* 0x000000013131e824 */ /* 0x000fe200078e0a00 */
[----:B------:R-:W-:-:S02]  /*4d80*/  ISETP.GT.U32.AND P2, PT, R0, R10, PT ;  /* 0x0000000a0000720c */ /* 0x000fc40003f44070 */
[----:B------:R-:W-:Y:S01]  /*4d90*/  LOP3.LUT R12, R3, 0x194, RZ, 0xfc, !PT ;  /* 0x00000194030c7812 */ /* 0x000fe200078efcff */
[----:B------:R-:W-:Y:S01]  /*4da0*/  @!P3 IMAD.MOV R49, RZ, RZ, -R49 ;  /* 0x000000ffff31b224 */ /* 0x000fe200078e0a31 */
[----:B------:R-:W-:Y:S02]  /*4db0*/  IABS R29, R5 ;  /* 0x00000005001d7213 */ /* 0x000fe40000000000 */
[----:B------:R-:W-:Y:S02]  /*4dc0*/  IABS R31, R9 ;  /* 0x00000009001f7213 */ /* 0x000fe40000000000 */
[----:B------:R-:W-:Y:S01]  /*4dd0*/  IABS R33, R12 ;  /* 0x0000000c00217213 */ /* 0x000fe20000000000 */
[----:B------:R-:W-:Y:S01]  /*4de0*/  @!P5 IMAD.IADD R30, R30, 0x1, -R0 ;  /* 0x000000011e1ed824 */ /* 0x000fe200078e0a00 */
[----:B------:R-:W-:Y:S02]  /*4df0*/  ISETP.GE.AND P6, PT, R22, RZ, PT ;  /* 0x000000ff1600720c */ /* 0x000fe40003fc6270 */
[----:B------:R-:W-:Y:S01]  /*4e00*/  ISETP.GE.AND P4, PT, R5, RZ, PT ;  /* 0x000000ff0500720c */ /* 0x000fe20003f86270 */
[----:B------:R-:W-:Y:S01]  /*4e10*/  IMAD.HI.U32 R5, R4, R29, RZ ;  /* 0x0000001d04057227 */ /* 0x000fe200078e00ff */
[----:B------:R-:W-:-:S02]  /*4e20*/  ISETP.GE.AND P3, PT, R9, RZ, PT ;  /* 0x000000ff0900720c */ /* 0x000fc40003f66270 */
[----:B------:R-:W-:Y:S01]  /*4e30*/  ISETP.GE.AND P5, PT, R12, RZ, PT ;  /* 0x000000ff0c00720c */ /* 0x000fe20003fa6270 */
[C---:B------:R-:W-:Y:S01]  /*4e40*/  IMAD.HI.U32 R9, R4.reuse, R31, RZ ;  /* 0x0000001f04097227 */ /* 0x040fe200078e00ff */
[----:B------:R-:W-:Y:S02]  /*4e50*/  IABS R16, R18 ;  /* 0x0000001200107213 */ /* 0x000fe40000000000 */
[C---:B------:R-:W-:Y:S01]  /*4e60*/  LOP3.LUT R20, R3.reuse, 0x19c, RZ, 0xfc, !PT ;  /* 0x0000019c03147812 */ /* 0x040fe200078efcff */
[----:B------:R-:W-:Y:S01]  /*4e70*/  IMAD.HI.U32 R12, R4, R33, RZ ;  /* 0x00000021040c7227 */ /* 0x000fe200078e00ff */
[----:B------:R-:W-:Y:S02]  /*4e80*/  LOP3.LUT R22, R3, 0x1a8, RZ, 0xfc, !PT ;  /* 0x000001a803167812 */ /* 0x000fe400078efcff */
[----:B------:R-:W-:Y:S01]  /*4e90*/  IABS R35, R20 ;  /* 0x0000001400237213 */ /* 0x000fe20000000000 */
[----:B------:R-:W-:Y:S01]  /*4ea0*/  IMAD.MOV R5, RZ, RZ, -R5 ;  /* 0x000000ffff057224 */ /* 0x000fe200078e0a05 */
[----:B------:R-:W-:Y:S01]  /*4eb0*/  IABS R247, R22 ;  /* 0x0000001600f77213 */ /* 0x000fe20000000000 */
[----:B------:R-:W-:-:S02]  /*4ec0*/  IMAD.MOV R9, RZ, RZ, -R9 ;  /* 0x000000ffff097224 */ /* 0x000fc400078e0a09 */
[----:B------:R-:W-:Y:S02]  /*4ed0*/  @!P2 IMAD.IADD R10, R10, 0x1, -R0 ;  /* 0x000000010a0aa824 */ /* 0x000fe400078e0a00 */
[----:B------:R-:W-:Y:S02]  /*4ee0*/  IMAD.MOV R14, RZ, RZ, -R12 ;  /* 0x000000ffff0e7224 */ /* 0x000fe400078e0a0c */
[C---:B------:R-:W-:Y:S01]  /*4ef0*/  IMAD R12, R0.reuse, R5, R29 ;  /* 0x00000005000c7224 */ /* 0x040fe200078e021d */
[C---:B------:R-:W-:Y:S01]  /*4f00*/  ISETP.GT.U32.AND P2, PT, R0.reuse, R10, PT ;  /* 0x0000000a0000720c */ /* 0x040fe20003f44070 */
[C---:B------:R-:W-:Y:S02]  /*4f10*/  IMAD R44, R0.reuse, R9, R31 ;  /* 0x00000009002c7224 */ /* 0x040fe400078e021f */
[----:B------:R-:W-:Y:S01]  /*4f20*/  IMAD.MOV.U32 R31, RZ, RZ, R16 ;  /* 0x000000ffff1f7224 */ /* 0x000fe200078e0010 */
[----:B------:R-:W-:Y:S01]  /*4f30*/  LOP3.LUT R16, R3, 0x1a4, RZ, 0xfc, !PT ;  /* 0x000001a403107812 */ /* 0x000fe200078efcff */
[----:B------:R-:W-:Y:S01]  /*4f40*/  @!P1 IMAD.MOV R30, RZ, RZ, -R30 ;  /* 0x000000ffff1e9224 */ /* 0x000fe200078e0a1e */
[C---:B------:R-:W-:Y:S01]  /*4f50*/  ISETP.GT.U32.AND P1, PT, R0.reuse, R12, PT ;  /* 0x0000000c0000720c */ /* 0x040fe20003f24070 */
[----:B------:R-:W-:Y:S01]  /*4f60*/  @!P6 IMAD.MOV R48, RZ, RZ, -R48 ;  /* 0x000000ffff30e224 */ /* 0x000fe200078e0a30 */
[----:B------:R-:W-:Y:S01]  /*4f70*/  ISETP.GT.U32.AND P6, PT, R0, R44, PT ;  /* 0x0000002c0000720c */ /* 0x000fe20003fc4070 */
[----:B------:R-:W-:Y:S01]  /*4f80*/  IMAD.HI.U32 R5, R4, R31, RZ ;  /* 0x0000001f04057227 */ /* 0x000fe200078e00ff */
[----:B------:R-:W-:-:S03]  /*4f90*/  IABS R249, R16 ;  /* 0x0000001000f97213 */ /* 0x000fc60000000000 */
[----:B------:R-:W-:Y:S02]  /*4fa0*/  IMAD.MOV R5, RZ, RZ, -R5 ;  /* 0x000000ffff057224 */ /* 0x000fe400078e0a05 */
[C---:B------:R-:W-:Y:S01]  /*4fb0*/  IMAD R29, R0.reuse, R14, R33 ;  /* 0x0000000e001d7224 */ /* 0x040fe200078e0221 */
[----:B------:R-:W-:Y:S01]  /*4fc0*/  LOP3.LUT R14, R3, 0x1a0, RZ, 0xfc, !PT ;  /* 0x000001a0030e7812 */ /* 0x000fe200078efcff */
[----:B------:R-:W-:Y:S02]  /*4fd0*/  IMAD R38, R0, R5, R31 ;  /* 0x0000000500267224 */ /* 0x000fe400078e021f */
[--C-:B------:R-:W-:Y:S01]  /*4fe0*/  @!P2 IMAD.IADD R10, R10, 0x1, -R0.reuse ;  /* 0x000000010a0aa824 */ /* 0x100fe200078e0a00 */
[----:B------:R-:W-:Y:S01]  /*4ff0*/  IABS R251, R14 ;  /* 0x0000000e00fb7213 */ /* 0x000fe20000000000 */
[--C-:B------:R-:W-:Y:S01]  /*5000*/  @!P1 IMAD.IADD R12, R12, 0x1, -R0.reuse ;  /* 0x000000010c0c9824 */ /* 0x100fe200078e0a00 */
[----:B------:R-:W-:Y:S01]  /*5010*/  ISETP.GT.U32.AND P2, PT, R0, R29, PT ;  /* 0x0000001d0000720c */ /* 0x000fe20003f44070 */
[----:B------:R-:W-:-:S02]  /*5020*/  @!P6 IMAD.IADD R44, R44, 0x1, -R0 ;  /* 0x000000012c2ce824 */ /* 0x000fc400078e0a00 */
[----:B------:R-:W-:Y:S01]  /*5030*/  @!P0 IMAD.MOV R10, RZ, RZ, -R10 ;  /* 0x000000ffff0a8224 */ /* 0x000fe200078e0a0a */
[----:B------:R-:W-:Y:S01]  /*5040*/  ISETP.GT.U32.AND P0, PT, R0, R38, PT ;  /* 0x000000260000720c */ /* 0x000fe20003f04070 */
[----:B------:R-:W-:Y:S01]  /*5050*/  IMAD.HI.U32 R9, R4, R35, RZ ;  /* 0x0000002304097227 */ /* 0x000fe200078e00ff */
[C---:B------:R-:W-:Y:S02]  /*5060*/  ISETP.GT.U32.AND P1, PT, R0.reuse, R12, PT ;  /* 0x0000000c0000720c */ /* 0x040fe40003f24070 */
[----:B------:R-:W-:Y:S01]  /*5070*/  ISETP.GT.U32.AND P6, PT, R0, R44, PT ;  /* 0x0000002c0000720c */ /* 0x000fe20003fc4070 */
[----:B------:R-:W-:-:S04]  /*5080*/  IMAD.HI.U32 R5, R4, R251, RZ ;  /* 0x000000fb04057227 */ /* 0x000fc800078e00ff */
[----:B------:R-:W-:Y:S02]  /*5090*/  IMAD.MOV R9, RZ, RZ, -R9 ;  /* 0x000000ffff097224 */ /* 0x000fe400078e0a09 */
[----:B------:R-:W-:Y:S02]  /*50a0*/  IMAD.MOV R5, RZ, RZ, -R5 ;  /* 0x000000ffff057224 */ /* 0x000fe400078e0a05 */
[C---:B------:R-:W-:Y:S02]  /*50b0*/  IMAD R31, R0.reuse, R9, R35 ;  /* 0x00000009001f7224 */ /* 0x040fe400078e0223 */
[----:B------:R-:W-:Y:S02]  /*50c0*/  IMAD R251, R0, R5, R251 ;  /* 0x0000000500fb7224 */ /* 0x000fe400078e02fb */
[--C-:B------:R-:W-:Y:S02]  /*50d0*/  @!P0 IMAD.IADD R38, R38, 0x1, -R0.reuse ;  /* 0x0000000126268824 */ /* 0x100fe400078e0a00 */
[--C-:B------:R-:W-:Y:S01]  /*50e0*/  @!P1 IMAD.IADD R12, R12, 0x1, -R0.reuse ;  /* 0x000000010c0c9824 */ /* 0x100fe200078e0a00 */
[----:B------:R-:W-:Y:S01]  /*50f0*/  ISETP.GT.U32.AND P1, PT, R0, R31, PT ;  /* 0x0000001f0000720c */ /* 0x000fe20003f24070 */
[----:B------:R-:W-:Y:S01]  /*5100*/  @!P6 IMAD.IADD R44, R44, 0x1, -R0 ;  /* 0x000000012c2ce824 */ /* 0x000fe200078e0a00 */
[----:B------:R-:W-:Y:S01]  /*5110*/  ISETP.GT.U32.AND P6, PT, R0, R251, PT ;  /* 0x000000fb0000720c */ /* 0x000fe20003fc4070 */
[----:B------:R-:W-:Y:S01]  /*5120*/  IMAD.HI.U32 R5, R4, R249, RZ ;  /* 0x000000f904057227 */ /* 0x000fe200078e00ff */
[----:B------:R-:W-:-:S03]  /*5130*/  ISETP.GT.U32.AND P0, PT, R0, R38, PT ;  /* 0x000000260000720c */ /* 0x000fc60003f04070 */
[----:B------:R-:W-:Y:S02]  /*5140*/  @!P2 IMAD.IADD R29, R29, 0x1, -R0 ;  /* 0x000000011d1da824 */ /* 0x000fe400078e0a00 */
[----:B------:R-:W-:Y:S01]  /*5150*/  @!P4 IMAD.MOV R12, RZ, RZ, -R12 ;  /* 0x000000ffff0cc224 */ /* 0x000fe200078e0a0c */
[----:B------:R-:W-:Y:S01]  /*5160*/  ISETP.GE.AND P4, PT, R18, RZ, PT ;  /* 0x000000ff1200720c */ /* 0x000fe20003f86270 */
[----:B------:R-:W-:Y:S01]  /*5170*/  IMAD.HI.U32 R9, R4, R247, RZ ;  /* 0x000000f704097227 */ /* 0x000fe200078e00ff */
[----:B------:R-:W-:-:S03]  /*5180*/  ISETP.GT.U32.AND P2, PT, R0, R29, PT ;  /* 0x0000001d0000720c */ /* 0x000fc60003f44070 */
[----:B------:R-:W-:Y:S02]  /*5190*/  IMAD.MOV R5, RZ, RZ, -R5 ;  /* 0x000000ffff057224 */ /* 0x000fe400078e0a05 */
[----:B------:R-:W-:Y:S02]  /*51a0*/  IMAD.MOV R9, RZ, RZ, -R9 ;  /* 0x000000ffff097224 */ /* 0x000fe400078e0a09 */
[----:B------:R-:W-:Y:S01]  /*51b0*/  IMAD R249, R0, R5, R249 ;  /* 0x0000000500f97224 */ /* 0x000fe200078e02f9 */
[----:B------:R-:W-:Y:S01]  /*51c0*/  LOP3.LUT R5, R3, 0x1ac, RZ, 0xfc, !PT ;  /* 0x000001ac03057812 */ /* 0x000fe200078efcff */
[--C-:B------:R-:W-:Y:S01]  /*51d0*/  @!P1 IMAD.IADD R31, R31, 0x1, -R0.reuse ;  /* 0x000000011f1f9824 */ /* 0x100fe200078e0a00 */
[----:B------:R-:W-:Y:S01]  /*51e0*/  ISETP.GE.AND P1, PT, R14, RZ, PT ;  /* 0x000000ff0e00720c */ /* 0x000fe20003f26270 */
[----:B------:R-:W-:Y:S01]  /*51f0*/  IMAD R247, R0, R9, R247 ;  /* 0x0000000900f77224 */ /* 0x000fe200078e02f7 */
[----:B------:R-:W-:Y:S01]  /*5200*/  IABS R39, R5 ;  /* 0x0000000500277213 */ /* 0x000fe20000000000 */
[--C-:B------:R-:W-:Y:S01]  /*5210*/  @!P6 IMAD.IADD R251, R251, 0x1, -R0.reuse ;  /* 0x00000001fbfbe824 */ /* 0x100fe200078e0a00 */
[----:B------:R-:W-:Y:S01]  /*5220*/  LOP3.LUT R14, R3, 0x1b0, RZ, 0xfc, !PT ;  /* 0x000001b0030e7812 */ /* 0x000fe200078efcff */
[----:B------:R-:W-:Y:S01]  /*5230*/  @!P0 IMAD.IADD R38, R38, 0x1, -R0 ;  /* 0x0000000126268824 */ /* 0x000fe200078e0a00 */
[C---:B------:R-:W-:Y:S01]  /*5240*/  ISETP.GT.U32.AND P0, PT, R0.reuse, R249, PT ;  /* 0x000000f90000720c */ /* 0x040fe20003f04070 */
[----:B------:R-:W-:Y:S01]  /*5250*/  @!P3 IMAD.MOV R44, RZ, RZ, -R44 ;  /* 0x000000ffff2cb224 */ /* 0x000fe200078e0a2c */
[C---:B------:R-:W-:Y:S01]  /*5260*/  ISETP.GT.U32.AND P3, PT, R0.reuse, R31, PT ;  /* 0x0000001f0000720c */ /* 0x040fe20003f64070 */
[----:B------:R-:W-:Y:S01]  /*5270*/  @!P4 IMAD.MOV R38, RZ, RZ, -R38 ;  /* 0x000000ffff26c224 */ /* 0x000fe200078e0a26 */
[C---:B------:R-:W-:Y:S01]  /*5280*/  ISETP.GT.U32.AND P6, PT, R0.reuse, R251, PT ;  /* 0x000000fb0000720c */ /* 0x040fe20003fc4070 */
[----:B------:R-:W-:Y:S01]  /*5290*/  @!P2 IMAD.IADD R29, R29, 0x1, -R0 ;  /* 0x000000011d1da824 */ /* 0x000fe200078e0a00 */
[----:B------:R-:W-:Y:S01]  /*52a0*/  ISETP.GT.U32.AND P4, PT, R0, R247, PT ;  /* 0x000000f70000720c */ /* 0x000fe20003f84070 */
[----:B------:R-:W-:Y:S01]  /*52b0*/  IMAD.HI.U32 R18, R4, R139, RZ ;  /* 0x0000008b04127227 */ /* 0x000fe200078e00ff */
[----:B------:R-:W-:-:S02]  /*52c0*/  ISETP.GE.AND P2, PT, R20, RZ, PT ;  /* 0x000000ff1400720c */ /* 0x000fc40003f46270 */
[----:B------:R-:W-:Y:S01]  /*52d0*/  IABS R37, R14 ;  /* 0x0000000e00257213 */ /* 0x000fe20000000000 */
[----:B------:R-:W-:Y:S01]  /*52e0*/  @!P5 IMAD.MOV R29, RZ, RZ, -R29 ;  /* 0x000000ffff1dd224 */ /* 0x000fe200078e0a1d */
[----:B------:R-:W-:Y:S01]  /*52f0*/  ISETP.GE.AND P5, PT, R16, RZ, PT ;  /* 0x000000ff1000720c */ /* 0x000fe20003fa6270 */
[--C-:B------:R-:W-:Y:S01]  /*5300*/  @!P0 IMAD.IADD R249, R249, 0x1, -R0.reuse ;  /* 0x00000001f9f98824 */ /* 0x100fe200078e0a00 */
[----:B------:R-:W-:Y:S01]  /*5310*/  ISETP.GE.AND P0, PT, R14, RZ, PT ;  /* 0x000000ff0e00720c */ /* 0x000fe20003f06270 */
[--C-:B------:R-:W-:Y:S01]  /*5320*/  @!P3 IMAD.IADD R31, R31, 0x1, -R0.reuse ;  /* 0x000000011f1fb824 */ /* 0x100fe200078e0a00 */
[----:B------:R-:W-:Y:S01]  /*5330*/  ISETP.GE.AND P3, PT, R22, RZ, PT ;  /* 0x000000ff1600720c */ /* 0x000fe20003f66270 */
[--C-:B------:R-:W-:Y:S01]  /*5340*/  @!P6 IMAD.IADD R251, R251, 0x1, -R0.reuse ;  /* 0x00000001fbfbe824 */ /* 0x100fe200078e0a00 */
[----:B------:R-:W-:Y:S01]  /*5350*/  ISETP.GE.AND P6, PT, R5, RZ, PT ;  /* 0x000000ff0500720c */ /* 0x000fe20003fc6270 */
[----:B------:R-:W-:Y:S01]  /*5360*/  @!P4 IMAD.IADD R247, R247, 0x1, -R0 ;  /* 0x00000001f7f7c824 */ /* 0x000fe200078e0a00 */
[----:B------:R-:W-:Y:S01]  /*5370*/  ISETP.GT.U32.AND P4, PT, R0, R249, PT ;  /* 0x000000f90000720c */ /* 0x000fe20003f84070 */
[----:B------:R-:W-:Y:S01]  /*5380*/  IMAD.HI.U32 R5, R4, R39, RZ ;  /* 0x0000002704057227 */ /* 0x000fe200078e00ff */
[----:B------:R-:W-:-:S02]  /*5390*/  LOP3.LUT R14, R3, 0x1bc, RZ, 0xfc, !PT ;  /* 0x000001bc030e7812 */ /* 0x000fc400078efcff */
[C---:B------:R-:W-:Y:S01]  /*53a0*/  LOP3.LUT R20, R3.reuse, 0x1c0, RZ, 0xfc, !PT ;  /* 0x000001c003147812 */ /* 0x040fe200078efcff */
[----:B------:R-:W-:Y:S01]  /*53b0*/  @!P2 IMAD.MOV R31, RZ, RZ, -R31 ;  /* 0x000000ffff1fa224 */ /* 0x000fe200078e0a1f */
[----:B------:R-:W-:Y:S01]  /*53c0*/  ISETP.GT.U32.AND P2, PT, R0, R247, PT ;  /* 0x000000f70000720c */ /* 0x000fe20003f44070 */
[----:B------:R-:W-:Y:S01]  /*53d0*/  IMAD.MOV R5, RZ, RZ, -R5 ;  /* 0x000000ffff057224 */ /* 0x000fe200078e0a05 */
[----:B------:R-:W-:Y:S01]  /*53e0*/  IABS R33, R14 ;  /* 0x0000000e00217213 */ /* 0x000fe20000000000 */
[----:B------:R-:W-:Y:S01]  /*53f0*/  IMAD.HI.U32 R9, R4, R37, RZ ;  /* 0x0000002504097227 */ /* 0x000fe200078e00ff */
[C---:B------:R-:W-:Y:S02]  /*5400*/  LOP3.LUT R22, R3.reuse, 0x1c4, RZ, 0xfc, !PT ;  /* 0x000001c403167812 */ /* 0x040fe400078efcff */
[----:B------:R-:W-:Y:S01]  /*5410*/  IABS R35, R20 ;  /* 0x0000001400237213 */ /* 0x000fe20000000000 */
[C---:B------:R-:W-:Y:S01]  /*5420*/  IMAD R39, R0.reuse, R5, R39 ;  /* 0x0000000500277224 */ /* 0x040fe200078e0227 */
[----:B------:R-:W-:Y:S01]  /*5430*/  LOP3.LUT R5, R3, 0x1b4, RZ, 0xfc, !PT ;  /* 0x000001b403057812 */ /* 0x000fe200078efcff */
[----:B------:R-:W-:Y:S01]  /*5440*/  IMAD.MOV R9, RZ, RZ, -R9 ;  /* 0x000000ffff097224 */ /* 0x000fe200078e0a09 */
[----:B------:R-:W-:Y:S01]  /*5450*/  IABS R233, R22 ;  /* 0x0000001600e97213 */ /* 0x000fe20000000000 */
[--C-:B------:R-:W-:Y:S01]  /*5460*/  @!P4 IMAD.IADD R249, R249, 0x1, -R0.reuse ;  /* 0x00000001f9f9c824 */ /* 0x100fe200078e0a00 */
[C---:B------:R-:W-:Y:S01]  /*5470*/  ISETP.GT.U32.AND P4, PT, R0.reuse, R39, PT ;  /* 0x000000270000720c */ /* 0x040fe20003f84070 */
        /* <DEDUP_REMOVED lines=9> */
[----:B------:R-:W-:-:S02]  /*5510*/  IABS R235, R9 ;  /* 0x0000000900eb7213 */ /* 0x000fc40000000000 */
[----:B------:R-:W-:Y:S01]  /*5520*/  ISETP.GE.AND P2, PT, R9, RZ, PT ;  /* 0x000000ff0900720c */ /* 0x000fe20003f46270 */
[----:B------:R-:W-:Y:S02]  /*5530*/  @!P4 IMAD.IADD R39, R39, 0x1, -R0 ;  /* 0x000000012727c824 */ /* 0x000fe400078e0a00 */
[----:B------:R-:W-:Y:S02]  /*5540*/  IMAD.MOV R5, RZ, RZ, -R5 ;  /* 0x000000ffff057224 */ /* 0x000fe400078e0a05 */
[----:B------:R-:W-:Y:S01]  /*5550*/  IMAD.HI.U32 R9, R4, R235, RZ ;  /* 0x000000eb04097227 */ /* 0x000fe200078e00ff */
[----:B------:R-:W-:-:S03]  /*5560*/  ISETP.GT.U32.AND P4, PT, R0, R39, PT ;  /* 0x000000270000720c */ /* 0x000fc60003f84070 */
[----:B------:R-:W-:Y:S02]  /*5570*/  @!P3 IMAD.IADD R37, R37, 0x1, -R0 ;  /* 0x000000012525b824 */ /* 0x000fe400078e0a00 */
[C---:B------:R-:W-:Y:S02]  /*5580*/  IMAD R237, R0.reuse, R5, R237 ;  /* 0x0000000500ed7224 */ /* 0x040fe400078e02ed */
[----:B------:R-:W-:Y:S01]  /*5590*/  IMAD.MOV R9, RZ, RZ, -R9 ;  /* 0x000000ffff097224 */ /* 0x000fe200078e0a09 */
[----:B------:R-:W-:Y:S01]  /*55a0*/  ISETP.GT.U32.AND P3, PT, R0, R37, PT ;  /* 0x000000250000720c */ /* 0x000fe20003f64070 */
[----:B------:R-:W-:-:S04]  /*55b0*/  IMAD.HI.U32 R5, R4, R33, RZ ;  /* 0x0000002104057227 */ /* 0x000fc800078e00ff */
[----:B------:R-:W-:Y:S01]  /*55c0*/  @!P5 IMAD.MOV R249, RZ, RZ, -R249 ;  /* 0x000000fffff9d224 */ /* 0x000fe200078e0af9 */
[----:B------:R-:W-:Y:S01]  /*55d0*/  ISETP.GE.AND P5, PT, R14, RZ, PT ;  /* 0x000000ff0e00720c */ /* 0x000fe20003fa6270 */
[C---:B------:R-:W-:Y:S02]  /*55e0*/  IMAD R235, R0.reuse, R9, R235 ;  /* 0x0000000900eb7224 */ /* 0x040fe400078e02eb */
[----:B------:R-:W-:Y:S01]  /*55f0*/  @!P4 IMAD.IADD R39, R39, 0x1, -R0 ;  /* 0x000000012727c824 */ /* 0x000fe200078e0a00 */
[C---:B------:R-:W-:Y:S01]  /*5600*/  ISETP.GT.U32.AND P4, PT, R0.reuse, R237, PT ;  /* 0x000000ed0000720c */ /* 0x040fe20003f84070 */
[----:B------:R-:W-:Y:S02]  /*5610*/  IMAD.MOV R14, RZ, RZ, -R5 ;  /* 0x000000ffff0e7224 */ /* 0x000fe400078e0a05 */
[----:B------:R-:W-:Y:S01]  /*5620*/  @!P6 IMAD.MOV R39, RZ, RZ, -R39 ;  /* 0x000000ffff27e224 */ /* 0x000fe200078e0a27 */
[C---:B------:R-:W-:Y:S01]  /*5630*/  ISETP.GT.U32.AND P6, PT, R0.reuse, R235, PT ;  /* 0x000000eb0000720c */ /* 0x040fe20003fc4070 */
[----:B------:R-:W-:-:S02]  /*5640*/  IMAD R33, R0, R14, R33 ;  /* 0x0000000e00217224 */ /* 0x000fc400078e0221 */
[----:B------:R-:W-:Y:S02]  /*5650*/  @!P3 IMAD.IADD R37, R37, 0x1, -R0 ;  /* 0x000000012525b824 */ /* 0x000fe400078e0a00 */
[----:B------:R-:W-:Y:S01]  /*5660*/  IMAD.HI.U32 R9, R4, R35, RZ ;  /* 0x0000002304097227 */ /* 0x000fe200078e00ff */
[----:B------:R-:W-:-:S03]  /*5670*/  ISETP.GT.U32.AND P3, PT, R0, R33, PT ;  /* 0x000000210000720c */ /* 0x000fc60003f64070 */
[----:B------:R-:W-:-:S04]  /*5680*/  IMAD.HI.U32 R5, R4, R233, RZ ;  /* 0x000000e904057227 */ /* 0x000fc800078e00ff */
[----:B------:R-:W-:Y:S02]  /*5690*/  IMAD.MOV R9, RZ, RZ, -R9 ;  /* 0x000000ffff097224 */ /* 0x000fe400078e0a09 */
[--C-:B------:R-:W-:Y:S02]  /*56a0*/  @!P6 IMAD.IADD R235, R235, 0x1, -R0.reuse ;  /* 0x00000001ebebe824 */ /* 0x100fe400078e0a00 */
[----:B------:R-:W-:Y:S02]  /*56b0*/  IMAD.MOV R14, RZ, RZ, -R5 ;  /* 0x000000ffff0e7224 */ /* 0x000fe400078e0a05 */
[C---:B------:R-:W-:Y:S01]  /*56c0*/  IMAD R5, R0.reuse, R9, R35 ;  /* 0x0000000900057224 */ /* 0x040fe200078e0223 */
[----:B------:R-:W-:Y:S01]  /*56d0*/  IABS R35, R24 ;  /* 0x0000001800237213 */ /* 0x000fe20000000000 */
[----:B------:R-:W-:Y:S01]  /*56e0*/  @!P3 IMAD.IADD R33, R33, 0x1, -R0 ;  /* 0x000000012121b824 */ /* 0x000fe200078e0a00 */
[C---:B------:R-:W-:Y:S01]  /*56f0*/  ISETP.GT.U32.AND P6, PT, R0.reuse, R235, PT ;  /* 0x000000eb0000720c */ /* 0x040fe20003fc4070 */
[----:B------:R-:W-:-:S02]  /*5700*/  IMAD R233, R0, R14, R233 ;  /* 0x0000000e00e97224 */ /* 0x000fc400078e02e9 */
[----:B------:R-:W-:Y:S01]  /*5710*/  IMAD.HI.U32 R9, R4, R35, RZ ;  /* 0x0000002304097227 */ /* 0x000fe200078e00ff */
[----:B------:R-:W-:-:S03]  /*5720*/  ISETP.GT.U32.AND P3, PT, R0, R33, PT ;  /* 0x000000210000720c */ /* 0x000fc60003f64070 */
[----:B------:R-:W-:Y:S02]  /*5730*/  IMAD.MOV R9, RZ, RZ, -R9 ;  /* 0x000000ffff097224 */ /* 0x000fe400078e0a09 */
[--C-:B------:R-:W-:Y:S02]  /*5740*/  @!P4 IMAD.IADD R237, R237, 0x1, -R0.reuse ;  /* 0x00000001ededc824 */ /* 0x100fe400078e0a00 */
[C---:B------:R-:W-:Y:S02]  /*5750*/  IMAD R9, R0.reuse, R9, R35 ;  /* 0x0000000900097224 */ /* 0x040fe400078e0223 */
[----:B------:R-:W-:Y:S01]  /*5760*/  @!P6 IMAD.IADD R235, R235, 0x1, -R0 ;  /* 0x00000001ebebe824 */ /* 0x000fe200078e0a00 */
[----:B------:R-:W-:Y:S01]  /*5770*/  ISETP.GT.U32.AND P6, PT, R0, R233, PT ;  /* 0x000000e90000720c */ /* 0x000fe20003fc4070 */
[----:B------:R-:W-:Y:S01]  /*5780*/  IMAD.HI.U32 R14, R4, R41, RZ ;  /* 0x00000029040e7227 */ /* 0x000fe200078e00ff */
[----:B------:R-:W-:-:S03]  /*5790*/  ISETP.GT.U32.AND P4, PT, R0, R237, PT ;  /* 0x000000ed0000720c */ /* 0x000fc60003f84070 */
[----:B------:R-:W-:Y:S01]  /*57a0*/  @!P3 IMAD.IADD R33, R33, 0x1, -R0 ;  /* 0x000000012121b824 */ /* 0x000fe200078e0a00 */
[----:B------:R-:W-:Y:S01]  /*57b0*/  ISETP.GT.U32.AND P3, PT, R0, R9, PT ;  /* 0x000000090000720c */ /* 0x000fe20003f64070 */
[----:B------:R-:W-:-:S04]  /*57c0*/  IMAD.HI.U32 R16, R4, R43, RZ ;  /* 0x0000002b04107227 */ /* 0x000fc800078e00ff */
[----:B------:R-:W-:Y:S02]  /*57d0*/  IMAD.MOV R14, RZ, RZ, -R14 ;  /* 0x000000ffff0e7224 */ /* 0x000fe400078e0a0e */
[----:B------:R-:W-:Y:S02]  /*57e0*/  @!P6 IMAD.IADD R233, R233, 0x1, -R0 ;  /* 0x00000001e9e9e824 */ /* 0x000fe400078e0a00 */
[----:B------:R-:W-:Y:S02]  /*57f0*/  IMAD.MOV R16, RZ, RZ, -R16 ;  /* 0x000000ffff107224 */ /* 0x000fe400078e0a10 */
[----:B------:R-:W-:Y:S02]  /*5800*/  IMAD.MOV R18, RZ, RZ, -R18 ;  /* 0x000000ffff127224 */ /* 0x000fe400078e0a12 */
[----:B------:R-:W-:Y:S01]  /*5810*/  @!P3 IMAD.IADD R9, R9, 0x1, -R0 ;  /* 0x000000010909b824 */ /* 0x000fe200078e0a00 */
[C---:B------:R-:W-:Y:S01]  /*5820*/  ISETP.GT.U32.AND P3, PT, R0.reuse, R233, PT ;  /* 0x000000e90000720c */ /* 0x040fe20003f64070 */
[----:B------:R-:W-:-:S02]  /*5830*/  IMAD R35, R0, R14, R41 ;  /* 0x0000000e00237224 */ /* 0x000fc400078e0229 */
[----:B------:R-:W-:Y:S01]  /*5840*/  @!P4 IMAD.IADD R237, R237, 0x1, -R0 ;  /* 0x00000001ededc824 */ /* 0x000fe200078e0a00 */
[C---:B------:R-:W-:Y:S01]  /*5850*/  ISETP.GT.U32.AND P4, PT, R0.reuse, R5, PT ;  /* 0x000000050000720c */ /* 0x040fe20003f84070 */
[C---:B------:R-:W-:Y:S02]  /*5860*/  IMAD R41, R0.reuse, R16, R43 ;  /* 0x0000001000297224 */ /* 0x040fe400078e022b */
[C---:B------:R-:W-:Y:S01]  /*5870*/  IMAD R43, R0.reuse, R18, R139 ;  /* 0x00000012002b7224 */ /* 0x040fe200078e028b */
[----:B------:R-:W-:Y:S01]  /*5880*/  IABS R139, R34 ;  /* 0x00000022008b7213 */ /* 0x000fe20000000000 */
[----:B------:R-:W-:Y:S01]  /*5890*/  @!P0 IMAD.MOV R37, RZ, RZ, -R37 ;  /* 0x000000ffff258224 */ /* 0x000fe200078e0a25 */
[----:B------:R-:W-:Y:S01]  /*58a0*/  ISETP.GT.U32.AND P0, PT, R0, R9, PT ;  /* 0x000000090000720c */ /* 0x000fe20003f04070 */
[----:B------:R-:W-:-:S04]  /*58b0*/  IMAD.HI.U32 R16, R4, R245, RZ ;  /* 0x000000f504107227 */ /* 0x000fc800078e00ff */
[----:B------:R-:W-:Y:S01]  /*58c0*/  @!P3 IMAD.IADD R233, R233, 0x1, -R0 ;  /* 0x00000001e9e9b824 */ /* 0x000fe200078e0a00 */
[----:B------:R-:W-:Y:S01]  /*58d0*/  ISETP.GT.U32.AND P3, PT, R0, R41, PT ;  /* 0x000000290000720c */ /* 0x000fe20003f64070 */
[----:B------:R-:W-:-:S04]  /*58e0*/  IMAD.HI.U32 R14, R4, R139, RZ ;  /* 0x0000008b040e7227 */ /* 0x000fc800078e00ff */
[----:B------:R-:W-:Y:S02]  /*58f0*/  IMAD.MOV R18, RZ, RZ, -R14 ;  /* 0x000000ffff127224 */ /* 0x000fe400078e0a0e */
[--C-:B------:R-:W-:Y:S01]  /*5900*/  @!P4 IMAD.IADD R5, R5, 0x1, -R0.reuse ;  /* 0x000000010505c824 */ /* 0x100fe200078e0a00 */
[----:B------:R-:W-:Y:S01]  /*5910*/  ISETP.GE.AND P4, PT, R20, RZ, PT ;  /* 0x000000ff1400720c */ /* 0x000fe20003f86270 */
[----:B------:R-:W-:Y:S01]  /*5920*/  IMAD R139, R0, R18, R139 ;  /* 0x00000012008b7224 */ /* 0x000fe200078e028b */
[----:B------:R-:W-:Y:S01]  /*5930*/  LOP3.LUT R20, R3, 0x1f8, RZ, 0xfc, !PT ;  /* 0x000001f803147812 */ /* 0x000fe200078efcff */
[----:B------:R-:W-:Y:S01]  /*5940*/  IMAD.HI.U32 R14, R4, R141, RZ ;  /* 0x0000008d040e7227 */ /* 0x000fe200078e00ff */
[C---:B------:R-:W-:Y:S02]  /*5950*/  ISETP.GT.U32.AND P6, PT, R0.reuse, R5, PT ;  /* 0x000000050000720c */ /* 0x040fe40003fc4070 */
[----:B------:R-:W-:Y:S01]  /*5960*/  IABS R239, R20 ;  /* 0x0000001400ef7213 */ /* 0x000fe20000000000 */
[----:B------:R-:W-:Y:S01]  /*5970*/  @!P3 IMAD.IADD R41, R41, 0x1, -R0 ;  /* 0x000000012929b824 */ /* 0x000fe200078e0a00 */
[----:B------:R-:W-:Y:S01]  /*5980*/  ISETP.GT.U32.AND P3, PT, R0, R139, PT ;  /* 0x0000008b0000720c */ /* 0x000fe20003f64070 */
[----:B------:R-:W-:-:S02]  /*5990*/  IMAD.MOV R14, RZ, RZ, -R14 ;  /* 0x000000ffff0e7224 */ /* 0x000fc400078e0a0e */
[----:B------:R-:W-:Y:S01]  /*59a0*/  @!P0 IMAD.IADD R9, R9, 0x1, -R0 ;  /* 0x0000000109098824 */ /* 0x000fe200078e0a00 */
[C---:B------:R-:W-:Y:S01]  /*59b0*/  ISETP.GT.U32.AND P0, PT, R0.reuse, R43, PT ;  /* 0x0000002b0000720c */ /* 0x040fe20003f04070 */
[C---:B------:R-:W-:Y:S02]  /*59c0*/  IMAD R141, R0.reuse, R14, R141 ;  /* 0x0000000e008d7224 */ /* 0x040fe400078e028d */
[----:B------:R-:W-:Y:S02]  /*59d0*/  IMAD.MOV R16, RZ, RZ, -R16 ;  /* 0x000000ffff107224 */ /* 0x000fe400078e0a10 */
[--C-:B------:R-:W-:Y:S01]  /*59e0*/  @!P6 IMAD.IADD R5, R5, 0x1, -R0.reuse ;  /* 0x000000010505e824 */ /* 0x100fe200078e0a00 */
[C---:B------:R-:W-:Y:S01]  /*59f0*/  ISETP.GT.U32.AND P6, PT, R0.reuse, R35, PT ;  /* 0x000000230000720c */ /* 0x040fe20003fc4070 */
[C---:B------:R-:W-:Y:S02]  /*5a00*/  IMAD R245, R0.reuse, R16, R245 ;  /* 0x0000001000f57224 */ /* 0x040fe400078e02f5 */
[----:B------:R-:W-:Y:S01]  /*5a10*/  @!P3 IMAD.IADD R139, R139, 0x1, -R0 ;  /* 0x000000018b8bb824 */ /* 0x000fe200078e0a00 */
[----:B------:R-:W-:Y:S01]  /*5a20*/  ISETP.GT.U32.AND P3, PT, R0, R141, PT ;  /* 0x0000008d0000720c */ /* 0x000fe20003f64070 */
[----:B------:R-:W-:-:S04]  /*5a30*/  IMAD.HI.U32 R18, R4, R231, RZ ;  /* 0x000000e704127227 */ /* 0x000fc800078e00ff */
[----:B------:R-:W-:Y:S01]  /*5a40*/  @!P0 IMAD.IADD R43, R43, 0x1, -R0 ;  /* 0x000000012b2b8824 */ /* 0x000fe200078e0a00 */
[----:B------:R-:W-:Y:S01]  /*5a50*/  ISETP.GE.AND P0, PT, R24, RZ, PT ;  /* 0x000000ff1800720c */ /* 0x000fe20003f06270 */
[----:B------:R-:W-:Y:S01]  /*5a60*/  IMAD.MOV R18, RZ, RZ, -R18 ;  /* 0x000000ffff127224 */ /* 0x000fe200078e0a12 */
[----:B------:R-:W-:Y:S01]  /*5a70*/  LOP3.LUT R24, R3, 0x1ec, RZ, 0xfc, !PT ;  /* 0x000001ec03187812 */ /* 0x000fe200078efcff */
[--C-:B------:R-:W-:Y:S01]  /*5a80*/  @!P6 IMAD.IADD R35, R35, 0x1, -R0.reuse ;  /* 0x000000012323e824 */ /* 0x100fe200078e0a00 */
[----:B------:R-:W-:Y:S01]  /*5a90*/  ISETP.GE.AND P6, PT, R22, RZ, PT ;  /* 0x000000ff1600720c */ /* 0x000fe20003fc6270 */
[----:B------:R-:W-:Y:S01]  /*5aa0*/  @!P1 IMAD.MOV R237, RZ, RZ, -R237 ;  /* 0x000000ffffed9224 */ /* 0x000fe200078e0aed */
[----:B------:R-:W-:Y:S01]  /*5ab0*/  LOP3.LUT R22, R3, 0x1e8, RZ, 0xfc, !PT ;  /* 0x000001e803167812 */ /* 0x000fe200078efcff */
[----:B------:R-:W-:Y:S01]  /*5ac0*/  @!P3 IMAD.IADD R141, R141, 0x1, -R0 ;  /* 0x000000018d8db824 */ /* 0x000fe200078e0a00 */
[C---:B------:R-:W-:Y:S01]  /*5ad0*/  ISETP.GT.U32.AND P3, PT, R0.reuse, R245, PT ;  /* 0x000000f50000720c */ /* 0x040fe20003f64070 */
[C---:B------:R-:W-:Y:S01]  /*5ae0*/  IMAD R231, R0.reuse, R18, R231 ;  /* 0x0000001200e77224 */ /* 0x040fe200078e02e7 */
[----:B------:R-:W-:Y:S01]  /*5af0*/  IABS R157, R22 ;  /* 0x00000016009d7213 */ /* 0x000fe20000000000 */
[----:B------:R-:W-:Y:S01]  /*5b00*/  @!P2 IMAD.MOV R235, RZ, RZ, -R235 ;  /* 0x000000ffffeba224 */ /* 0x000fe200078e0aeb */
[----:B------:R-:W-:Y:S01]  /*5b10*/  ISETP.GT.U32.AND P1, PT, R0, R35, PT ;  /* 0x000000230000720c */ /* 0x000fe20003f24070 */
[----:B------:R-:W-:Y:S01]  /*5b20*/  @!P0 IMAD.MOV R9, RZ, RZ, -R9 ;  /* 0x000000ffff098224 */ /* 0x000fe200078e0a09 */
[----:B------:R-:W-:Y:S01]  /*5b30*/  IABS R243, R24 ;  /* 0x0000001800f37213 */ /* 0x000fe20000000000 */
[----:B------:R-:W-:Y:S01]  /*5b40*/  IMAD.HI.U32 R3, R4, R157, RZ ;  /* 0x0000009d04037227 */ /* 0x000fe200078e00ff */
[----:B------:R-:W-:-:S02]  /*5b50*/  ISETP.GT.U32.AND P2, PT, R0, R41, PT ;  /* 0x000000290000720c */ /* 0x000fc40003f44070 */
[C---:B------:R-:W-:Y:S01]  /*5b60*/  ISETP.GT.U32.AND P0, PT, R0.reuse, R231, PT ;  /* 0x000000e70000720c */ /* 0x040fe20003f04070 */
[----:B------:R-:W-:Y:S02]  /*5b70*/  IMAD.MOV R3, RZ, RZ, -R3 ;  /* 0x000000ffff037224 */ /* 0x000fe400078e0a03 */
[----:B------:R-:W-:Y:S01]  /*5b80*/  @!P3 IMAD.IADD R245, R245, 0x1, -R0 ;  /* 0x00000001f5f5b824 */ /* 0x000fe200078e0a00 */
[----:B------:R-:W-:Y:S01]  /*5b90*/  ISETP.GT.U32.AND P3, PT, R0, R43, PT ;  /* 0x0000002b0000720c */ /* 0x000fe20003f64070 */
[----:B------:R-:W-:-:S04]  /*5ba0*/  IMAD.HI.U32 R14, R4, R243, RZ ;  /* 0x000000f3040e7227 */ /* 0x000fc800078e00ff */
[----:B------:R-:W-:-:S04]  /*5bb0*/  IMAD.HI.U32 R16, R4, R151, RZ ;  /* 0x0000009704107227 */ /* 0x000fc800078e00ff */
[C---:B------:R-:W-:Y:S02]  /*5bc0*/  IMAD R157, R0.reuse, R3, R157 ;  /* 0x00000003009d7224 */ /* 0x040fe400078e029d */
[----:B------:R-:W-:Y:S02]  /*5bd0*/  IMAD.MOV R14, RZ, RZ, -R14 ;  /* 0x000000ffff0e7224 */ /* 0x000fe400078e0a0e */
[----:B------:R-:W-:Y:S02]  /*5be0*/  IMAD.MOV R16, RZ, RZ, -R16 ;  /* 0x000000ffff107224 */ /* 0x000fe400078e0a10 */
[----:B------:R-:W-:Y:S01]  /*5bf0*/  @!P5 IMAD.MOV R33, RZ, RZ, -R33 ;  /* 0x000000ffff21d224 */ /* 0x000fe200078e0a21 */
[C---:B------:R-:W-:Y:S01]  /*5c00*/  ISETP.GT.U32.AND P5, PT, R0.reuse, R245, PT ;  /* 0x000000f50000720c */ /* 0x040fe20003fa4070 */
[----:B------:R-:W-:Y:S01]  /*5c10*/  @!P1 IMAD.IADD R35, R35, 0x1, -R0 ;  /* 0x0000000123239824 */ /* 0x000fe200078e0a00 */
[C---:B------:R-:W-:Y:S01]  /*5c20*/  ISETP.GT.U32.AND P1, PT, R0.reuse, R157, PT ;  /* 0x0000009d0000720c */ /* 0x040fe20003f24070 */
[----:B------:R-:W-:-:S02]  /*5c30*/  IMAD R243, R0, R14, R243 ;  /* 0x0000000e00f37224 */ /* 0x000fc400078e02f3 */
[C---:B------:R-:W-:Y:S02]  /*5c40*/  IMAD R151, R0.reuse, R16, R151 ;  /* 0x0000001000977224 */ /* 0x040fe400078e0297 */
[----:B------:R-:W-:Y:S01]  /*5c50*/  @!P6 IMAD.MOV R233, RZ, RZ, -R233 ;  /* 0x000000ffffe9e224 */ /* 0x000fe200078e0ae9 */
[----:B------:R-:W-:Y:S01]  /*5c60*/  ISETP.GT.U32.AND P6, PT, R0, R141, PT ;  /* 0x0000008d0000720c */ /* 0x000fe20003fc4070 */
[----:B------:R-:W-:-:S04]  /*5c70*/  IMAD.HI.U32 R18, R4, R153, RZ ;  /* 0x0000009904127227 */ /* 0x000fc800078e00ff */
[----:B------:R-:W-:Y:S01]  /*5c80*/  @!P4 IMAD.MOV R5, RZ, RZ, -R5 ;  /* 0x000000ffff05c224 */ /* 0x000fe200078e0a05 */
[----:B------:R-:W-:Y:S01]  /*5c90*/  ISETP.GT.U32.AND P4, PT, R0, R139, PT ;  /* 0x0000008b0000720c */ /* 0x000fe20003f84070 */
[----:B------:R-:W-:-:S04]  /*5ca0*/  IMAD.HI.U32 R4, R4, R239, RZ ;  /* 0x000000ef04047227 */ /* 0x000fc800078e00ff */
[--C-:B------:R-:W-:Y:S01]  /*5cb0*/  @!P2 IMAD.IADD R41, R41, 0x1, -R0.reuse ;  /* 0x000000012929a824 */ /* 0x100fe200078e0a00 */
[C---:B------:R-:W-:Y:S01]  /*5cc0*/  ISETP.GT.U32.AND P2, PT, R0.reuse, R243, PT ;  /* 0x000000f30000720c */ /* 0x040fe20003f44070 */
[--C-:B------:R-:W-:Y:S01]  /*5cd0*/  @!P3 IMAD.IADD R43, R43, 0x1, -R0.reuse ;  /* 0x000000012b2bb824 */ /* 0x100fe200078e0a00 */
[----:B------:R-:W-:Y:S01]  /*5ce0*/  ISETP.GT.U32.AND P3, PT, R0, R151, PT ;  /* 0x000000970000720c */ /* 0x000fe20003f64070 */
[----:B------:R-:W-:Y:S01]  /*5cf0*/  @!P0 IMAD.IADD R231, R231, 0x1, -R0 ;  /* 0x00000001e7e78824 */ /* 0x000fe200078e0a00 */
[----:B------:R-:W-:Y:S01]  /*5d00*/  ISETP.GE.AND P0, PT, R28, RZ, PT ;  /* 0x000000ff1c00720c */ /* 0x000fe20003f06270 */
[----:B------:R-:W-:Y:S02]  /*5d10*/  IMAD.MOV R4, RZ, RZ, -R4 ;  /* 0x000000ffff047224 */ /* 0x000fe400078e0a04 */
[----:B------:R-:W-:Y:S02]  /*5d20*/  IMAD.MOV R18, RZ, RZ, -R18 ;  /* 0x000000ffff127224 */ /* 0x000fe400078e0a12 */
[----:B------:R-:W-:-:S02]  /*5d30*/  IMAD R3, R0, R4, R239 ;  /* 0x0000000400037224 */ /* 0x000fc400078e02ef */
[--C-:B------:R-:W-:Y:S01]  /*5d40*/  @!P5 IMAD.IADD R245, R245, 0x1, -R0.reuse ;  /* 0x00000001f5f5d824 */ /* 0x100fe200078e0a00 */
[----:B------:R-:W-:Y:S01]  /*5d50*/  ISETP.GE.AND P5, PT, R26, RZ, PT ;  /* 0x000000ff1a00720c */ /* 0x000fe20003fa6270 */
[----:B------:R-:W-:Y:S01]  /*5d60*/  IMAD R153, R0, R18, R153 ;  /* 0x0000001200997224 */ /* 0x000fe200078e0299 */
[----:B------:R-:W1:Y:S01]  /*5d70*/  LDC.64 R238, c[0x0][0x238] ;  /* 0x00008e00ffee7b82 */ /* 0x000e620000000a00 */
[--C-:B------:R-:W-:Y:S01]  /*5d80*/  @!P1 IMAD.IADD R157, R157, 0x1, -R0.reuse ;  /* 0x000000019d9d9824 */ /* 0x100fe200078e0a00 */
[----:B------:R-:W-:Y:S01]  /*5d90*/  ISETP.GE.AND P1, PT, R32, RZ, PT ;  /* 0x000000ff2000720c */ /* 0x000fe20003f26270 */
[--C-:B------:R-:W-:Y:S01]  /*5da0*/  @!P6 IMAD.IADD R141, R141, 0x1, -R0.reuse ;  /* 0x000000018d8de824 */ /* 0x100fe200078e0a00 */
[C---:B------:R-:W-:Y:S01]  /*5db0*/  ISETP.GT.U32.AND P6, PT, R0.reuse, R3, PT ;  /* 0x000000030000720c */ /* 0x040fe20003fc4070 */
[--C-:B------:R-:W-:Y:S01]  /*5dc0*/  @!P4 IMAD.IADD R139, R139, 0x1, -R0.reuse ;  /* 0x000000018b8bc824 */ /* 0x100fe200078e0a00 */
[----:B------:R-:W-:Y:S01]  /*5dd0*/  ISETP.GT.U32.AND P4, PT, R0, R153, PT ;  /* 0x000000990000720c */ /* 0x000fe20003f84070 */
[--C-:B------:R-:W-:Y:S01]  /*5de0*/  @!P2 IMAD.IADD R243, R243, 0x1, -R0.reuse ;  /* 0x00000001f3f3a824 */ /* 0x100fe200078e0a00 */
[----:B------:R-:W-:Y:S01]  /*5df0*/  ISETP.GE.AND P2, PT, R34, RZ, PT ;  /* 0x000000ff2200720c */ /* 0x000fe20003f46270 */
[--C-:B------:R-:W-:Y:S01]  /*5e00*/  @!P3 IMAD.IADD R151, R151, 0x1, -R0.reuse ;  /* 0x000000019797b824 */ /* 0x100fe200078e0a00 */
[----:B------:R-:W-:Y:S01]  /*5e10*/  ISETP.GE.AND P3, PT, R36, RZ, PT ;  /* 0x000000ff2400720c */ /* 0x000fe20003f66270 */
[----:B------:R-:W-:Y:S01]  /*5e20*/  @!P0 IMAD.MOV R41, RZ, RZ, -R41 ;  /* 0x000000ffff298224 */ /* 0x000fe200078e0a29 */
[C---:B------:R-:W-:Y:S01]  /*5e30*/  ISETP.GT.U32.AND P0, PT, R0.reuse, R157, PT ;  /* 0x0000009d0000720c */ /* 0x040fe20003f04070 */
[----:B------:R-:W-:Y:S01]  /*5e40*/  @!P5 IMAD.MOV R35, RZ, RZ, -R35 ;  /* 0x000000ffff23d224 */ /* 0x000fe200078e0a23 */
[C---:B------:R-:W-:Y:S01]  /*5e50*/  ISETP.GT.U32.AND P5, PT, R0.reuse, R231, PT ;  /* 0x000000e70000720c */ /* 0x040fe20003fa4070 */
[----:B------:R-:W-:Y:S01]  /*5e60*/  @!P1 IMAD.MOV R43, RZ, RZ, -R43 ;  /* 0x000000ffff2b9224 */ /* 0x000fe200078e0a2b */
[----:B------:R-:W-:Y:S01]  /*5e70*/  ISETP.GT.U32.AND P1, PT, R0, R243, PT ;  /* 0x000000f30000720c */ /* 0x000fe20003f24070 */
[----:B------:R-:W-:-:S02]  /*5e80*/  @!P6 IMAD.IADD R3, R3, 0x1, -R0 ;  /* 0x000000010303e824 */ /* 0x000fc400078e0a00 */
[--C-:B------:R-:W-:Y:S01]  /*5e90*/  @!P4 IMAD.IADD R153, R153, 0x1, -R0.reuse ;  /* 0x000000019999c824 */ /* 0x100fe200078e0a00 */
[----:B------:R-:W-:Y:S01]  /*5ea0*/  ISETP.GE.AND P4, PT, R40, RZ, PT ;  /* 0x000000ff2800720c */ /* 0x000fe20003f86270 */
[----:B------:R-:W-:Y:S01]  /*5eb0*/  @!P2 IMAD.MOV R139, RZ, RZ, -R139 ;  /* 0x000000ffff8ba224 */ /* 0x000fe200078e0a8b */
[C---:B------:R-:W-:Y:S01]  /*5ec0*/  ISETP.GT.U32.AND P2, PT, R0.reuse, R151, PT ;  /* 0x000000970000720c */ /* 0x040fe20003f44070 */
[----:B------:R-:W-:Y:S01]  /*5ed0*/  @!P3 IMAD.MOV R141, RZ, RZ, -R141 ;  /* 0x000000ffff8db224 */ /* 0x000fe200078e0a8d */
[----:B------:R-:W-:Y:S01]  /*5ee0*/  ISETP.GT.U32.AND P3, PT, R0, R3, PT ;  /* 0x000000030000720c */ /* 0x000fe20003f64070 */
[--C-:B------:R-:W-:Y:S01]  /*5ef0*/  @!P0 IMAD.IADD R157, R157, 0x1, -R0.reuse ;  /* 0x000000019d9d8824 */ /* 0x100fe200078e0a00 */
[----:B------:R-:W-:Y:S01]  /*5f00*/  ISETP.GE.AND P0, PT, R24, RZ, PT ;  /* 0x000000ff1800720c */ /* 0x000fe20003f06270 */
[--C-:B------:R-:W-:Y:S01]  /*5f10*/  @!P5 IMAD.IADD R231, R231, 0x1, -R0.reuse ;  /* 0x00000001e7e7d824 */ /* 0x100fe200078e0a00 */
[----:B------:R-:W-:Y:S01]  /*5f20*/  ISETP.GT.U32.AND P6, PT, R0, R153, PT ;  /* 0x000000990000720c */ /* 0x000fe20003fc4070 */
[----:B------:R-:W-:Y:S01]  /*5f30*/  @!P1 IMAD.IADD R243, R243, 0x1, -R0 ;  /* 0x00000001f3f39824 */ /* 0x000fe200078e0a00 */
[----:B------:R-:W-:-:S02]  /*5f40*/  ISETP.GE.AND P5, PT, R22, RZ, PT ;  /* 0x000000ff1600720c */ /* 0x000fc40003fa6270 */
[----:B------:R-:W-:Y:S01]  /*5f50*/  ISETP.GE.AND P1, PT, R46, RZ, PT ;  /* 0x000000ff2e00720c */ /* 0x000fe20003f26270 */
[----:B------:R-:W-:Y:S01]  /*5f60*/  @!P4 IMAD.MOV R245, RZ, RZ, -R245 ;  /* 0x000000fffff5c224 */ /* 0x000fe200078e0af5 */
[----:B------:R-:W-:Y:S01]  /*5f70*/  ISETP.GE.AND P4, PT, R42, RZ, PT ;  /* 0x000000ff2a00720c */ /* 0x000fe20003f86270 */
[--C-:B------:R-:W-:Y:S01]  /*5f80*/  @!P2 IMAD.IADD R151, R151, 0x1, -R0.reuse ;  /* 0x000000019797a824 */ /* 0x100fe200078e0a00 */
[----:B------:R-:W-:Y:S01]  /*5f90*/  ISETP.GE.AND P2, PT, R50, RZ, PT ;  /* 0x000000ff3200720c */ /* 0x000fe20003f46270 */
[--C-:B------:R-:W-:Y:S01]  /*5fa0*/  @!P3 IMAD.IADD R3, R3, 0x1, -R0.reuse ;  /* 0x000000010303b824 */ /* 0x100fe200078e0a00 */
[----:B------:R-:W-:Y:S01]  /*5fb0*/  ISETP.NE.AND P3, PT, R56, RZ, PT ;  /* 0x000000ff3800720c */ /* 0x000fe20003f65270 */
[----:B------:R-:W-:Y:S01]  /*5fc0*/  @!P0 IMAD.MOV R243, RZ, RZ, -R243 ;  /* 0x000000fffff38224 */ /* 0x000fe200078e0af3 */
[----:B------:R-:W-:Y:S01]  /*5fd0*/  ISETP.GE.AND P0, PT, R7, RZ, PT ;  /* 0x000000ff0700720c */ /* 0x000fe20003f06270 */
[----:B------:R-:W-:Y:S01]  /*5fe0*/  @!P6 IMAD.IADD R153, R153, 0x1, -R0 ;  /* 0x000000019999e824 */ /* 0x000fe200078e0a00 */
[----:B------:R-:W-:Y:S01]  /*5ff0*/  ISETP.GE.AND P6, PT, R20, RZ, PT ;  /* 0x000000ff1400720c */ /* 0x000fe20003fc6270 */
[----:B-1----:R-:W-:Y:S01]  /*6000*/  IMAD R0, R54, R239, RZ ;  /* 0x000000ef36007224 */ /* 0x002fe200078e02ff */
[C---:B------:R-:W-:Y:S01]  /*6010*/  SEL R229, R242.reuse, R229, !P3 ;  /* 0x000000e5f2e57207 */ /* 0x040fe20005800000 */
[----:B------:R-:W-:Y:S01]  /*6020*/  @!P5 IMAD.MOV R157, RZ, RZ, -R157 ;  /* 0x000000ffff9dd224 */ /* 0x000fe200078e0a9d */
[----:B------:R-:W-:Y:S01]  /*6030*/  SEL R51, R242, R51, !P3 ;  /* 0x00000033f2337207 */ /* 0x000fe20005800000 */
[----:B------:R-:W-:Y:S01]  /*6040*/  @!P1 IMAD.MOV R151, RZ, RZ, -R151 ;  /* 0x000000ffff979224 */ /* 0x000fe200078e0a97 */
[----:B------:R-:W-:Y:S01]  /*6050*/  LEA R140, P5, R0, UR4, 0x2 ;  /* 0x00000004008c7c11 */ /* 0x000fe2000f8a10ff */
[----:B------:R-:W-:Y:S01]  /*6060*/  ULDC UR4, c[0x0][0x240] ;  /* 0x0000900000047ab9 */ /* 0x000fe20000000800 */
[----:B------:R-:W-:Y:S01]  /*6070*/  ISETP.GE.AND P1, PT, R8, RZ, PT ;  /* 0x000000ff0800720c */ /* 0x000fe20003f26270 */
[----:B------:R-:W-:Y:S01]  /*6080*/  IMAD R229, R229, UR4, RZ ;  /* 0x00000004e5e57c24 */ /* 0x000fe2000f8e02ff */
[C---:B------:R-:W-:Y:S01]  /*6090*/  SEL R227, R242.reuse, R227, !P3 ;  /* 0x000000e3f2e37207 */ /* 0x040fe20005800000 */
[----:B------:R-:W-:Y:S01]  /*60a0*/  @!P4 IMAD.MOV R231, RZ, RZ, -R231 ;  /* 0x000000ffffe7c224 */ /* 0x000fe200078e0ae7 */
[C---:B------:R-:W-:Y:S01]  /*60b0*/  SEL R225, R242.reuse, R225, !P3 ;  /* 0x000000e1f2e17207 */ /* 0x040fe20005800000 */
[----:B------:R-:W-:Y:S01]  /*60c0*/  @!P2 IMAD.MOV R153, RZ, RZ, -R153 ;  /* 0x000000ffff99a224 */ /* 0x000fe200078e0a99 */
[C---:B------:R-:W-:Y:S01]  /*60d0*/  SEL R223, R242.reuse, R223, !P3 ;  /* 0x000000dff2df7207 */ /* 0x040fe20005800000 */
[----:B------:R-:W-:Y:S01]  /*60e0*/  @!P0 IMAD.MOV R240, RZ, RZ, -R240 ;  /* 0x000000fffff08224 */ /* 0x000fe200078e0af0 */
[----:B------:R-:W-:Y:S01]  /*60f0*/  SEL R219, R242, R219, !P3 ;  /* 0x000000dbf2db7207 */ /* 0x000fe20005800000 */
[----:B------:R-:W-:Y:S01]  /*6100*/  @!P6 IMAD.MOV R3, RZ, RZ, -R3 ;  /* 0x000000ffff03e224 */ /* 0x000fe200078e0a03 */
[----:B------:R-:W-:Y:S01]  /*6110*/  LEA.HI.X.SX32 R0, R0, UR5, 0x2, P5 ;  /* 0x0000000500007c11 */ /* 0x000fe2000a8f16ff */
[----:B------:R-:W-:Y:S01]  /*6120*/  IMAD R51, R51, UR4, RZ ;  /* 0x0000000433337c24 */ /* 0x000fe2000f8e02ff */
[----:B--2---:R-:W-:Y:S01]  /*6130*/  LEA R6, P0, R229, R140, 0x2 ;  /* 0x0000008ce5067211 */ /* 0x004fe200078010ff */
[----:B------:R-:W-:Y:S01]  /*6140*/  IMAD R227, R227, UR4, RZ ;  /* 0x00000004e3e37c24 */ /* 0x000fe2000f8e02ff */
[C---:B------:R-:W-:Y:S01]  /*6150*/  SEL R56, R242.reuse, R27, !P3 ;  /* 0x0000001bf2387207 */ /* 0x040fe20005800000 */
[----:B------:R-:W-:Y:S01]  /*6160*/  IMAD R225, R225, UR4, RZ ;  /* 0x00000004e1e17c24 */ /* 0x000fe2000f8e02ff */
[C---:B------:R-:W-:Y:S01]  /*6170*/  SEL R27, R242.reuse, R47, !P3 ;  /* 0x0000002ff21b7207 */ /* 0x040fe20005800000 */
[----:B------:R-:W-:Y:S01]  /*6180*/  IMAD R223, R223, UR4, RZ ;  /* 0x00000004dfdf7c24 */ /* 0x000fe2000f8e02ff */
[C---:B------:R-:W-:Y:S01]  /*6190*/  SEL R28, R242.reuse, R45, !P3 ;  /* 0x0000002df21c7207 */ /* 0x040fe20005800000 */
[----:B------:R-:W-:Y:S01]  /*61a0*/  IMAD R219, R219, UR4, RZ ;  /* 0x00000004dbdb7c24 */ /* 0x000fe2000f8e02ff */
[C---:B------:R-:W-:Y:S01]  /*61b0*/  SEL R34, R242.reuse, R37, !P3 ;  /* 0x00000025f2227207 */ /* 0x040fe20005800000 */
[----:B------:R-:W-:Y:S01]  /*61c0*/  @!P1 IMAD.MOV R2, RZ, RZ, -R2 ;  /* 0x000000ffff029224 */ /* 0x000fe200078e0a02 */
[C---:B------:R-:W-:Y:S01]  /*61d0*/  SEL R221, R242.reuse, R221, !P3 ;  /* 0x000000ddf2dd7207 */ /* 0x040fe20005800000 */
[----:B------:R-:W-:Y:S01]  /*61e0*/  IMAD R27, R27, UR4, RZ ;  /* 0x000000041b1b7c24 */ /* 0x000fe2000f8e02ff */
[----:B------:R-:W-:Y:S01]  /*61f0*/  SEL R217, R242, R217, !P3 ;  /* 0x000000d9f2d97207 */ /* 0x000fe20005800000 */
        /* <DEDUP_REMOVED lines=175> */
[----:B------:R-:W-:Y:S01]  /*6cf0*/  SEL R48, R242, R48, !P3 ;  /* 0x00000030f2307207 */ /* 0x000fe20005800000 */
[----:B------:R-:W-:Y:S01]  /*6d00*/  IMAD R28, R28, UR4, RZ ;  /* 0x000000041c1c7c24 */ /* 0x000fe2000f8e02ff */
[C---:B------:R-:W-:Y:S01]  /*6d10*/  SEL R47, R242.reuse, R10, !P3 ;  /* 0x0000000af22f7207 */ /* 0x040fe20005800000 */
[----:B------:R-:W-:Y:S01]  /*6d20*/  IMAD R49, R49, UR4, RZ ;  /* 0x0000000431317c24 */ /* 0x000fe2000f8e02ff */
[----:B------:R-:W-:Y:S01]  /*6d30*/  SEL R45, R242, R12, !P3 ;  /* 0x0000000cf22d7207 */ /* 0x000fe20005800000 */
[----:B------:R-:W-:Y:S01]  /*6d40*/  IMAD R30, R30, UR4, RZ ;  /* 0x000000041e1e7c24 */ /* 0x000fe2000f8e02ff */
[----:B------:R-:W-:Y:S01]  /*6d50*/  SEL R44, R242, R44, !P3 ;  /* 0x0000002cf22c7207 */ /* 0x000fe20005800000 */
[----:B------:R-:W-:Y:S01]  /*6d60*/  IMAD R48, R48, UR4, RZ ;  /* 0x0000000430307c24 */ /* 0x000fe2000f8e02ff */
        /* <DEDUP_REMOVED lines=48> */
[----:B------:R-:W-:Y:S01]  /*7070*/  LEA.HI.X.SX32 R7, R229, R0, 0x2, P0 ;  /* 0x00000000e5077211 */ /* 0x000fe200000f16ff */
[----:B------:R-:W-:Y:S01]  /*7080*/  IMAD R157, R157, UR4, RZ ;  /* 0x000000049d9d7c24 */ /* 0x000fe2000f8e02ff */
[----:B------:R-:W-:Y:S01]  /*7090*/  SEL R242, R242, R3, !P3 ;  /* 0x00000003f2f27207 */ /* 0x000fe20005800000 */
[----:B------:R-:W-:Y:S01]  /*70a0*/  IMAD R243, R243, UR4, RZ ;  /* 0x00000004f3f37c24 */ /* 0x000fe2000f8e02ff */
[-C--:B------:R-:W-:Y:S01]  /*70b0*/  LEA R50, P3, R51, R140.reuse, 0x2 ;  /* 0x0000008c33327211 */ /* 0x080fe200078610ff */
[----:B------:R1:W-:Y:S01]  /*70c0*/  STL.64 [R1+0x60], R6 ;  /* 0x0000600601007387 */ /* 0x0003e20000100a00 */
[-C--:B------:R-:W-:Y:S01]  /*70d0*/  LEA R250, P2, R227, R140.reuse, 0x2 ;  /* 0x0000008ce3fa7211 */ /* 0x080fe200078410ff */
[----:B------:R-:W-:Y:S01]  /*70e0*/  IMAD R151, R151, UR4, RZ ;  /* 0x0000000497977c24 */ /* 0x000fe2000f8e02ff */
[-C--:B------:R-:W-:Y:S01]  /*70f0*/  LEA R248, P1, R225, R140.reuse, 0x2 ;  /* 0x0000008ce1f87211 */ /* 0x080fe200078210ff */
[----:B------:R-:W-:Y:S01]  /*7100*/  IMAD R153, R153, UR4, RZ ;  /* 0x0000000499997c24 */ /* 0x000fe2000f8e02ff */
[----:B------:R-:W-:Y:S01]  /*7110*/  ISETP.NE.AND P4, PT, R52, RZ, PT ;  /* 0x000000ff3400720c */ /* 0x000fe20003f85270 */
[----:B------:R-:W2:Y:S01]  /*7120*/  S2UR UR5, SR_CgaCtaId ;  /* 0x00000000000579c3 */ /* 0x000ea20000008800 */
[----:B------:R-:W-:Y:S01]  /*7130*/  LEA R236, P0, R223, R140, 0x2 ;  /* 0x0000008cdfec7211 */ /* 0x000fe200078010ff */
[----:B------:R-:W-:Y:S01]  /*7140*/  IMAD R242, R242, UR4, RZ ;  /* 0x00000004f2f27c24 */ /* 0x000fe2000f8e02ff */
[-C--:B------:R-:W-:Y:S01]  /*7150*/  LEA.HI.X.SX32 R51, R51, R0.reuse, 0x2, P3 ;  /* 0x0000000033337211 */ /* 0x080fe200018f16ff */
[----:B------:R-:W-:Y:S01]  /*7160*/  UMOV UR4, 0x400 ;  /* 0x0000040000047882 */ /* 0x000fe20000000000 */
[----:B------:R-:W-:-:S02]  /*7170*/  LEA.HI.X.SX32 R251, R227, R0, 0x2, P2 ;  /* 0x00000000e3fb7211 */ /* 0x000fc400010f16ff */
[----:B-1----:R-:W-:Y:S01]  /*7180*/  LEA R6, P5, R219, R140, 0x2 ;  /* 0x0000008cdb067211 */ /* 0x002fe200078a10ff */
[----:B------:R-:W-:Y:S01]  /*7190*/  STL.64 [R1+0x19e0], R50 ;  /* 0x0019e03201007387 */ /* 0x000fe20000100a00 */
[----:B------:R-:W-:Y:S02]  /*71a0*/  LEA.HI.X.SX32 R249, R225, R0, 0x2, P1 ;  /* 0x00000000e1f97211 */ /* 0x000fe400008f16ff */
[----:B------:R-:W-:Y:S01]  /*71b0*/  SEL R240, R241, R240, !P4 ;  /* 0x000000f0f1f07207 */ /* 0x000fe20006000000 */
[----:B------:R-:W-:Y:S01]  /*71c0*/  STL.64 [R1+0x58], R250 ;  /* 0x000058fa01007387 */ /* 0x000fe20000100a00 */
[----:B------:R-:W-:Y:S02]  /*71d0*/  LEA.HI.X.SX32 R237, R223, R0, 0x2, P0 ;  /* 0x00000000dfed7211 */ /* 0x000fe400000f16ff */
[----:B------:R-:W-:Y:S01]  /*71e0*/  SEL R241, R241, R2, !P4 ;  /* 0x00000002f1f17207 */ /* 0x000fe20006000000 */
[----:B------:R1:W-:Y:S01]  /*71f0*/  STL.64 [R1+0x50], R248 ;  /* 0x000050f801007387 */ /* 0x0003e20000100a00 */
[----:B------:R-:W-:Y:S01]  /*7200*/  LEA R234, P6, R221, R140, 0x2 ;  /* 0x0000008cddea7211 */ /* 0x000fe200078c10ff */
[----:B------:R-:W3:Y:S01]  /*7210*/  LDC.64 R2, c[0x0][0x230] ;  /* 0x00008c00ff027b82 */ /* 0x000ee20000000a00 */
[----:B------:R-:W-:Y:S01]  /*7220*/  LEA.HI.X.SX32 R7, R219, R0, 0x2, P5 ;  /* 0x00000000db077211 */ /* 0x000fe200028f16ff */
[----:B------:R-:W-:Y:S01]  /*7230*/  STL.64 [R1+0x48], R236 ;  /* 0x000048ec01007387 */ /* 0x000fe20000100a00 */
[----:B------:R-:W-:-:S02]  /*7240*/  LEA R232, P4, R217, R140, 0x2 ;  /* 0x0000008cd9e87211 */ /* 0x000fc400078810ff */
[----:B------:R-:W-:Y:S01]  /*7250*/  LEA R230, P3, R215, R140, 0x2 ;  /* 0x0000008cd7e67211 */ /* 0x000fe200078610ff */
[----:B------:R4:W-:Y:S01]  /*7260*/  STL.64 [R1+0x38], R6 ;  /* 0x0000380601007387 */ /* 0x0009e20000100a00 */
[----:B------:R-:W-:Y:S01]  /*7270*/  LEA.HI.X.SX32 R235, R221, R0, 0x2, P6 ;  /* 0x00000000ddeb7211 */ /* 0x000fe200030f16ff */
[----:B--2---:R-:W-:Y:S01]  /*7280*/  ULEA UR4, UR5, UR4, 0x18 ;  /* 0x0000000405047291 */ /* 0x004fe2000f8ec03f */
[-C--:B------:R-:W-:Y:S01]  /*7290*/  LEA R226, P1, R211, R140.reuse, 0x2 ;  /* 0x0000008cd3e27211 */ /* 0x080fe200078210ff */
[----:B-1----:R-:W1:Y:S01]  /*72a0*/  LDC R249, c[0x0][0x230] ;  /* 0x00008c00fff97b82 */ /* 0x002e620000000800 */
[----:B------:R-:W-:Y:S01]  /*72b0*/  LEA R50, P6, R207, R140, 0x2 ;  /* 0x0000008ccf327211 */ /* 0x000fe200078c10ff */
[----:B------:R-:W-:Y:S01]  /*72c0*/  STL.64 [R1+0x40], R234 ;  /* 0x000040ea01007387 */ /* 0x000fe20000100a00 */
[----:B------:R-:W-:Y:S02]  /*72d0*/  LEA.HI.X.SX32 R233, R217, R0, 0x2, P4 ;  /* 0x00000000d9e97211 */ /* 0x000fe400020f16ff */
[----:B------:R-:W-:-:S02]  /*72e0*/  LEA R228, P2, R213, R140, 0x2 ;  /* 0x0000008cd5e47211 */ /* 0x000fc400078410ff */
[-C--:B------:R-:W-:Y:S01]  /*72f0*/  LEA R224, P0, R209, R140.reuse, 0x2 ;  /* 0x0000008cd1e07211 */ /* 0x080fe200078010ff */
[----:B------:R-:W-:Y:S01]  /*7300*/  STL.64 [R1+0x30], R232 ;  /* 0x000030e801007387 */ /* 0x000fe20000100a00 */
[-C--:B----4-:R-:W-:Y:S02]  /*7310*/  LEA R6, P5, R205, R140.reuse, 0x2 ;  /* 0x0000008ccd067211 */ /* 0x090fe400078a10ff */
[----:B------:R-:W-:Y:S02]  /*7320*/  LEA R250, P4, R203, R140, 0x2 ;  /* 0x0000008ccbfa7211 */ /* 0x000fe400078810ff */
[----:B------:R-:W-:Y:S01]  /*7330*/  LEA.HI.X.SX32 R231, R215, R0, 0x2, P3 ;  /* 0x00000000d7e77211 */ /* 0x000fe200018f16ff */
[----:B---3--:R-:W-:Y:S01]  /*7340*/  VIADD R252, R2, 0x1f ;  /* 0x0000001f02fc7836 */ /* 0x008fe20000000000 */
[----:B------:R-:W-:Y:S02]  /*7350*/  LEA R160, P3, R161, R140, 0x2 ;  /* 0x0000008ca1a07211 */ /* 0x000fe400078610ff */
[-C--:B------:R-:W-:Y:S01]  /*7360*/  LEA.HI.X.SX32 R227, R211, R0.reuse, 0x2, P1 ;  /* 0x00000000d3e37211 */ /* 0x080fe200008f16ff */
[----:B------:R-:W-:Y:S01]  /*7370*/  STL.64 [R1+0x28], R230 ;  /* 0x000028e601007387 */ /* 0x000fe20000100a00 */
[----:B------:R-:W-:-:S02]  /*7380*/  LEA.HI.X.SX32 R51, R207, R0, 0x2, P6 ;  /* 0x00000000cf337211 */ /* 0x000fc400030f16ff */
[----:B------:R-:W-:Y:S02]  /*7390*/  LEA.HI.X.SX32 R229, R213, R0, 0x2, P2 ;  /* 0x00000000d5e57211 */ /* 0x000fe400010f16ff */
[----:B------:R-:W-:Y:S02]  /*73a0*/  LEA R164, P1, R165, R140, 0x2 ;  /* 0x0000008ca5a47211 */ /* 0x000fe400078210ff */
[----:B------:R-:W-:Y:S01]  /*73b0*/  LEA.HI.X.SX32 R225, R209, R0, 0x2, P0 ;  /* 0x00000000d1e17211 */ /* 0x000fe200000f16ff */
[----:B------:R-:W-:Y:S01]  /*73c0*/  STL.64 [R1+0x20], R228 ;  /* 0x000020e401007387 */ /* 0x000fe20000100a00 */
[----:B------:R-:W-:Y:S02]  /*73d0*/  LEA R168, P6, R169, R140, 0x2 ;  /* 0x0000008ca9a87211 */ /* 0x000fe400078c10ff */
[-C--:B------:R-:W-:Y:S01]  /*73e0*/  LEA.HI.X.SX32 R7, R205, R0.reuse, 0x2, P5 ;  /* 0x00000000cd077211 */ /* 0x080fe200028f16ff */
[----:B------:R-:W-:Y:S01]  /*73f0*/  STL.64 [R1+0x18], R226 ;  /* 0x000018e201007387 */ /* 0x000fe20000100a00 */
[----:B------:R-:W-:-:S02]  /*7400*/  LEA.HI.X.SX32 R251, R203, R0, 0x2, P4 ;  /* 0x00000000cbfb7211 */ /* 0x000fc400020f16ff */
[-C--:B------:R-:W-:Y:S01]  /*7410*/  LEA R162, P2, R163, R140.reuse, 0x2 ;  /* 0x0000008ca3a27211 */ /* 0x080fe200078410ff */
[----:B------:R-:W-:Y:S01]  /*7420*/  STL.64 [R1+0x10], R224 ;  /* 0x000010e001007387 */ /* 0x000fe20000100a00 */
[-C--:B------:R-:W-:Y:S02]  /*7430*/  LEA R166, P0, R167, R140.reuse, 0x2 ;  /* 0x0000008ca7a67211 */ /* 0x080fe400078010ff */
[-C--:B------:R-:W-:Y:S01]  /*7440*/  LEA R170, P5, R171, R140.reuse, 0x2 ;  /* 0x0000008cabaa7211 */ /* 0x080fe200078a10ff */
[----:B------:R2:W-:Y:S01]  /*7450*/  STL.64 [R1+0x19e8], R6 ;  /* 0x0019e80601007387 */ /* 0x0005e20000100a00 */
[----:B------:R-:W-:Y:S02]  /*7460*/  LEA R172, P4, R173, R140, 0x2 ;  /* 0x0000008cadac7211 */ /* 0x000fe400078810ff */
[----:B------:R-:W-:Y:S01]  /*7470*/  LEA.HI.X.SX32 R161, R161, R0, 0x2, P3 ;  /* 0x00000000a1a17211 */ /* 0x000fe200018f16ff */
[----:B------:R-:W-:Y:S01]  /*7480*/  STL.64 [R1+0x8], R50 ;  /* 0x0000083201007387 */ /* 0x000fe20000100a00 */
[----:B------:R-:W-:-:S02]  /*7490*/  LEA R174, P3, R175, R140, 0x2 ;  /* 0x0000008cafae7211 */ /* 0x000fc400078610ff */
[-C--:B------:R-:W-:Y:S01]  /*74a0*/  LEA.HI.X.SX32 R165, R165, R0.reuse, 0x2, P1 ;  /* 0x00000000a5a57211 */ /* 0x080fe200008f16ff */
[----:B------:R-:W-:Y:S01]  /*74b0*/  STL.64 [R1+0x19f0], R50 ;  /* 0x0019f03201007387 */ /* 0x000fe20000100a00 */
[-C--:B------:R-:W-:Y:S02]  /*74c0*/  LEA.HI.X.SX32 R169, R169, R0.reuse, 0x2, P6 ;  /* 0x00000000a9a97211 */ /* 0x080fe400030f16ff */
[----:B------:R-:W-:Y:S01]  /*74d0*/  LEA.HI.X.SX32 R163, R163, R0, 0x2, P2 ;  /* 0x00000000a3a37211 */ /* 0x000fe200010f16ff */
[----:B--2---:R-:W2:Y:S01]  /*74e0*/  S2R R7, SR_TID.X ;  /* 0x0000000000077919 */ /* 0x004ea20000002100 */
[----:B------:R-:W-:Y:S02]  /*74f0*/  LEA R178, P1, R179, R140, 0x2 ;  /* 0x0000008cb3b27211 */ /* 0x000fe400078210ff */
[----:B------:R-:W-:Y:S01]  /*7500*/  LEA.HI.X.SX32 R167, R167, R0, 0x2, P0 ;  /* 0x00000000a7a77211 */ /* 0x000fe200000f16ff */
[----:B------:R-:W-:Y:S01]  /*7510*/  STL.64 [R1+0x19f8], R250 ;  /* 0x0019f8fa01007387 */ /* 0x000fe20000100a00 */
[----:B------:R-:W-:-:S02]  /*7520*/  LEA R182, P6, R183, R140, 0x2 ;  /* 0x0000008cb7b67211 */ /* 0x000fc400078c10ff */
[-C--:B------:R-:W-:Y:S01]  /*7530*/  LEA.HI.X.SX32 R171, R171, R0.reuse, 0x2, P5 ;  /* 0x00000000abab7211 */ /* 0x080fe200028f16ff */
[----:B------:R-:W-:Y:S01]  /*7540*/  STL.64 [R1+0x1a00], R160 ;  /* 0x001a00a001007387 */ /* 0x000fe20000100a00 */
[----:B------:R-:W-:Y:S02]  /*7550*/  LEA.HI.X.SX32 R173, R173, R0, 0x2, P4 ;  /* 0x00000000adad7211 */ /* 0x000fe400020f16ff */
[-C--:B------:R-:W-:Y:S01]  /*7560*/  LEA R176, P2, R177, R140.reuse, 0x2 ;  /* 0x0000008cb1b07211 */ /* 0x080fe200078410ff */
[----:B------:R-:W-:Y:S01]  /*7570*/  STL.64 [R1+0x1a08], R162 ;  /* 0x001a08a201007387 */ /* 0x000fe20000100a00 */
[-C--:B------:R-:W-:Y:S02]  /*7580*/  LEA R180, P0, R181, R140.reuse, 0x2 ;  /* 0x0000008cb5b47211 */ /* 0x080fe400078010ff */
[-C--:B------:R-:W-:Y:S01]  /*7590*/  LEA R184, P5, R185, R140.reuse, 0x2 ;  /* 0x0000008cb9b87211 */ /* 0x080fe200078a10ff */
[----:B------:R3:W-:Y:S01]  /*75a0*/  STL.64 [R1+0x1a10], R164 ;  /* 0x001a10a401007387 */ /* 0x0007e20000100a00 */
[----:B------:R-:W-:-:S02]  /*75b0*/  LEA R186, P4, R187, R140, 0x2 ;  /* 0x0000008cbbba7211 */ /* 0x000fc400078810ff */
[----:B------:R-:W-:Y:S01]  /*75c0*/  LEA.HI.X.SX32 R175, R175, R0, 0x2, P3 ;  /* 0x00000000afaf7211 */ /* 0x000fe200018f16ff */
[----:B------:R-:W-:Y:S01]  /*75d0*/  STL.64 [R1+0x1a18], R166 ;  /* 0x001a18a601007387 */ /* 0x000fe20000100a00 */
[----:B------:R-:W-:Y:S02]  /*75e0*/  LEA R188, P3, R189, R140, 0x2 ;  /* 0x0000008cbdbc7211 */ /* 0x000fe400078610ff */
[-C--:B------:R-:W-:Y:S01]  /*75f0*/  LEA.HI.X.SX32 R179, R179, R0.reuse, 0x2, P1 ;  /* 0x00000000b3b37211 */ /* 0x080fe200008f16ff */
[----:B------:R-:W-:Y:S01]  /*7600*/  STL.64 [R1+0x1a20], R168 ;  /* 0x001a20a801007387 */ /* 0x000fe20000100a00 */
[-C--:B------:R-:W-:Y:S02]  /*7610*/  LEA.HI.X.SX32 R183, R183, R0.reuse, 0x2, P6 ;  /* 0x00000000b7b77211 */ /* 0x080fe400030f16ff */
[----:B------:R-:W-:Y:S01]  /*7620*/  LEA.HI.X.SX32 R177, R177, R0, 0x2, P2 ;  /* 0x00000000b1b17211 */ /* 0x000fe200010f16ff */
[----:B------:R-:W-:Y:S01]  /*7630*/  STL.64 [R1+0x1a28], R170 ;  /* 0x001a28aa01007387 */ /* 0x000fe20000100a00 */
[----:B------:R-:W-:-:S02]  /*7640*/  LEA R192, P1, R193, R140, 0x2 ;  /* 0x0000008cc1c07211 */ /* 0x000fc400078210ff */
[----:B------:R-:W-:Y:S01]  /*7650*/  LEA.HI.X.SX32 R181, R181, R0, 0x2, P0 ;  /* 0x00000000b5b57211 */ /* 0x000fe200000f16ff */
[----:B--2---:R-:W-:Y:S01]  /*7660*/  IMAD.SHL.U32 R247, R7, 0x10, RZ ;  /* 0x0000001007f77824 */ /* 0x004fe200078e00ff */
[----:B------:R-:W-:Y:S02]  /*7670*/  LEA R196, P6, R197, R140, 0x2 ;  /* 0x0000008cc5c47211 */ /* 0x000fe400078c10ff */
[-C--:B------:R-:W-:Y:S02]  /*7680*/  LEA.HI.X.SX32 R185, R185, R0.reuse, 0x2, P5 ;  /* 0x00000000b9b97211 */ /* 0x080fe400028f16ff */
[----:B------:R-:W-:Y:S02]  /*7690*/  LEA.HI.X.SX32 R187, R187, R0, 0x2, P4 ;  /* 0x00000000bbbb7211 */ /* 0x000fe400020f16ff */
[-C--:B------:R-:W-:Y:S02]  /*76a0*/  LEA R190, P2, R191, R140.reuse, 0x2 ;  /* 0x0000008cbfbe7211 */ /* 0x080fe400078410ff */
[----:B------:R-:W-:-:S02]  /*76b0*/  LEA R194, P0, R195, R140, 0x2 ;  /* 0x0000008cc3c27211 */ /* 0x000fc400078010ff */
[-C--:B------:R-:W-:Y:S02]  /*76c0*/  LEA R198, P5, R199, R140.reuse, 0x2 ;  /* 0x0000008cc7c67211 */ /* 0x080fe400078a10ff */
[----:B------:R-:W-:Y:S02]  /*76d0*/  LEA R200, P4, R201, R140, 0x2 ;  /* 0x0000008cc9c87211 */ /* 0x000fe400078810ff */
[----:B------:R-:W-:Y:S02]  /*76e0*/  LEA.HI.X.SX32 R189, R189, R0, 0x2, P3 ;  /* 0x00000000bdbd7211 */ /* 0x000fe400018f16ff */
[----:B------:R-:W-:Y:S02]  /*76f0*/  LEA R202, P3, R159, R140, 0x2 ;  /* 0x0000008c9fca7211 */ /* 0x000fe400078610ff */
[-C--:B------:R-:W-:Y:S02]  /*7700*/  LEA.HI.X.SX32 R193, R193, R0.reuse, 0x2, P1 ;  /* 0x00000000c1c17211 */ /* 0x080fe400008f16ff */
[----:B------:R-:W-:-:S02]  /*7710*/  LEA.HI.X.SX32 R197, R197, R0, 0x2, P6 ;  /* 0x00000000c5c57211 */ /* 0x000fc400030f16ff */
[----:B------:R-:W-:Y:S02]  /*7720*/  LEA.HI.X.SX32 R191, R191, R0, 0x2, P2 ;  /* 0x00000000bfbf7211 */ /* 0x000fe400010f16ff */
[----:B------:R-:W-:Y:S02]  /*7730*/  LEA R206, P1, R149, R140, 0x2 ;  /* 0x0000008c95ce7211 */ /* 0x000fe400078210ff */
[----:B------:R-:W-:Y:S02]  /*7740*/  LEA.HI.X.SX32 R195, R195, R0, 0x2, P0 ;  /* 0x00000000c3c37211 */ /* 0x000fe400000f16ff */
[----:B------:R-:W-:Y:S02]  /*7750*/  LEA R210, P6, R145, R140, 0x2 ;  /* 0x0000008c91d27211 */ /* 0x000fe400078c10ff */
[-C--:B------:R-:W-:Y:S02]  /*7760*/  LEA.HI.X.SX32 R199, R199, R0.reuse, 0x2, P5 ;  /* 0x00000000c7c77211 */ /* 0x080fe400028f16ff */
[----:B------:R-:W-:-:S02]  /*7770*/  LEA.HI.X.SX32 R201, R201, R0, 0x2, P4 ;  /* 0x00000000c9c97211 */ /* 0x000fc400020f16ff */
[-C--:B------:R-:W-:Y:S02]  /*7780*/  LEA R204, P2, R155, R140.reuse, 0x2 ;  /* 0x0000008c9bcc7211 */ /* 0x080fe400078410ff */
[-C--:B------:R-:W-:Y:S02]  /*7790*/  LEA R208, P0, R147, R140.reuse, 0x2 ;  /* 0x0000008c93d07211 */ /* 0x080fe400078010ff */
[-C--:B------:R-:W-:Y:S02]  /*77a0*/  LEA R212, P5, R143, R140.reuse, 0x2 ;  /* 0x0000008c8fd47211 */ /* 0x080fe400078a10ff */
[----:B------:R-:W-:Y:S02]  /*77b0*/  LEA R214, P4, R137, R140, 0x2 ;  /* 0x0000008c89d67211 */ /* 0x000fe400078810ff */
[----:B------:R-:W-:Y:S02]  /*77c0*/  LEA.HI.X.SX32 R203, R159, R0, 0x2, P3 ;  /* 0x000000009fcb7211 */ /* 0x000fe400018f16ff */
[----:B------:R-:W-:-:S02]  /*77d0*/  LEA R216, P3, R135, R140, 0x2 ;  /* 0x0000008c87d87211 */ /* 0x000fc400078610ff */
[-C--:B------:R-:W-:Y:S02]  /*77e0*/  LEA.HI.X.SX32 R207, R149, R0.reuse, 0x2, P1 ;  /* 0x0000000095cf7211 */ /* 0x080fe400008f16ff */
[-C--:B------:R-:W-:Y:S02]  /*77f0*/  LEA.HI.X.SX32 R211, R145, R0.reuse, 0x2, P6 ;  /* 0x0000000091d37211 */ /* 0x080fe400030f16ff */
[----:B------:R-:W-:Y:S02]  /*7800*/  LEA.HI.X.SX32 R205, R155, R0, 0x2, P2 ;  /* 0x000000009bcd7211 */ /* 0x000fe400010f16ff */
[----:B------:R-:W-:Y:S02]  /*7810*/  LEA R220, P1, R131, R140, 0x2 ;  /* 0x0000008c83dc7211 */ /* 0x000fe400078210ff */
[----:B------:R-:W-:Y:S02]  /*7820*/  LEA.HI.X.SX32 R209, R147, R0, 0x2, P0 ;  /* 0x0000000093d17211 */ /* 0x000fe400000f16ff */
[----:B------:R-:W-:-:S02]  /*7830*/  LEA R224, P6, R127, R140, 0x2 ;  /* 0x0000008c7fe07211 */ /* 0x000fc400078c10ff */
[-C--:B------:R-:W-:Y:S02]  /*7840*/  LEA.HI.X.SX32 R213, R143, R0.reuse, 0x2, P5 ;  /* 0x000000008fd57211 */ /* 0x080fe400028f16ff */
[----:B------:R-:W-:Y:S02]  /*7850*/  LEA.HI.X.SX32 R215, R137, R0, 0x2, P4 ;  /* 0x0000000089d77211 */ /* 0x000fe400020f16ff */
[-C--:B------:R-:W-:Y:S02]  /*7860*/  LEA R218, P2, R133, R140.reuse, 0x2 ;  /* 0x0000008c85da7211 */ /* 0x080fe400078410ff */
[-C--:B------:R-:W-:Y:S02]  /*7870*/  LEA R222, P0, R129, R140.reuse, 0x2 ;  /* 0x0000008c81de7211 */ /* 0x080fe400078010ff */
[-C--:B------:R-:W-:Y:S02]  /*7880*/  LEA R226, P5, R125, R140.reuse, 0x2 ;  /* 0x0000008c7de27211 */ /* 0x080fe400078a10ff */
[----:B------:R-:W-:-:S02]  /*7890*/  LEA R228, P4, R123, R140, 0x2 ;  /* 0x0000008c7be47211 */ /* 0x000fc400078810ff */
[----:B------:R-:W-:Y:S02]  /*78a0*/  LEA.HI.X.SX32 R217, R135, R0, 0x2, P3 ;  /* 0x0000000087d97211 */ /* 0x000fe400018f16ff */
[----:B------:R-:W-:Y:S02]  /*78b0*/  LEA R230, P3, R121, R140, 0x2 ;  /* 0x0000008c79e67211 */ /* 0x000fe400078610ff */
[-C--:B------:R-:W-:Y:S02]  /*78c0*/  LEA.HI.X.SX32 R221, R131, R0.reuse, 0x2, P1 ;  /* 0x0000000083dd7211 */ /* 0x080fe400008f16ff */
[-C--:B------:R-:W-:Y:S02]  /*78d0*/  LEA.HI.X.SX32 R225, R127, R0.reuse, 0x2, P6 ;  /* 0x000000007fe17211 */ /* 0x080fe400030f16ff */
[----:B------:R-:W-:Y:S02]  /*78e0*/  LEA.HI.X.SX32 R219, R133, R0, 0x2, P2 ;  /* 0x0000000085db7211 */ /* 0x000fe400010f16ff */
[----:B------:R-:W-:-:S02]  /*78f0*/  LEA R234, P1, R117, R140, 0x2 ;  /* 0x0000008c75ea7211 */ /* 0x000fc400078210ff */
[----:B------:R-:W-:Y:S02]  /*7900*/  LEA.HI.X.SX32 R223, R129, R0, 0x2, P0 ;  /* 0x0000000081df7211 */ /* 0x000fe400000f16ff */
        /* <DEDUP_REMOVED lines=83> */
[-C--:B------:R-:W-:Y:S02]  /*7e40*/  LEA.HI.X.SX32 R117, R105, R0.reuse, 0x2, P0 ;  /* 0x0000000069757211 */ /* 0x080fe400000f16ff */
[-C--:B------:R-:W-:Y:S02]  /*7e50*/  LEA.HI.X.SX32 R103, R63, R0.reuse, 0x2, P5 ;  /* 0x000000003f677211 */ /* 0x080fe400028f16ff */
[----:B------:R-:W-:Y:S02]  /*7e60*/  LEA.HI.X.SX32 R25, R25, R0, 0x2, P4 ;  /* 0x0000000019197211 */ /* 0x000fe400020f16ff */
[-C--:B------:R-:W-:Y:S02]  /*7e70*/  LEA R124, P2, R56, R140.reuse, 0x2 ;  /* 0x0000008c387c7211 */ /* 0x080fe400078410ff */
        /* <DEDUP_REMOVED lines=8> */
[----:B------:R-:W-:Y:S02]  /*7f00*/  LEA R118, P1, R44, R140, 0x2 ;  /* 0x0000008c2c767211 */ /* 0x000fe400078210ff */
[-C--:B------:R-:W-:Y:S02]  /*7f10*/  LEA.HI.X.SX32 R131, R28, R0.reuse, 0x2, P0 ;  /* 0x000000001c837211 */ /* 0x080fe400000f16ff */
[-C--:B------:R-:W-:Y:S02]  /*7f20*/  LEA.HI.X.SX32 R111, R49, R0.reuse, 0x2, P6 ;  /* 0x00000000316f7211 */ /* 0x080fe400030f16ff */
[-C--:B------:R-:W-:Y:S02]  /*7f30*/  LEA.HI.X.SX32 R133, R30, R0.reuse, 0x2, P5 ;  /* 0x000000001e857211 */ /* 0x080fe400028f16ff */
[----:B------:R-:W-:Y:S02]  /*7f40*/  LEA.HI.X.SX32 R113, R48, R0, 0x2, P4 ;  /* 0x0000000030717211 */ /* 0x000fe400020f16ff */
[----:B------:R-:W-:-:S02]  /*7f50*/  LEA R62, P2, R45, R140, 0x2 ;  /* 0x0000008c2d3e7211 */ /* 0x000fc400078410ff */
[-C--:B------:R-:W-:Y:S02]  /*7f60*/  LEA R28, P0, R29, R140.reuse, 0x2 ;  /* 0x0000008c1d1c7211 */ /* 0x080fe400078010ff */
[-C--:B------:R-:W-:Y:S02]  /*7f70*/  LEA R146, P6, R38, R140.reuse, 0x2 ;  /* 0x0000008c26927211 */ /* 0x080fe400078c10ff */
[-C--:B------:R-:W-:Y:S02]  /*7f80*/  LEA R30, P5, R31, R140.reuse, 0x2 ;  /* 0x0000008c1f1e7211 */ /* 0x080fe400078a10ff */
[----:B------:R-:W-:Y:S02]  /*7f90*/  LEA R120, P4, R32, R140, 0x2 ;  /* 0x0000008c20787211 */ /* 0x000fe400078810ff */
[----:B------:R-:W-:Y:S02]  /*7fa0*/  LEA.HI.X.SX32 R47, R47, R0, 0x2, P3 ;  /* 0x000000002f2f7211 */ /* 0x000fe400018f16ff */
[----:B------:R-:W-:-:S02]  /*7fb0*/  LEA R148, P3, R42, R140, 0x2 ;  /* 0x0000008c2a947211 */ /* 0x000fc400078610ff */
[-C--:B------:R-:W-:Y:S02]  /*7fc0*/  LEA.HI.X.SX32 R119, R44, R0.reuse, 0x2, P1 ;  /* 0x000000002c777211 */ /* 0x080fe400008f16ff */
[----:B------:R-:W-:Y:S02]  /*7fd0*/  LEA.HI.X.SX32 R63, R45, R0, 0x2, P2 ;  /* 0x000000002d3f7211 */ /* 0x000fe400010f16ff */
[----:B------:R-:W-:Y:S02]  /*7fe0*/  LEA R44, P1, R39, R140, 0x2 ;  /* 0x0000008c272c7211 */ /* 0x000fe400078210ff */
[-C--:B------:R-:W-:Y:S02]  /*7ff0*/  LEA.HI.X.SX32 R29, R29, R0.reuse, 0x2, P0 ;  /* 0x000000001d1d7211 */ /* 0x080fe400000f16ff */
[-C--:B------:R-:W-:Y:S02]  /*8000*/  LEA.HI.X.SX32 R147, R38, R0.reuse, 0x2, P6 ;  /* 0x0000000026937211 */ /* 0x080fe400030f16ff */
[----:B------:R-:W-:-:S02]  /*8010*/  LEA.HI.X.SX32 R31, R31, R0, 0x2, P5 ;  /* 0x000000001f1f7211 */ /* 0x000fc400028f16ff */
[----:B------:R-:W-:Y:S02]  /*8020*/  LEA.HI.X.SX32 R121, R32, R0, 0x2, P4 ;  /* 0x0000000020797211 */ /* 0x000fe400020f16ff */
[-C--:B------:R-:W-:Y:S02]  /*8030*/  LEA R126, P2, R40, R140.reuse, 0x2 ;  /* 0x0000008c287e7211 */ /* 0x080fe400078410ff */
        /* <DEDUP_REMOVED lines=8> */
[-C--:B------:R-:W-:Y:S02]  /*80c0*/  LEA.HI.X.SX32 R57, R34, R0.reuse, 0x2, P0 ;  /* 0x0000000022397211 */ /* 0x080fe400000f16ff */
[----:B------:R-:W-:-:S02]  /*80d0*/  LEA.HI.X.SX32 R129, R37, R0, 0x2, P6 ;  /* 0x0000000025817211 */ /* 0x000fc400030f16ff */
[-C--:B------:R-:W-:Y:S02]  /*80e0*/  LEA.HI.X.SX32 R39, R36, R0.reuse, 0x2, P5 ;  /* 0x0000000024277211 */ /* 0x080fe400028f16ff */
[----:B------:R-:W-:Y:S02]  /*80f0*/  LEA.HI.X.SX32 R33, R33, R0, 0x2, P4 ;  /* 0x0000000021217211 */ /* 0x000fe400020f16ff */
[-C--:B------:R-:W-:Y:S02]  /*8100*/  LEA R142, P2, R4, R140.reuse, 0x2 ;  /* 0x0000008c048e7211 */ /* 0x080fe400078410ff */
[-C--:B------:R-:W-:Y:S02]  /*8110*/  LEA R48, P1, R9, R140.reuse, 0x2 ;  /* 0x0000008c09307211 */ /* 0x080fe400078210ff */
[-C--:B------:R-:W-:Y:S02]  /*8120*/  LEA R34, P0, R35, R140.reuse, 0x2 ;  /* 0x0000008c23227211 */ /* 0x080fe400078010ff */
[----:B------:R-:W-:-:S02]  /*8130*/  LEA R136, P6, R41, R140, 0x2 ;  /* 0x0000008c29887211 */ /* 0x000fc400078c10ff */
[-C--:B------:R-:W-:Y:S02]  /*8140*/  LEA R36, P5, R43, R140.reuse, 0x2 ;  /* 0x0000008c2b247211 */ /* 0x080fe400078a10ff */
[----:B------:R-:W-:Y:S02]  /*8150*/  LEA R144, P4, R139, R140, 0x2 ;  /* 0x0000008c8b907211 */ /* 0x000fe400078810ff */
[----:B------:R-:W-:Y:S01]  /*8160*/  LEA.HI.X.SX32 R135, R5, R0, 0x2, P3 ;  /* 0x0000000005877211 */ /* 0x000fe200018f16ff */
[----:B------:R-:W-:Y:S01]  /*8170*/  VIADD R5, R2, 0xfffffffe ;  /* 0xfffffffe02057836 */ /* 0x000fe20000000000 */
[----:B------:R-:W-:Y:S02]  /*8180*/  LEA R154, P3, R141, R140, 0x2 ;  /* 0x0000008c8d9a7211 */ /* 0x000fe400078610ff */
[-C--:B------:R-:W-:Y:S01]  /*8190*/  LEA.HI.X.SX32 R143, R4, R0.reuse, 0x2, P2 ;  /* 0x00000000048f7211 */ /* 0x080fe200010f16ff */
[C---:B------:R-:W-:Y:S01]  /*81a0*/  VIADD R4, R2.reuse, 0xfffffffd ;  /* 0xfffffffd02047836 */ /* 0x040fe20000000000 */
[-C--:B------:R-:W-:Y:S01]  /*81b0*/  LEA.HI.X.SX32 R49, R9, R0.reuse, 0x2, P1 ;  /* 0x0000000009317211 */ /* 0x080fe200008f16ff */
[----:B------:R-:W-:Y:S01]  /*81c0*/  VIADD R9, R2, 0xffffffff ;  /* 0xffffffff02097836 */ /* 0x000fe20000000000 */
[----:B------:R-:W-:-:S02]  /*81d0*/  LEA.HI.X.SX32 R35, R35, R0, 0x2, P0 ;  /* 0x0000000023237211 */ /* 0x000fc400000f16ff */
[-C--:B------:R-:W-:Y:S02]  /*81e0*/  LEA.HI.X.SX32 R137, R41, R0.reuse, 0x2, P6 ;  /* 0x0000000029897211 */ /* 0x080fe400030f16ff */
[-C--:B------:R-:W-:Y:S02]  /*81f0*/  LEA.HI.X.SX32 R37, R43, R0.reuse, 0x2, P5 ;  /* 0x000000002b257211 */ /* 0x080fe400028f16ff */
[----:B------:R-:W-:Y:S02]  /*8200*/  LEA.HI.X.SX32 R145, R139, R0, 0x2, P4 ;  /* 0x000000008b917211 */ /* 0x000fe400020f16ff */
[-C--:B------:R-:W-:Y:S02]  /*8210*/  LEA R40, P2, R245, R140.reuse, 0x2 ;  /* 0x0000008cf5287211 */ /* 0x080fe400078410ff */
[-C--:B------:R-:W-:Y:S02]  /*8220*/  LEA R42, P1, R244, R140.reuse, 0x2 ;  /* 0x0000008cf42a7211 */ /* 0x080fe400078210ff */
[----:B------:R-:W-:-:S02]  /*8230*/  LEA R156, P0, R157, R140, 0x2 ;  /* 0x0000008c9d9c7211 */ /* 0x000fc400078010ff */
[-C--:B------:R-:W-:Y:S02]  /*8240*/  LEA R138, P6, R243, R140.reuse, 0x2 ;  /* 0x0000008cf38a7211 */ /* 0x080fe400078c10ff */
[-C--:B------:R-:W-:Y:S02]  /*8250*/  LEA R150, P5, R151, R140.reuse, 0x2 ;  /* 0x0000008c97967211 */ /* 0x080fe400078a10ff */
[----:B------:R-:W-:Y:S02]  /*8260*/  LEA R152, P4, R153, R140, 0x2 ;  /* 0x0000008c99987211 */ /* 0x000fe400078810ff */
[----:B------:R-:W-:Y:S02]  /*8270*/  LEA.HI.X.SX32 R155, R141, R0, 0x2, P3 ;  /* 0x000000008d9b7211 */ /* 0x000fe400018f16ff */
[----:B------:R-:W-:Y:S02]  /*8280*/  LEA R140, P3, R242, R140, 0x2 ;  /* 0x0000008cf28c7211 */ /* 0x000fe400078610ff */
[----:B------:R-:W-:-:S02]  /*8290*/  LEA.HI.X.SX32 R41, R245, R0, 0x2, P2 ;  /* 0x00000000f5297211 */ /* 0x000fc400010f16ff */
[-C--:B------:R-:W-:Y:S02]  /*82a0*/  LEA.HI.X.SX32 R43, R244, R0.reuse, 0x2, P1 ;  /* 0x00000000f42b7211 */ /* 0x080fe400008f16ff */
[-C--:B------:R-:W-:Y:S02]  /*82b0*/  LEA.HI.X.SX32 R157, R157, R0.reuse, 0x2, P0 ;  /* 0x000000009d9d7211 */ /* 0x080fe400000f16ff */
[-C--:B------:R-:W-:Y:S02]  /*82c0*/  LEA.HI.X.SX32 R139, R243, R0.reuse, 0x2, P6 ;  /* 0x00000000f38b7211 */ /* 0x080fe400030f16ff */
[-C--:B------:R-:W-:Y:S02]  /*82d0*/  LEA.HI.X.SX32 R151, R151, R0.reuse, 0x2, P5 ;  /* 0x0000000097977211 */ /* 0x080fe400028f16ff */
[-C--:B------:R-:W-:Y:S02]  /*82e0*/  LEA.HI.X.SX32 R153, R153, R0.reuse, 0x2, P4 ;  /* 0x0000000099997211 */ /* 0x080fe400020f16ff */
[----:B------:R-:W-:Y:S01]  /*82f0*/  LEA.HI.X.SX32 R141, R242, R0, 0x2, P3 ;  /* 0x00000000f28d7211 */ /* 0x000fe200018f16ff */
[----:B------:R-:W-:Y:S01]  /*8300*/  VIADD R0, R2, 0xfffffffc ;  /* 0xfffffffc02007836 */ /* 0x000fe20000000000 */
[----:B------:R-:W-:-:S02]  /*8310*/  ISETP.GE.U32.AND P2, PT, R5, 0x7fffffdf, PT ;  /* 0x7fffffdf0500780c */ /* 0x000fc40003f46070 */
[----:B------:R-:W-:Y:S02]  /*8320*/  LOP3.LUT R5, R247, 0x70, RZ, 0xc0, !PT ;  /* 0x00000070f7057812 */ /* 0x000fe400078ec0ff */
[----:B------:R-:W-:Y:S01]  /*8330*/  ISETP.GE.U32.AND P5, PT, R0, 0x7fffffdd, PT ;  /* 0x7fffffdd0000780c */ /* 0x000fe20003fa6070 */
[-C--:B------:R-:W-:Y:S01]  /*8340*/  IMAD R0, R240, R3.reuse, RZ ;  /* 0x00000003f0007224 */ /* 0x080fe200078e02ff */
[----:B------:R-:W-:Y:S01]  /*8350*/  ISETP.GE.U32.AND P1, PT, R9, 0x7fffffe0, PT ;  /* 0x7fffffe00900780c */ /* 0x000fe20003f26070 */
[----:B------:R-:W-:Y:S01]  /*8360*/  IMAD R3, R241, R3, RZ ;  /* 0x00000003f1037224 */ /* 0x000fe200078e02ff */
[----:B------:R-:W-:Y:S01]  /*8370*/  ISETP.GE.U32.AND P4, PT, R4, 0x7fffffde, PT ;  /* 0x7fffffde0400780c */ /* 0x000fe20003f86070 */
[----:B------:R-:W-:Y:S01]  /*8380*/  IMAD R6, R246, 0x80, R5 ;  /* 0x00000080f6067824 */ /* 0x000fe200078e0205 */
[----:B------:R-:W-:Y:S01]  /*8390*/  LEA R240, P0, R0, UR6, 0x2 ;  /* 0x0000000600f07c11 */ /* 0x000fe2000f8010ff */
[----:B------:R-:W-:Y:S01]  /*83a0*/  VIADD R4, R2, 0xfffffffb ;  /* 0xfffffffb02047836 */ /* 0x000fe20000000000 */
[----:B------:R-:W-:Y:S01]  /*83b0*/  LOP3.LUT R7, R7, 0x1f, RZ, 0xc0, !PT ;  /* 0x0000001f07077812 */ /* 0x000fe200078ec0ff */
[----:B------:R-:W-:Y:S01]  /*83c0*/  VIADD R248, R6, UR4 ;  /* 0x0000000406f87c36 */ /* 0x000fe20008000000 */
[----:B------:R-:W-:Y:S01]  /*83d0*/  LEA.HI.X.SX32 R241, R0, UR7, 0x2, P0 ;  /* 0x0000000700f17c11 */ /* 0x000fe200080f16ff */
[----:B------:R-:W-:Y:S01]  /*83e0*/  VIADD R0, R2, 0xfffffff9 ;  /* 0xfffffff902007836 */ /* 0x000fe20000000000 */
[----:B------:R-:W-:-:S02]  /*83f0*/  LEA R242, P0, R3, UR6, 0x2 ;  /* 0x0000000603f27c11 */ /* 0x000fc4000f8010ff */
[----:B------:R-:W-:Y:S01]  /*8400*/  ISETP.GE.U32.AND P6, PT, R4, 0x7fffffdc, PT ;  /* 0x7fffffdc0400780c */ /* 0x000fe20003fc6070 */
[----:B---3--:R-:W-:Y:S01]  /*8410*/  IMAD.WIDE R164, R238, 0x4, R240 ;  /* 0x00000004eea47825 */ /* 0x008fe200078e02f0 */
[----:B------:R-:W-:Y:S01]  /*8420*/  LEA.HI.X.SX32 R243, R3, UR7, 0x2, P0 ;  /* 0x0000000703f37c11 */ /* 0x000fe200080f16ff */
[----:B------:R-:W-:Y:S01]  /*8430*/  ULDC.64 UR6, c[0x0][0x208] ;  /* 0x0000820000067ab9 */ /* 0x000fe20000000a00 */
[----:B------:R-:W-:Y:S01]  /*8440*/  ISETP.GE.U32.AND P3, PT, R0, 0x7fffffda, PT ;  /* 0x7fffffda0000780c */ /* 0x000fe20003f66070 */
[----:B------:R-:W-:Y:S01]  /*8450*/  VIADD R0, R2, 0xfffffff8 ;  /* 0xfffffff802007836 */ /* 0x000fe20000000000 */
[----:B------:R-:W-:Y:S01]  /*8460*/  @!PT LDS RZ, [RZ] ;  /* 0x00000000fffff984 */ /* 0x000fe20000000800 */
[----:B------:R-:W-:Y:S01]  /*8470*/  @!PT LDS RZ, [RZ] ;  /* 0x00000000fffff984 */ /* 0x000fe20000000800 */
[----:B------:R-:W-:Y:S01]  /*8480*/  @!PT LDS RZ, [RZ] ;  /* 0x00000000fffff984 */ /* 0x000fe20000000800 */
[----:B------:R-:W-:Y:S01]  /*8490*/  LDGSTS.E [R248+0x60000], desc[UR6][R240.64], !P1 ;  /* 0x60000000f0f87fae */ /* 0x000fe2000c921846 */
[----:B------:R-:W-:Y:S01]  /*84a0*/  IMAD.WIDE R162, R238, 0x4, R242 ;  /* 0x00000004eea27825 */ /* 0x000fe200078e02f2 */
[----:B------:R-:W-:Y:S02]  /*84b0*/  LOP3.LUT R5, R6, 0x10, RZ, 0x3c, !PT ;  /* 0x0000001006057812 */ /* 0x000fe400078e3cff */
[----:B------:R-:W-:Y:S01]  /*84c0*/  LDGSTS.E [R248+0x64000], desc[UR6][R242.64], !P1 ;  /* 0x64000000f2f87fae */ /* 0x000fe2000c921846 */
[----:B------:R-:W-:Y:S01]  /*84d0*/  ISETP.GE.U32.AND P1, PT, R0, 0x7fffffd9, PT ;  /* 0x7fffffd90000780c */ /* 0x000fe20003f26070 */
[----:B------:R-:W-:-:S02]  /*84e0*/  IMAD.SHL.U32 R0, R238, 0x2, RZ ;  /* 0x00000002ee007824 */ /* 0x000fc400078e00ff */
[----:B------:R-:W-:Y:S01]  /*84f0*/  VIADD R3, R2, 0xfffffff6 ;  /* 0xfffffff602037836 */ /* 0x000fe20000000000 */
[----:B------:R2:W-:Y:S01]  /*8500*/  LDGSTS.E [R248+0x60004], desc[UR6][R164.64], !P2 ;  /* 0x60004000a4f87fae */ /* 0x0005e2000d121846 */
[----:B------:R-:W-:-:S03]  /*8510*/  IMAD.WIDE R160, R0, 0x4, R240 ;  /* 0x0000000400a07825 */ /* 0x000fc600078e02f0 */
[----:B------:R3:W-:Y:S01]  /*8520*/  LDGSTS.E [R248+0x64004], desc[UR6][R162.64], !P2 ;  /* 0x64004000a2f87fae */ /* 0x0007e2000d121846 */
[----:B------:R-:W-:-:S03]  /*8530*/  IMAD.WIDE R50, R0, 0x4, R242 ;  /* 0x0000000400327825 */ /* 0x000fc600078e02f2 */
[----:B------:R4:W-:Y:S01]  /*8540*/  LDGSTS.E [R248+0x60008], desc[UR6][R160.64], !P4 ;  /* 0x60008000a0f87fae */ /* 0x0009e2000e121846 */
[----:B------:R-:W-:Y:S02]  /*8550*/  IMAD R0, R238, 0x3, RZ ;  /* 0x00000003ee007824 */ /* 0x000fe400078e02ff */
[----:B------:R-:W-:Y:S01]  /*8560*/  VIADD R4, R2, 0xfffffffa ;  /* 0xfffffffa02047836 */ /* 0x000fe20000000000 */
[----:B------:R1:W-:Y:S01]  /*8570*/  LDGSTS.E [R248+0x64008], desc[UR6][R50.64], !P4 ;  /* 0x6400800032f87fae */ /* 0x0003e2000e121846 */
[----:B------:R-:W-:Y:S01]  /*8580*/  ISETP.GE.U32.AND P4, PT, R3, 0x7fffffd7, PT ;  /* 0x7fffffd70300780c */ /* 0x000fe20003f86070 */
[----:B------:R-:W-:Y:S02]  /*8590*/  IMAD.SHL.U32 R3, R238, 0x4, RZ ;  /* 0x00000004ee037824 */ /* 0x000fe400078e00ff */
[----:B------:R2:W-:Y:S01]  /*85a0*/  STL.64 [R1+0x250], R164 ;  /* 0x000250a401007387 */ /* 0x0005e20000100a00 */
[----:B------:R-:W-:Y:S01]  /*85b0*/  VIADD R247, R5, UR4 ;  /* 0x0000000405f77c36 */ /* 0x000fe20008000000 */
[----:B------:R-:W-:Y:S01]  /*85c0*/  ISETP.GE.U32.AND P0, PT, R4, 0x7fffffdb, PT ;  /* 0x7fffffdb0400780c */ /* 0x000fe20003f06070 */
[----:B------:R-:W-:Y:S01]  /*85d0*/  VIADD R4, R2, 0xfffffff7 ;  /* 0xfffffff702047836 */ /* 0x000fe20000000000 */
[----:B------:R3:W-:Y:S01]  /*85e0*/  STL.64 [R1+0x248], R162 ;  /* 0x000248a201007387 */ /* 0x0007e20000100a00 */
[----:B------:R-:W-:-:S03]  /*85f0*/  LOP3.LUT R5, R6, 0x20, RZ, 0x3c, !PT ;  /* 0x0000002006057812 */ /* 0x000fc600078e3cff */
[----:B------:R4:W-:Y:S01]  /*8600*/  STL.64 [R1+0x240], R160 ;  /* 0x000240a001007387 */ /* 0x0009e20000100a00 */
[----:B------:R-:W-:Y:S01]  /*8610*/  ISETP.GE.U32.AND P2, PT, R4, 0x7fffffd8, PT ;  /* 0x7fffffd80400780c */ /* 0x000fe20003f46070 */
[----:B------:R-:W-:Y:S02]  /*8620*/  VIADD R4, R2, 0xfffffff5 ;  /* 0xfffffff502047836 */ /* 0x000fe40000000000 */
[C---:B--2---:R-:W-:Y:S01]  /*8630*/  IMAD.WIDE R164, R0.reuse, 0x4, R240 ;  /* 0x0000000400a47825 */ /* 0x044fe200078e02f0 */
[----:B------:R1:W-:Y:S03]  /*8640*/  STL.64 [R1+0x238], R50 ;  /* 0x0002383201007387 */ /* 0x0003e60000100a00 */
[----:B---3--:R-:W-:Y:S01]  /*8650*/  IMAD.WIDE R162, R0, 0x4, R242 ;  /* 0x0000000400a27825 */ /* 0x008fe200078e02f2 */
[----:B------:R2:W-:Y:S03]  /*8660*/  LDGSTS.E [R248+0x6000c], desc[UR6][R164.64], !P5 ;  /* 0x6000c000a4f87fae */ /* 0x0005e6000e921846 */
[----:B----4-:R-:W-:Y:S01]  /*8670*/  IMAD.WIDE R160, R3, 0x4, R240 ;  /* 0x0000000403a07825 */ /* 0x010fe200078e02f0 */
[----:B------:R3:W-:Y:S01]  /*8680*/  LDGSTS.E [R248+0x6400c], desc[UR6][R162.64], !P5 ;  /* 0x6400c000a2f87fae */ /* 0x0007e2000e921846 */
[----:B------:R-:W-:-:S02]  /*8690*/  ISETP.GE.U32.AND P5, PT, R4, 0x7fffffd6, PT ;  /* 0x7fffffd60400780c */ /* 0x000fc40003fa6070 */
[----:B------:R-:W-:Y:S01]  /*86a0*/  IMAD R0, R238, 0x5, RZ ;  /* 0x00000005ee007824 */ /* 0x000fe200078e02ff */
[----:B------:R4:W-:Y:S01]  /*86b0*/  LDGSTS.E [R247+0x60000], desc[UR6][R160.64], !P6 ;  /* 0x60000000a0f77fae */ /* 0x0009e2000f121846 */
[----:B-1----:R-:W-:-:S03]  /*86c0*/  IMAD.WIDE R50, R3, 0x4, R242 ;  /* 0x0000000403327825 */ /* 0x002fc600078e02f2 */
[----:B------:R2:W-:Y:S01]  /*86d0*/  STL.64 [R1+0x230], R164 ;  /* 0x000230a401007387 */ /* 0x0005e20000100a00 */
[C---:B------:R-:W-:Y:S02]  /*86e0*/  VIADD R3, R2.reuse, 0xfffffff4 ;  /* 0xfffffff402037836 */ /* 0x040fe40000000000 */
[----:B------:R-:W-:Y:S01]  /*86f0*/  VIADD R246, R5, UR4 ;  /* 0x0000000405f67c36 */ /* 0x000fe20008000000 */
[----:B------:R1:W-:Y:S01]  /*8700*/  LDGSTS.E [R247+0x64000], desc[UR6][R50.64], !P6 ;  /* 0x6400000032f77fae */ /* 0x0003e2000f121846 */
[----:B------:R-:W-:Y:S01]  /*8710*/  VIADD R4, R2, 0xfffffff3 ;  /* 0xfffffff302047836 */ /* 0x000fe20000000000 */
[----:B------:R-:W-:Y:S01]  /*8720*/  ISETP.GE.U32.AND P6, PT, R3, 0x7fffffd5, PT ;  /* 0x7fffffd50300780c */ /* 0x000fe20003fc6070 */
[----:B------:R-:W-:Y:S01]  /*8730*/  IMAD R3, R238, 0x6, RZ ;  /* 0x00000006ee037824 */ /* 0x000fe200078e02ff */
[----:B------:R3:W-:Y:S01]  /*8740*/  STL.64 [R1+0x228], R162 ;  /* 0x000228a201007387 */ /* 0x0007e20000100a00 */
[----:B------:R-:W-:Y:S01]  /*8750*/  LOP3.LUT R5, R6, 0x30, RZ, 0x3c, !PT ;  /* 0x0000003006057812 */ /* 0x000fe200078e3cff */
[----:B--2---:R-:W-:-:S02]  /*8760*/  IMAD.WIDE R164, R0, 0x4, R240 ;  /* 0x0000000400a47825 */ /* 0x004fc400078e02f0 */
[----:B------:R4:W-:Y:S02]  /*8770*/  STL.64 [R1+0x220], R160 ;  /* 0x000220a001007387 */ /* 0x0009e40000100a00 */
[----:B------:R-:W-:Y:S02]  /*8780*/  VIADD R245, R5, UR4 ;  /* 0x0000000405f57c36 */ /* 0x000fe40008000000 */
[----:B------:R1:W-:Y:S01]  /*8790*/  STL.64 [R1+0x218], R50 ;  /* 0x0002183201007387 */ /* 0x0003e20000100a00 */
[----:B------:R-:W-:Y:S01]  /*87a0*/  LOP3.LUT R5, R6, 0x40, RZ, 0x3c, !PT ;  /* 0x0000004006057812 */ /* 0x000fe200078e3cff */
[----:B---3--:R-:W-:Y:S02]  /*87b0*/  IMAD.WIDE R162, R0, 0x4, R242 ;  /* 0x0000000400a27825 */ /* 0x008fe400078e02f2 */
[----:B------:R2:W-:Y:S02]  /*87c0*/  LDGSTS.E [R247+0x60004], desc[UR6][R164.64], !P0 ;  /* 0x60004000a4f77fae */ /* 0x0005e4000c121846 */
[----:B------:R-:W-:-:S02]  /*87d0*/  VIADD R0, R2, 0xfffffff2 ;  /* 0xfffffff202007836 */ /* 0x000fc40000000000 */
[----:B------:R3:W-:Y:S01]  /*87e0*/  LDGSTS.E [R247+0x64004], desc[UR6][R162.64], !P0 ;  /* 0x64004000a2f77fae */ /* 0x0007e2000c121846 */
[C---:B----4-:R-:W-:Y:S01]  /*87f0*/  IMAD.WIDE R160, R3.reuse, 0x4, R240 ;  /* 0x0000000403a07825 */ /* 0x050fe200078e02f0 */
[----:B------:R-:W-:Y:S02]  /*8800*/  ISETP.GE.U32.AND P0, PT, R4, 0x7fffffd4, PT ;  /* 0x7fffffd40400780c */ /* 0x000fe40003f06070 */
[----:B------:R2:W-:Y:S01]  /*8810*/  STL.64 [R1+0x210], R164 ;  /* 0x000210a401007387 */ /* 0x0005e20000100a00 */
[----:B-1----:R-:W-:-:S03]  /*8820*/  IMAD.WIDE R50, R3, 0x4, R242 ;  /* 0x0000000403327825 */ /* 0x002fc600078e02f2 */
[----:B------:R1:W-:Y:S01]  /*8830*/  LDGSTS.E [R247+0x60008], desc[UR6][R160.64], !P3 ;  /* 0x60008000a0f77fae */ /* 0x0003e2000d921846 */
[----:B------:R-:W-:Y:S02]  /*8840*/  IMAD.SHL.U32 R3, R238, 0x8, RZ ;  /* 0x00000008ee037824 */ /* 0x000fe400078e00ff */
[----:B------:R-:W-:Y:S01]  /*8850*/  VIADD R4, R2, 0xfffffff1 ;  /* 0xfffffff102047836 */ /* 0x000fe20000000000 */
[----:B------:R4:W-:Y:S01]  /*8860*/  LDGSTS.E [R247+0x64008], desc[UR6][R50.64], !P3 ;  /* 0x6400800032f77fae */ /* 0x0009e2000d921846 */
[----:B------:R-:W-:Y:S01]  /*8870*/  ISETP.GE.U32.AND P3, PT, R0, 0x7fffffd3, PT ;  /* 0x7fffffd30000780c */ /* 0x000fe20003f66070 */
[----:B------:R-:W-:Y:S02]  /*8880*/  IMAD R0, R238, 0x7, RZ ;  /* 0x00000007ee007824 */ /* 0x000fe400078e02ff */
[----:B------:R3:W-:Y:S01]  /*8890*/  STL.64 [R1+0x208], R162 ;  /* 0x000208a201007387 */ /* 0x0007e20000100a00 */
[----:B------:R-:W-:Y:S02]  /*88a0*/  VIADD R244, R5, UR4 ;  /* 0x0000000405f47c36 */ /* 0x000fe40008000000 */
[C---:B--2---:R-:W-:Y:S01]  /*88b0*/  IMAD.WIDE R164, R0.reuse, 0x4, R240 ;  /* 0x0000000400a47825 */ /* 0x044fe200078e02f0 */
[----:B------:R1:W-:Y:S04]  /*88c0*/  STL.64 [R1+0x200], R160 ;  /* 0x000200a001007387 */ /* 0x0003e80000100a00 */
[----:B------:R4:W-:Y:S01]  /*88d0*/  STL.64 [R1+0x1f8], R50 ;  /* 0x0001f83201007387 */ /* 0x0009e20000100a00 */
[----:B---3--:R-:W-:-:S03]  /*88e0*/  IMAD.WIDE R162, R0, 0x4, R242 ;  /* 0x0000000400a27825 */ /* 0x008fc600078e02f2 */
[----:B------:R2:W-:Y:S01]  /*88f0*/  LDGSTS.E [R247+0x6000c], desc[UR6][R164.64], !P1 ;  /* 0x6000c000a4f77fae */ /* 0x0005e2000c921846 */
[----:B-1----:R-:W-:-:S03]  /*8900*/  IMAD.WIDE R160, R3, 0x4, R240 ;  /* 0x0000000403a07825 */ /* 0x002fc600078e02f0 */
[----:B------:R1:W-:Y:S01]  /*8910*/  LDGSTS.E [R247+0x6400c], desc[UR6][R162.64], !P1 ;  /* 0x6400c000a2f77fae */ /* 0x0003e2000c921846 */
[----:B------:R-:W-:Y:S01]  /*8920*/  ISETP.GE.U32.AND P1, PT, R4, 0x7fffffd2, PT ;  /* 0x7fffffd20400780c */ /* 0x000fe20003f26070 */
[----:B----4-:R-:W-:Y:S02]  /*8930*/  IMAD.WIDE R50, R3, 0x4, R242 ;  /* 0x0000000403327825 */ /* 0x010fe400078e02f2 */
[----:B------:R3:W-:Y:S02]  /*8940*/  LDGSTS.E [R246+0x60000], desc[UR6][R160.64], !P2 ;  /* 0x60000000a0f67fae */ /* 0x0007e4000d121846 */
[----:B------:R-:W-:Y:S02]  /*8950*/  VIADD R3, R2, 0xfffffff0 ;  /* 0xfffffff002037836 */ /* 0x000fe40000000000 */
[----:B------:R4:W-:Y:S01]  /*8960*/  LDGSTS.E [R246+0x64000], desc[UR6][R50.64], !P2 ;  /* 0x6400000032f67fae */ /* 0x0009e2000d121846 */
[----:B------:R-:W-:Y:S02]  /*8970*/  IMAD R0, R238, 0x9, RZ ;  /* 0x00000009ee007824 */ /* 0x000fe400078e02ff */
[----:B------:R-:W-:Y:S01]  /*8980*/  VIADD R4, R2, 0xffffffef ;  /* 0xffffffef02047836 */ /* 0x000fe20000000000 */
[----:B------:R-:W-:Y:S01]  /*8990*/  ISETP.GE.U32.AND P2, PT, R3, 0x7fffffd1, PT ;  /* 0x7fffffd10300780c */ /* 0x000fe20003f46070 */
[----:B------:R-:W-:Y:S01]  /*89a0*/  IMAD R3, R238, 0xa, RZ ;  /* 0x0000000aee037824 */ /* 0x000fe200078e02ff */
[----:B------:R2:W-:Y:S04]  /*89b0*/  STL.64 [R1+0x1f0], R164 ;  /* 0x0001f0a401007387 */ /* 0x0005e80000100a00 */
[----:B------:R1:W-:Y:S04]  /*89c0*/  STL.64 [R1+0x1e8], R162 ;  /* 0x0001e8a201007387 */ /* 0x0003e80000100a00 */
[----:B------:R3:W-:Y:S01]  /*89d0*/  STL.64 [R1+0x1e0], R160 ;  /* 0x0001e0a001007387 */ /* 0x0007e20000100a00 */
[----:B--2---:R-:W-:-:S03]  /*89e0*/  IMAD.WIDE R164, R0, 0x4, R240 ;  /* 0x0000000400a47825 */ /* 0x004fc600078e02f0 */
[----:B------:R4:W-:Y:S01]  /*89f0*/  STL.64 [R1+0x1d8], R50 ;  /* 0x0001d83201007387 */ /* 0x0009e20000100a00 */
[----:B-1----:R-:W-:-:S03]  /*8a00*/  IMAD.WIDE R162, R0, 0x4, R242 ;  /* 0x0000000400a27825 */ /* 0x002fc600078e02f2 */
[----:B------:R1:W-:Y:S01]  /*8a10*/  LDGSTS.E [R246+0x60004], desc[UR6][R164.64], !P4 ;  /* 0x60004000a4f67fae */ /* 0x0003e2000e121846 */
[----:B---3--:R-:W-:-:S03]  /*8a20*/  IMAD.WIDE R160, R3, 0x4, R240 ;  /* 0x0000000403a07825 */ /* 0x008fc600078e02f0 */
[----:B------:R2:W-:Y:S01]  /*8a30*/  LDGSTS.E [R246+0x64004], desc[UR6][R162.64], !P4 ;  /* 0x64004000a2f67fae */ /* 0x0005e2000e121846 */
[----:B------:R-:W-:Y:S01]  /*8a40*/  ISETP.GE.U32.AND P4, PT, R4, 0x7fffffd0, PT ;  /* 0x7fffffd00400780c */ /* 0x000fe20003f86070 */
[----:B------:R-:W-:Y:S02]  /*8a50*/  VIADD R0, R2, 0xffffffee ;  /* 0xffffffee02007836 */ /* 0x000fe40000000000 */
[----:B------:R3:W-:Y:S01]  /*8a60*/  LDGSTS.E [R246+0x60008], desc[UR6][R160.64], !P5 ;  /* 0x60008000a0f67fae */ /* 0x0007e2000e921846 */
[----:B----4-:R-:W-:-:S03]  /*8a70*/  IMAD.WIDE R50, R3, 0x4, R242 ;  /* 0x0000000403327825 */ /* 0x010fc600078e02f2 */
[----:B------:R1:W-:Y:S01]  /*8a80*/  STL.64 [R1+0x1d0], R164 ;  /* 0x0001d0a401007387 */ /* 0x0003e20000100a00 */
[----:B------:R-:W-:Y:S02]  /*8a90*/  IMAD R3, R238, 0xc, RZ ;  /* 0x0000000cee037824 */ /* 0x000fe400078e02ff */
[----:B------:R-:W-:Y:S01]  /*8aa0*/  VIADD R4, R2, 0xffffffed ;  /* 0xffffffed02047836 */ /* 0x000fe20000000000 */
[----:B------:R4:W-:Y:S01]  /*8ab0*/  LDGSTS.E [R246+0x64008], desc[UR6][R50.64], !P5 ;  /* 0x6400800032f67fae */ /* 0x0009e2000e921846 */
[----:B------:R-:W-:Y:S01]  /*8ac0*/  ISETP.GE.U32.AND P5, PT, R0, 0x7fffffcf, PT ;  /* 0x7fffffcf0000780c */ /* 0x000fe20003fa6070 */
[----:B------:R-:W-:Y:S02]  /*8ad0*/  IMAD R0, R238, 0xb, RZ ;  /* 0x0000000bee007824 */ /* 0x000fe400078e02ff */
[----:B------:R2:W-:Y:S02]  /*8ae0*/  STL.64 [R1+0x1c8], R162 ;  /* 0x0001c8a201007387 */ /* 0x0005e40000100a00 */
[----:B-1----:R-:W-:-:S02]  /*8af0*/  IMAD.WIDE R164, R0, 0x4, R240 ;  /* 0x0000000400a47825 */ /* 0x002fc400078e02f0 */
[----:B------:R3:W-:Y:S04]  /*8b00*/  STL.64 [R1+0x1c0], R160 ;  /* 0x0001c0a001007387 */ /* 0x0007e80000100a00 */
[----:B------:R4:W-:Y:S01]  /*8b10*/  STL.64 [R1+0x1b8], R50 ;  /* 0x0001b83201007387 */ /* 0x0009e20000100a00 */
[----:B--2---:R-:W-:-:S03]  /*8b20*/  IMAD.WIDE R162, R0, 0x4, R242 ;  /* 0x0000000400a27825 */ /* 0x004fc600078e02f2 */
[----:B------:R1:W-:Y:S01]  /*8b30*/  LDGSTS.E [R246+0x6000c], desc[UR6][R164.64], !P6 ;  /* 0x6000c000a4f67fae */ /* 0x0003e2000f121846 */
[----:B------:R-:W-:-:S03]  /*8b40*/  IMAD R0, R238, 0xd, RZ ;  /* 0x0000000dee007824 */ /* 0x000fc600078e02ff */
[----:B------:R2:W-:Y:S01]  /*8b50*/  LDGSTS.E [R246+0x6400c], desc[UR6][R162.64], !P6 ;  /* 0x6400c000a2f67fae */ /* 0x0005e2000f121846 */
[C---:B---3--:R-:W-:Y:S01]  /*8b60*/  IMAD.WIDE R160, R3.reuse, 0x4, R240 ;  /* 0x0000000403a07825 */ /* 0x048fe200078e02f0 */
[----:B------:R-:W-:Y:S02]  /*8b70*/  ISETP.GE.U32.AND P6, PT, R4, 0x7fffffce, PT ;  /* 0x7fffffce0400780c */ /* 0x000fe40003fc6070 */
[----:B------:R1:W-:Y:S01]  /*8b80*/  STL.64 [R1+0x1b0], R164 ;  /* 0x0001b0a401007387 */ /* 0x0003e20000100a00 */
[----:B----4-:R-:W-:-:S03]  /*8b90*/  IMAD.WIDE R50, R3, 0x4, R242 ;  /* 0x0000000403327825 */ /* 0x010fc600078e02f2 */
[----:B------:R3:W-:Y:S01]  /*8ba0*/  LDGSTS.E [R245+0x60000], desc[UR6][R160.64], !P0 ;  /* 0x60000000a0f57fae */ /* 0x0007e2000c121846 */
[C---:B------:R-:W-:Y:S02]  /*8bb0*/  VIADD R3, R2.reuse, 0xffffffec ;  /* 0xffffffec02037836 */ /* 0x040fe40000000000 */
[----:B------:R-:W-:Y:S01]  /*8bc0*/  VIADD R4, R2, 0xffffffeb ;  /* 0xffffffeb02047836 */ /* 0x000fe20000000000 */
[----:B------:R4:W-:Y:S02]  /*8bd0*/  LDGSTS.E [R245+0x64000], desc[UR6][R50.64], !P0 ;  /* 0x6400000032f57fae */ /* 0x0009e4000c121846 */
[----:B------:R-:W-:Y:S01]  /*8be0*/  ISETP.GE.U32.AND P0, PT, R3, 0x7fffffcd, PT ;  /* 0x7fffffcd0300780c */ /* 0x000fe20003f06070 */
[----:B------:R-:W-:Y:S01]  /*8bf0*/  IMAD R3, R238, 0xe, RZ ;  /* 0x0000000eee037824 */ /* 0x000fe200078e02ff */
[----:B------:R2:W-:Y:S01]  /*8c00*/  STL.64 [R1+0x1a8], R162 ;  /* 0x0001a8a201007387 */ /* 0x0005e20000100a00 */
[----:B-1----:R-:W-:-:S03]  /*8c10*/  IMAD.WIDE R164, R0, 0x4, R240 ;  /* 0x0000000400a47825 */ /* 0x002fc600078e02f0 */
[----:B------:R3:W-:Y:S04]  /*8c20*/  STL.64 [R1+0x1a0], R160 ;  /* 0x0001a0a001007387 */ /* 0x0007e80000100a00 */
[----:B------:R4:W-:Y:S01]  /*8c30*/  STL.64 [R1+0x198], R50 ;  /* 0x0001983201007387 */ /* 0x0009e20000100a00 */
[----:B--2---:R-:W-:-:S03]  /*8c40*/  IMAD.WIDE R162, R0, 0x4, R242 ;  /* 0x0000000400a27825 */ /* 0x004fc600078e02f2 */
[----:B------:R1:W-:Y:S01]  /*8c50*/  LDGSTS.E [R245+0x60004], desc[UR6][R164.64], !P3 ;  /* 0x60004000a4f57fae */ /* 0x0003e2000d921846 */
[----:B---3--:R-:W-:-:S03]  /*8c60*/  IMAD.WIDE R160, R3, 0x4, R240 ;  /* 0x0000000403a07825 */ /* 0x008fc600078e02f0 */
[----:B------:R2:W-:Y:S01]  /*8c70*/  LDGSTS.E [R245+0x64004], desc[UR6][R162.64], !P3 ;  /* 0x64004000a2f57fae */ /* 0x0005e2000d921846 */
[----:B------:R-:W-:Y:S01]  /*8c80*/  ISETP.GE.U32.AND P3, PT, R4, 0x7fffffcc, PT ;  /* 0x7fffffcc0400780c */ /* 0x000fe20003f66070 */
[----:B----4-:R-:W-:Y:S02]  /*8c90*/  IMAD.WIDE R50, R3, 0x4, R242 ;  /* 0x0000000403327825 */ /* 0x010fe400078e02f2 */
[----:B------:R3:W-:Y:S02]  /*8ca0*/  LDGSTS.E [R245+0x60008], desc[UR6][R160.64], !P1 ;  /* 0x60008000a0f57fae */ /* 0x0007e4000c921846 */
[----:B------:R-:W-:Y:S02]  /*8cb0*/  VIADD R0, R2, 0xffffffea ;  /* 0xffffffea02007836 */ /* 0x000fe40000000000 */
[----:B------:R4:W-:Y:S01]  /*8cc0*/  LDGSTS.E [R245+0x64008], desc[UR6][R50.64], !P1 ;  /* 0x6400800032f57fae */ /* 0x0009e2000c921846 */
[----:B------:R-:W-:Y:S02]  /*8cd0*/  IMAD.SHL.U32 R3, R238, 0x10, RZ ;  /* 0x00000010ee037824 */ /* 0x000fe400078e00ff */
[----:B------:R-:W-:Y:S01]  /*8ce0*/  VIADD R4, R2, 0xffffffe9 ;  /* 0xffffffe902047836 */ /* 0x000fe20000000000 */
[----:B------:R-:W-:Y:S01]  /*8cf0*/  ISETP.GE.U32.AND P1, PT, R0, 0x7fffffcb, PT ;  /* 0x7fffffcb0000780c */ /* 0x000fe20003f26070 */
[----:B------:R-:W-:Y:S01]  /*8d00*/  IMAD R0, R238, 0xf, RZ ;  /* 0x0000000fee007824 */ /* 0x000fe200078e02ff */
[----:B------:R1:W-:Y:S04]  /*8d10*/  STL.64 [R1+0x190], R164 ;  /* 0x000190a401007387 */ /* 0x0003e80000100a00 */
[----:B------:R2:W-:Y:S04]  /*8d20*/  STL.64 [R1+0x188], R162 ;  /* 0x000188a201007387 */ /* 0x0005e80000100a00 */
[----:B------:R3:W-:Y:S01]  /*8d30*/  STL.64 [R1+0x180], R160 ;  /* 0x000180a001007387 */ /* 0x0007e20000100a00 */
[----:B-1----:R-:W-:-:S03]  /*8d40*/  IMAD.WIDE R164, R0, 0x4, R240 ;  /* 0x0000000400a47825 */ /* 0x002fc600078e02f0 */
[----:B------:R4:W-:Y:S01]  /*8d50*/  STL.64 [R1+0x178], R50 ;  /* 0x0001783201007387 */ /* 0x0009e20000100a00 */
[----:B--2---:R-:W-:-:S03]  /*8d60*/  IMAD.WIDE R162, R0, 0x4, R242 ;  /* 0x0000000400a27825 */ /* 0x004fc600078e02f2 */
[----:B------:R-:W-:Y:S01]  /*8d70*/  LDGSTS.E [R245+0x6000c], desc[UR6][R164.64], !P2 ;  /* 0x6000c000a4f57fae */ /* 0x000fe2000d121846 */
[----:B---3--:R-:W-:-:S03]  /*8d80*/  IMAD.WIDE R160, R3, 0x4, R240 ;  /* 0x0000000403a07825 */ /* 0x008fc600078e02f0 */
[----:B------:R1:W-:Y:S01]  /*8d90*/  LDGSTS.E [R245+0x6400c], desc[UR6][R162.64], !P2 ;  /* 0x6400c000a2f57fae */ /* 0x0003e2000d121846 */
[----:B------:R-:W-:Y:S01]  /*8da0*/  ISETP.GE.U32.AND P2, PT, R4, 0x7fffffca, PT ;  /* 0x7fffffca0400780c */ /* 0x000fe20003f46070 */
[----:B------:R-:W-:Y:S02]  /*8db0*/  IMAD R0, R238, 0x11, RZ ;  /* 0x00000011ee007824 */ /* 0x000fe400078e02ff */
[----:B------:R-:W-:Y:S01]  /*8dc0*/  STL.64 [R1+0x170], R164 ;  /* 0x000170a401007387 */ /* 0x000fe20000100a00 */
[----:B----4-:R-:W-:-:S03]  /*8dd0*/  IMAD.WIDE R50, R3, 0x4, R242 ;  /* 0x0000000403327825 */ /* 0x010fc600078e02f2 */
[----:B------:R2:W-:Y:S01]  /*8de0*/  LDGSTS.E [R244+0x60000], desc[UR6][R160.64], !P4 ;  /* 0x60000000a0f47fae */ /* 0x0005e2000e121846 */
[----:B------:R-:W-:-:S03]  /*8df0*/  VIADD R3, R2, 0xffffffe8 ;  /* 0xffffffe802037836 */ /* 0x000fc60000000000 */
[----:B------:R1:W-:Y:S04]  /*8e00*/  STL.64 [R1+0x168], R162 ;  /* 0x000168a201007387 */ /* 0x0003e80000100a00 */
[----:B------:R3:W-:Y:S01]  /*8e10*/  LDGSTS.E [R244+0x64000], desc[UR6][R50.64], !P4 ;  /* 0x6400000032f47fae */ /* 0x0007e2000e121846 */
[----:B------:R-:W-:Y:S01]  /*8e20*/  ISETP.GE.U32.AND P4, PT, R3, 0x7fffffc9, PT ;  /* 0x7fffffc90300780c */ /* 0x000fe20003f86070 */
[----:B------:R-:W-:Y:S02]  /*8e30*/  IMAD R3, R238, 0x12, RZ ;  /* 0x00000012ee037824 */ /* 0x000fe400078e02ff */
[----:B------:R2:W-:Y:S02]  /*8e40*/  STL.64 [R1+0x160], R160 ;  /* 0x000160a001007387 */ /* 0x0005e40000100a00 */
[----:B------:R-:W-:-:S02]  /*8e50*/  IMAD.WIDE R4, R3, 0x4, R242 ;  /* 0x0000000403047825 */ /* 0x000fc400078e02f2 */
[----:B------:R3:W-:Y:S02]  /*8e60*/  STL.64 [R1+0x158], R50 ;  /* 0x0001583201007387 */ /* 0x0007e40000100a00 */
[----:B-1----:R-:W-:-:S05]  /*8e70*/  IMAD.WIDE R162, R0, 0x4, R240 ;  /* 0x0000000400a27825 */ /* 0x002fca00078e02f0 */
[----:B------:R-:W-:Y:S01]  /*8e80*/  LDGSTS.E [R244+0x60004], desc[UR6][R162.64], !P5 ;  /* 0x60004000a2f47fae */ /* 0x000fe2000e921846 */
[----:B--2---:R-:W-:-:S03]  /*8e90*/  IMAD.WIDE R160, R0, 0x4, R242 ;  /* 0x0000000400a07825 */ /* 0x004fc600078e02f2 */
[----:B------:R-:W-:Y:S01]  /*8ea0*/  STL.64 [R1+0x150], R162 ;  /* 0x000150a201007387 */ /* 0x000fe20000100a00 */
[----:B------:R-:W-:Y:S02]  /*8eb0*/  VIADD R0, R2, 0xffffffe7 ;  /* 0xffffffe702007836 */ /* 0x000fe40000000000 */
[----:B---3--:R-:W-:Y:S01]  /*8ec0*/  IMAD.WIDE R50, R3, 0x4, R240 ;  /* 0x0000000403327825 */ /* 0x008fe200078e02f0 */
[----:B------:R1:W-:Y:S02]  /*8ed0*/  LDGSTS.E [R244+0x64004], desc[UR6][R160.64], !P5 ;  /* 0x64004000a0f47fae */ /* 0x0003e4000e921846 */
[----:B------:R-:W-:Y:S01]  /*8ee0*/  ISETP.GE.U32.AND P5, PT, R0, 0x7fffffc8, PT ;  /* 0x7fffffc80000780c */ /* 0x000fe20003fa6070 */
[----:B------:R-:W-:Y:S01]  /*8ef0*/  VIADD R3, R2, 0xffffffe6 ;  /* 0xffffffe602037836 */ /* 0x000fe20000000000 */
[----:B------:R1:W-:Y:S01]  /*8f00*/  STL.64 [R1+0x148], R160 ;  /* 0x000148a001007387 */ /* 0x0003e20000100a00 */
[----:B------:R-:W-:-:S03]  /*8f10*/  IMAD R0, R238, 0x13, RZ ;  /* 0x00000013ee007824 */ /* 0x000fc600078e02ff */
[----:B------:R2:W-:Y:S04]  /*8f20*/  STL.64 [R1+0x140], R50 ;  /* 0x0001403201007387 */ /* 0x0005e80000100a00 */
[----:B------:R2:W-:Y:S04]  /*8f30*/  LDGSTS.E [R244+0x60008], desc[UR6][R50.64], !P6 ;  /* 0x6000800032f47fae */ /* 0x0005e8000f121846 */
[----:B------:R3:W-:Y:S01]  /*8f40*/  STL.64 [R1+0x138], R4 ;  /* 0x0001380401007387 */ /* 0x0007e20000100a00 */
[----:B-1----:R-:W-:-:S03]  /*8f50*/  IMAD.WIDE R160, R0, 0x4, R240 ;  /* 0x0000000400a07825 */ /* 0x002fc600078e02f0 */
[----:B------:R3:W-:Y:S01]  /*8f60*/  LDGSTS.E [R244+0x64008], desc[UR6][R4.64], !P6 ;  /* 0x6400800004f47fae */ /* 0x0007e2000f121846 */
[----:B------:R-:W-:Y:S01]  /*8f70*/  ISETP.GE.U32.AND P6, PT, R3, 0x7fffffc7, PT ;  /* 0x7fffffc70300780c */ /* 0x000fe20003fc6070 */
[----:B------:R-:W-:Y:S02]  /*8f80*/  VIADD R3, R2, 0xffffffe5 ;  /* 0xffffffe502037836 */ /* 0x000fe40000000000 */
[----:B--2---:R-:W-:Y:S01]  /*8f90*/  IMAD.WIDE R50, R0, 0x4, R242 ;  /* 0x0000000400327825 */ /* 0x004fe200078e02f2 */
[----:B------:R1:W-:Y:S03]  /*8fa0*/  STL.64 [R1+0x130], R160 ;  /* 0x000130a001007387 */ /* 0x0003e60000100a00 */
[----:B------:R-:W-:Y:S01]  /*8fb0*/  IMAD R0, R238, 0x14, RZ ;  /* 0x00000014ee007824 */ /* 0x000fe200078e02ff */
[----:B------:R1:W-:Y:S01]  /*8fc0*/  LDGSTS.E [R244+0x6000c], desc[UR6][R160.64], !P0 ;  /* 0x6000c000a0f47fae */ /* 0x0003e2000c121846 */
[----:B---3--:R-:W-:-:S02]  /*8fd0*/  LOP3.LUT R4, R6, 0x50, RZ, 0x3c, !PT ;  /* 0x0000005006047812 */ /* 0x008fc400078e3cff */
[----:B------:R-:W-:Y:S01]  /*8fe0*/  IMAD.WIDE R162, R0, 0x4, R240 ;  /* 0x0000000400a27825 */ /* 0x000fe200078e02f0 */
[----:B------:R2:W-:Y:S01]  /*8ff0*/  LDGSTS.E [R244+0x6400c], desc[UR6][R50.64], !P0 ;  /* 0x6400c00032f47fae */ /* 0x0005e2000c121846 */
[----:B------:R-:W-:Y:S02]  /*9000*/  ISETP.GE.U32.AND P0, PT, R3, 0x7fffffc6, PT ;  /* 0x7fffffc60300780c */ /* 0x000fe40003f06070 */
[----:B------:R-:W-:Y:S01]  /*9010*/  VIADD R9, R4, UR4 ;  /* 0x0000000404097c36 */ /* 0x000fe20008000000 */
[----:B------:R2:W-:Y:S01]  /*9020*/  STL.64 [R1+0x128], R50 ;  /* 0x0001283201007387 */ /* 0x0005e20000100a00 */
[----:B------:R-:W-:Y:S02]  /*9030*/  IMAD R3, R238, 0x15, RZ ;  /* 0x00000015ee037824 */ /* 0x000fe400078e02ff */
[--C-:B-1----:R-:W-:Y:S01]  /*9040*/  IMAD.WIDE R160, R0, 0x4, R242.reuse ;  /* 0x0000000400a07825 */ /* 0x102fe200078e02f2 */
[----:B------:R1:W-:Y:S03]  /*9050*/  LDGSTS.E [R9+0x60000], desc[UR6][R162.64], !P3 ;  /* 0x60000000a2097fae */ /* 0x0003e6000d921846 */
[----:B------:R-:W-:Y:S01]  /*9060*/  VIADD R0, R2, 0xffffffe4 ;  /* 0xffffffe402007836 */ /* 0x000fe20000000000 */
[----:B------:R3:W-:Y:S01]  /*9070*/  LDGSTS.E [R9+0x64000], desc[UR6][R160.64], !P3 ;  /* 0x64000000a0097fae */ /* 0x0007e2000d921846 */
[----:B------:R-:W-:-:S03]  /*9080*/  IMAD.WIDE R4, R3, 0x4, R242 ;  /* 0x0000000403047825 */ /* 0x000fc600078e02f2 */
[----:B------:R-:W-:Y:S01]  /*9090*/  ISETP.GE.U32.AND P3, PT, R0, 0x7fffffc5, PT ;  /* 0x7fffffc50000780c */ /* 0x000fe20003f66070 */
[--C-:B--2---:R-:W-:Y:S01]  /*90a0*/  IMAD.WIDE R50, R3, 0x4, R240.reuse ;  /* 0x0000000403327825 */ /* 0x104fe200078e02f0 */
[----:B------:R1:W-:Y:S03]  /*90b0*/  STL.64 [R1+0x120], R162 ;  /* 0x000120a201007387 */ /* 0x0003e60000100a00 */
[----:B------:R-:W-:Y:S01]  /*90c0*/  IMAD R0, R238, 0x16, RZ ;  /* 0x00000016ee007824 */ /* 0x000fe200078e02ff */
[----:B------:R3:W-:Y:S01]  /*90d0*/  STL.64 [R1+0x118], R160 ;  /* 0x000118a001007387 */ /* 0x0007e20000100a00 */
[----:B------:R-:W-:Y:S02]  /*90e0*/  VIADD R3, R2, 0xffffffe3 ;  /* 0xffffffe302037836 */ /* 0x000fe40000000000 */
[C---:B------:R-:W-:Y:S01]  /*90f0*/  IMAD.WIDE R164, R0.reuse, 0x4, R240 ;  /* 0x0000000400a47825 */ /* 0x040fe200078e02f0 */
[----:B------:R2:W-:Y:S04]  /*9100*/  STL.64 [R1+0x110], R50 ;  /* 0x0001103201007387 */ /* 0x0005e80000100a00 */
[----:B------:R2:W-:Y:S01]  /*9110*/  LDGSTS.E [R9+0x60004], desc[UR6][R50.64], !P1 ;  /* 0x6000400032097fae */ /* 0x0005e2000c921846 */
[----:B-1----:R-:W-:-:S03]  /*9120*/  IMAD.WIDE R162, R0, 0x4, R242 ;  /* 0x0000000400a27825 */ /* 0x002fc600078e02f2 */
[----:B------:R1:W-:Y:S01]  /*9130*/  STL.64 [R1+0x108], R4 ;  /* 0x0001080401007387 */ /* 0x0003e20000100a00 */
[----:B------:R-:W-:-:S03]  /*9140*/  VIADD R0, R2, 0xffffffe1 ;  /* 0xffffffe102007836 */ /* 0x000fc60000000000 */
[----:B------:R1:W-:Y:S01]  /*9150*/  LDGSTS.E [R9+0x64004], desc[UR6][R4.64], !P1 ;  /* 0x6400400004097fae */ /* 0x0003e2000c921846 */
[----:B------:R-:W-:Y:S01]  /*9160*/  ISETP.GE.U32.AND P1, PT, R3, 0x7fffffc4, PT ;  /* 0x7fffffc40300780c */ /* 0x000fe20003f26070 */
[----:B------:R-:W-:Y:S02]  /*9170*/  IMAD R3, R238, 0x17, RZ ;  /* 0x00000017ee037824 */ /* 0x000fe400078e02ff */
[----:B------:R4:W-:Y:S02]  /*9180*/  LDGSTS.E [R9+0x60008], desc[UR6][R164.64], !P2 ;  /* 0x60008000a4097fae */ /* 0x0009e4000d121846 */
[C---:B---3--:R-:W-:Y:S02]  /*9190*/  IMAD.WIDE R160, R3.reuse, 0x4, R240 ;  /* 0x0000000403a07825 */ /* 0x048fe400078e02f0 */
[----:B------:R3:W-:Y:S02]  /*91a0*/  LDGSTS.E [R9+0x64008], desc[UR6][R162.64], !P2 ;  /* 0x64008000a2097fae */ /* 0x0007e4000d121846 */
[----:B--2---:R-:W-:-:S02]  /*91b0*/  IMAD.WIDE R50, R3, 0x4, R242 ;  /* 0x0000000403327825 */ /* 0x004fc400078e02f2 */
[----:B------:R4:W-:Y:S02]  /*91c0*/  STL.64 [R1+0x100], R164 ;  /* 0x000100a401007387 */ /* 0x0009e40000100a00 */
[----:B-1----:R-:W-:Y:S02]  /*91d0*/  VIADD R4, R2, 0xffffffe2 ;  /* 0xffffffe202047836 */ /* 0x002fe40000000000 */
[C---:B------:R-:W-:Y:S01]  /*91e0*/  IMAD R3, R238.reuse, 0x18, RZ ;  /* 0x00000018ee037824 */ /* 0x040fe200078e02ff */
[----:B------:R3:W-:Y:S01]  /*91f0*/  STL.64 [R1+0xf8], R162 ;  /* 0x0000f8a201007387 */ /* 0x0007e20000100a00 */
[----:B------:R-:W-:Y:S01]  /*9200*/  IMAD R5, R238, 0x19, RZ ;  /* 0x00000019ee057824 */ /* 0x000fe200078e02ff */
[----:B------:R-:W-:Y:S02]  /*9210*/  ISETP.GE.U32.AND P2, PT, R4, 0x7fffffc3, PT ;  /* 0x7fffffc30400780c */ /* 0x000fe40003f46070 */
[C---:B------:R-:W-:Y:S01]  /*9220*/  LOP3.LUT R4, R6.reuse, 0x60, RZ, 0x3c, !PT ;  /* 0x0000006006047812 */ /* 0x040fe200078e3cff */
[----:B------:R1:W-:Y:S01]  /*9230*/  LDGSTS.E [R9+0x6000c], desc[UR6][R160.64], !P4 ;  /* 0x6000c000a0097fae */ /* 0x0003e2000e121846 */
[----:B------:R-:W-:Y:S01]  /*9240*/  LOP3.LUT R6, R6, 0x70, RZ, 0x3c, !PT ;  /* 0x0000007006067812 */ /* 0x000fe200078e3cff */
[----:B----4-:R-:W2:Y:S02]  /*9250*/  LDC R165, c[0x0][0x230] ;  /* 0x00008c00ffa57b82 */ /* 0x010ea40000000800 */
[----:B------:R1:W-:Y:S01]  /*9260*/  STL.64 [R1+0xf0], R160 ;  /* 0x0000f0a001007387 */ /* 0x0003e20000100a00 */
[----:B------:R-:W-:-:S02]  /*9270*/  VIADD R4, R4, UR4 ;  /* 0x0000000404047c36 */ /* 0x000fc40008000000 */
[C---:B---3--:R-:W-:Y:S01]  /*9280*/  IMAD.WIDE R162, R3.reuse, 0x4, R240 ;  /* 0x0000000403a27825 */ /* 0x048fe200078e02f0 */
[----:B------:R3:W-:Y:S01]  /*9290*/  LDGSTS.E [R9+0x6400c], desc[UR6][R50.64], !P4 ;  /* 0x6400c00032097fae */ /* 0x0007e2000e121846 */
[----:B------:R-:W-:Y:S01]  /*92a0*/  ISETP.GE.U32.AND P4, PT, R0, 0x7fffffc2, PT ;  /* 0x7fffffc20000780c */ /* 0x000fe20003f86070 */
[----:B------:R-:W4:Y:S01]  /*92b0*/  LDC R164, c[0x0][0x230] ;  /* 0x00008c00ffa47b82 */ /* 0x000f220000000800 */
[----:B------:R-:W-:Y:S01]  /*92c0*/  VIADD R0, R2, 0xffffffe0 ;  /* 0xffffffe002007836 */ /* 0x000fe20000000000 */
[----:B------:R3:W-:Y:S01]  /*92d0*/  STL.64 [R1+0xe8], R50 ;  /* 0x0000e83201007387 */ /* 0x0007e20000100a00 */
[----:B-1----:R-:W-:-:S03]  /*92e0*/  IMAD.WIDE R160, R3, 0x4, R242 ;  /* 0x0000000403a07825 */ /* 0x002fc600078e02f2 */
[----:B------:R1:W-:Y:S04]  /*92f0*/  STL.64 [R1+0x19c8], R8 ;  /* 0x0019c80801007387 */ /* 0x0003e80000100a00 */
[----:B------:R-:W-:Y:S01]  /*9300*/  STL.64 [R1+0xe0], R162 ;  /* 0x0000e0a201007387 */ /* 0x000fe20000100a00 */
[----:B---3--:R-:W-:-:S03]  /*9310*/  IMAD.WIDE R50, R5, 0x4, R240 ;  /* 0x0000000405327825 */ /* 0x008fc600078e02f0 */
[----:B------:R-:W-:Y:S01]  /*9320*/  LDGSTS.E [R4+0x60000], desc[UR6][R162.64], !P5 ;  /* 0x60000000a2047fae */ /* 0x000fe2000e921846 */
[----:B-1----:R-:W-:-:S03]  /*9330*/  IMAD.WIDE R8, R5, 0x4, R242 ;  /* 0x0000000405087825 */ /* 0x002fc600078e02f2 */
[----:B------:R1:W-:Y:S01]  /*9340*/  STL.64 [R1+0xd8], R160 ;  /* 0x0000d8a001007387 */ /* 0x0003e20000100a00 */
[----:B------:R-:W-:-:S03]  /*9350*/  IMAD R5, R238, 0x1a, RZ ;  /* 0x0000001aee057824 */ /* 0x000fc600078e02ff */
[----:B------:R1:W-:Y:S01]  /*9360*/  LDGSTS.E [R4+0x64000], desc[UR6][R160.64], !P5 ;  /* 0x64000000a0047fae */ /* 0x0003e2000e921846 */
[----:B------:R-:W-:-:S03]  /*9370*/  ISETP.GE.AND P5, PT, R7, R0, PT ;  /* 0x000000000700720c */ /* 0x000fc60003fa6270 */
[----:B------:R3:W-:Y:S01]  /*9380*/  STL.64 [R1+0xd0], R50 ;  /* 0x0000d03201007387 */ /* 0x0007e20000100a00 */
[----:B------:R-:W-:Y:S02]  /*9390*/  SEL R3, RZ, 0x4, P5 ;  /* 0x00000004ff037807 */ /* 0x000fe40002800000 */
[----:B------:R-:W-:Y:S01]  /*93a0*/  ISETP.GE.AND P5, PT, R7, R2, PT ;  /* 0x000000020700720c */ /* 0x000fe20003fa6270 */
[----:B------:R3:W-:Y:S04]  /*93b0*/  LDGSTS.E [R4+0x60004], desc[UR6][R50.64], !P6 ;  /* 0x6000400032047fae */ /* 0x0007e8000f121846 */
[----:B------:R2:W-:Y:S01]  /*93c0*/  LDGSTS.E [R4+0x64004], desc[UR6][R8.64], !P6 ;  /* 0x6400400008047fae */ /* 0x0005e2000f121846 */
[----:B------:R-:W-:Y:S01]  /*93d0*/  ISETP.GT.AND P6, PT, R252, 0x1f, PT ;  /* 0x0000001ffc00780c */ /* 0x000fe20003fc4270 */
[----:B-1----:R-:W-:-:S02]  /*93e0*/  IMAD.WIDE R160, R5, 0x4, R240 ;  /* 0x0000000405a07825 */ /* 0x002fc400078e02f0 */
[----:B------:R2:W-:Y:S01]  /*93f0*/  STL.64 [R1+0xc8], R8 ;  /* 0x0000c80801007387 */ /* 0x0005e20000100a00 */
[----:B------:R-:W-:Y:S02]  /*9400*/  SEL R2, RZ, 0x4, !P6 ;  /* 0x00000004ff027807 */ /* 0x000fe40007000000 */
[----:B------:R-:W-:Y:S01]  /*9410*/  ISETP.GT.AND P6, PT, R252, 0x3f, PT ;  /* 0x0000003ffc00780c */ /* 0x000fe20003fc4270 */
[----:B---3--:R-:W1:Y:S01]  /*9420*/  LDC R50, c[0x0][0x230] ;  /* 0x00008c00ff327b82 */ /* 0x008e620000000800 */
[----:B------:R-:W-:Y:S01]  /*9430*/  SEL R2, R2, RZ, !P5 ;  /* 0x000000ff02027207 */ /* 0x000fe20006800000 */
[----:B------:R3:W-:Y:S01]  /*9440*/  LDGSTS.E [R4+0x60008], desc[UR6][R160.64], !P0 ;  /* 0x60008000a0047fae */ /* 0x0007e2000c121846 */
[----:B------:R-:W-:Y:S02]  /*9450*/  ISETP.GE.U32.AND P5, PT, R0, 0x7fffffc1, PT ;  /* 0x7fffffc10000780c */ /* 0x000fe40003fa6070 */
[----:B------:R-:W-:Y:S01]  /*9460*/  SEL R0, R3, RZ, P6 ;  /* 0x000000ff03007207 */ /* 0x000fe20003000000 */
[----:B------:R3:W-:Y:S01]  /*9470*/  STL.64 [R1+0xc0], R160 ;  /* 0x0000c0a001007387 */ /* 0x0007e20000100a00 */
[----:B------:R-:W-:Y:S01]  /*9480*/  ISETP.NE.U32.AND P6, PT, R2, RZ, PT ;  /* 0x000000ff0200720c */ /* 0x000fe20003fc5070 */
[----:B--2---:R-:W-:-:S02]  /*9490*/  IMAD.WIDE R8, R5, 0x4, R242 ;  /* 0x0000000405087825 */ /* 0x004fc400078e02f2 */
[----:B------:R-:W2:Y:S02]  /*94a0*/  LDC R5, c[0x0][0x230] ;  /* 0x00008c00ff057b82 */ /* 0x000ea40000000800 */
[----:B------:R-:W-:Y:S01]  /*94b0*/  IMAD R2, R238, 0x1c, RZ ;  /* 0x0000001cee027824 */ /* 0x000fe200078e02ff */
[----:B------:R4:W-:Y:S01]  /*94c0*/  LDGSTS.E [R4+0x64008], desc[UR6][R8.64], !P0 ;  /* 0x6400800008047fae */ /* 0x0009e2000c121846 */
[----:B------:R-:W-:Y:S01]  /*94d0*/  ISETP.NE.U32.AND P0, PT, R0, RZ, PT ;  /* 0x000000ff0000720c */ /* 0x000fe20003f05070 */
[----:B------:R-:W-:Y:S02]  /*94e0*/  IMAD R0, R238, 0x1b, RZ ;  /* 0x0000001bee007824 */ /* 0x000fe400078e02ff */
[----:B------:R4:W-:Y:S01]  /*94f0*/  STL.64 [R1+0xb8], R8 ;  /* 0x0000b80801007387 */ /* 0x0009e20000100a00 */
[----:B------:R-:W-:Y:S02]  /*9500*/  VIADD R3, R249, 0xffffffdf ;  /* 0xffffffdff9037836 */ /* 0x000fe40000000000 */
[----:B------:R-:W-:-:S04]  /*9510*/  IMAD.WIDE R162, R0, 0x4, R240 ;  /* 0x0000000400a27825 */ /* 0x000fc800078e02f0 */
[----:B---3--:R-:W-:Y:S01]  /*9520*/  IMAD.WIDE R160, R0, 0x4, R242 ;  /* 0x0000000400a07825 */ /* 0x008fe200078e02f2 */
[----:B------:R3:W-:Y:S03]  /*9530*/  STL.64 [R1+0xb0], R162 ;  /* 0x0000b0a201007387 */ /* 0x0007e60000100a00 */
[----:B------:R-:W-:Y:S01]  /*9540*/  IMAD R0, R238, 0x1d, RZ ;  /* 0x0000001dee007824 */ /* 0x000fe200078e02ff */
[----:B------:R-:W-:Y:S01]  /*9550*/  LDGSTS.E [R4+0x6000c], desc[UR6][R162.64], !P3 ;  /* 0x6000c000a2047fae */ /* 0x000fe2000d921846 */
[----:B------:R-:W-:Y:S02]  /*9560*/  VIADD R249, R6, UR4 ;  /* 0x0000000406f97c36 */ /* 0x000fe40008000000 */
[C---:B----4-:R-:W-:Y:S01]  /*9570*/  IMAD.WIDE R8, R2.reuse, 0x4, R240 ;  /* 0x0000000402087825 */ /* 0x050fe200078e02f0 */
[----:B------:R4:W-:Y:S03]  /*9580*/  STL.64 [R1+0xa8], R160 ;  /* 0x0000a8a001007387 */ /* 0x0009e60000100a00 */
[----:B------:R-:W-:Y:S01]  /*9590*/  IMAD.WIDE R6, R2, 0x4, R242 ;  /* 0x0000000402067825 */ /* 0x000fe200078e02f2 */
[----:B------:R-:W-:Y:S01]  /*95a0*/  LDGSTS.E [R4+0x6400c], desc[UR6][R160.64], !P3 ;  /* 0x6400c000a0047fae */ /* 0x000fe2000d921846 */
[----:B------:R-:W-:-:S02]  /*95b0*/  ISETP.GE.U32.AND P3, PT, R3, 0x7fffffc0, PT ;  /* 0x7fffffc00300780c */ /* 0x000fc40003f66070 */
[----:B-1----:R-:W-:Y:S01]  /*95c0*/  VIADD R2, R50, 0xffffffde ;  /* 0xffffffde32027836 */ /* 0x002fe20000000000 */
[----:B------:R-:W-:Y:S01]  /*95d0*/  STL.64 [R1+0xa0], R8 ;  /* 0x0000a00801007387 */ /* 0x000fe20000100a00 */
[----:B------:R-:W-:-:S03]  /*95e0*/  IMAD.WIDE R168, R0, 0x4, R240 ;  /* 0x0000000400a87825 */ /* 0x000fc600078e02f0 */
[----:B------:R-:W-:Y:S04]  /*95f0*/  LDGSTS.E [R249+0x60000], desc[UR6][R8.64], !P1 ;  /* 0x6000000008f97fae */ /* 0x000fe8000c921846 */
[----:B------:R1:W-:Y:S04]  /*9600*/  STL.64 [R1+0x98], R6 ;  /* 0x0000980601007387 */ /* 0x0003e80000100a00 */
[----:B------:R-:W-:Y:S01]  /*9610*/  LDGSTS.E [R249+0x64000], desc[UR6][R6.64], !P1 ;  /* 0x6400000006f97fae */ /* 0x000fe2000c921846 */
[----:B------:R-:W-:Y:S01]  /*9620*/  ISETP.GE.U32.AND P1, PT, R2, 0x7fffffbf, PT ;  /* 0x7fffffbf0200780c */ /* 0x000fe20003f26070 */
[----:B--2---:R-:W-:-:S02]  /*9630*/  VIADD R2, R5, 0xffffffdd ;  /* 0xffffffdd05027836 */ /* 0x004fc40000000000 */
[----:B---3--:R-:W2:Y:S04]  /*9640*/  LDL.64 R162, [R1+0x60] ;  /* 0x0000600001a27983 */ /* 0x008ea80000100a00 */
[----:B----4-:R-:W3:Y:S04]  /*9650*/  LDL.64 R160, [R1+0x50] ;  /* 0x0000500001a07983 */ /* 0x010ee80000100a00 */
[----:B------:R-:W4:Y:S04]  /*9660*/  LDL.64 R250, [R1+0x40] ;  /* 0x0000400001fa7983 */ /* 0x000f280000100a00 */
[----:B------:R-:W4:Y:S04]  /*9670*/  LDL.64 R50, [R1+0x30] ;  /* 0x0000300001327983 */ /* 0x000f280000100a00 */
[----:B-1----:R-:W4:Y:S04]  /*9680*/  LDL.64 R6, [R1+0x20] ;  /* 0x0000200001067983 */ /* 0x002f280000100a00 */
[----:B------:R-:W4:Y:S01]  /*9690*/  LDL.64 R8, [R1+0x10] ;  /* 0x0000100001087983 */ /* 0x000f220000100a00 */
[----:B------:R-:W-:-:S03]  /*96a0*/  IMAD.WIDE R166, R0, 0x4, R242 ;  /* 0x0000000400a67825 */ /* 0x000fc600078e02f2 */
[----:B------:R1:W-:Y:S04]  /*96b0*/  STL.64 [R1+0x90], R168 ;  /* 0x000090a801007387 */ /* 0x0003e80000100a00 */
[----:B------:R-:W2:Y:S01]  /*96c0*/  LDL R5, [R1+0xe38] ;  /* 0x000e380001057983 */ /* 0x000ea20000100800 */
[----:B------:R-:W-:Y:S02]  /*96d0*/  IMAD R0, R238, 0x1e, RZ ;  /* 0x0000001eee007824 */ /* 0x000fe400078e02ff */
[----:B------:R-:W-:Y:S01]  /*96e0*/  VIADD R3, R165, 0xffffffdc ;  /* 0xffffffdca5037836 */ /* 0x000fe20000000000 */
[----:B------:R1:W-:Y:S01]  /*96f0*/  LDGSTS.E [R249+0x60004], desc[UR6][R168.64], !P2 ;  /* 0x60004000a8f97fae */ /* 0x0003e2000d121846 */
[----:B------:R-:W-:-:S03]  /*9700*/  IMAD.WIDE R170, R0, 0x4, R240 ;  /* 0x0000000400aa7825 */ /* 0x000fc600078e02f0 */
[----:B------:R1:W-:Y:S01]  /*9710*/  LDGSTS.E [R249+0x64004], desc[UR6][R166.64], !P2 ;  /* 0x64004000a6f97fae */ /* 0x0003e2000d121846 */
[----:B------:R-:W-:Y:S01]  /*9720*/  ISETP.GE.U32.AND P2, PT, R2, 0x7fffffbe, PT ;  /* 0x7fffffbe0200780c */ /* 0x000fe20003f46070 */
[----:B------:R-:W-:Y:S02]  /*9730*/  IMAD R2, R238, 0x1f, RZ ;  /* 0x0000001fee027824 */ /* 0x000fe400078e02ff */
[----:B------:R1:W-:Y:S02]  /*9740*/  STL.64 [R1+0x88], R166 ;  /* 0x000088a601007387 */ /* 0x0003e40000100a00 */
[----:B-1----:R-:W-:Y:S02]  /*9750*/  IMAD.WIDE R168, R0, 0x4, R242 ;  /* 0x0000000400a87825 */ /* 0x002fe400078e02f2 */
[----:B------:R-:W-:Y:S02]  /*9760*/  LDGSTS.E [R249+0x60008], desc[UR6][R170.64], !P4 ;  /* 0x60008000aaf97fae */ /* 0x000fe4000e121846 */
[----:B------:R-:W-:-:S02]  /*9770*/  VIADD R0, R164, 0xffffffdb ;  /* 0xffffffdba4007836 */ /* 0x000fc40000000000 */
[----:B------:R-:W-:Y:S01]  /*9780*/  LDGSTS.E [R249+0x64008], desc[UR6][R168.64], !P4 ;  /* 0x64008000a8f97fae */ /* 0x000fe2000e121846 */
[----:B------:R-:W-:-:S03]  /*9790*/  IMAD.WIDE R164, R2, 0x4, R242 ;  /* 0x0000000402a47825 */ /* 0x000fc600078e02f2 */
[----:B------:R1:W-:Y:S01]  /*97a0*/  STL.64 [R1+0x80], R170 ;  /* 0x000080aa01007387 */ /* 0x0003e20000100a00 */
[----:B------:R-:W-:Y:S01]  /*97b0*/  IMAD.WIDE R166, R2, 0x4, R240 ;  /* 0x0000000402a67825 */ /* 0x000fe200078e02f0 */
[----:B------:R-:W-:Y:S01]  /*97c0*/  ISETP.GE.U32.AND P4, PT, R3, 0x7fffffbd, PT ;  /* 0x7fffffbd0300780c */ /* 0x000fe20003f86070 */
[----:B------:R-:W1:Y:S01]  /*97d0*/  LDC R2, c[0x0][0x230] ;  /* 0x00008c00ff027b82 */ /* 0x000e620000000800 */
[----:B------:R1:W-:Y:S04]  /*97e0*/  STL.64 [R1+0x78], R168 ;  /* 0x000078a801007387 */ /* 0x0003e80000100a00 */
[----:B------:R-:W-:Y:S04]  /*97f0*/  LDGSTS.E [R249+0x6000c], desc[UR6][R166.64], !P5 ;  /* 0x6000c000a6f97fae */ /* 0x000fe8000e921846 */
[----:B------:R-:W-:Y:S01]  /*9800*/  LDGSTS.E [R249+0x6400c], desc[UR6][R164.64], !P5 ;  /* 0x6400c000a4f97fae */ /* 0x000fe2000e921846 */
[----:B------:R-:W-:-:S03]  /*9810*/  ISETP.GE.U32.AND P5, PT, R0, 0x7fffffbc, PT ;  /* 0x7fffffbc0000780c */ /* 0x000fc60003fa6070 */
[----:B-1----:R-:W4:Y:S04]  /*9820*/  LDL.LU.64 R170, [R1+0x1a28] ;  /* 0x001a280001aa7983 */ /* 0x002f280000300a00 */
[----:B------:R-:W4:Y:S04]  /*9830*/  LDL.LU.64 R168, [R1+0x1a20] ;  /* 0x001a200001a87983 */ /* 0x000f280000300a00 */
[----:B------:R1:W-:Y:S04]  /*9840*/  STL.64 [R1+0x70], R166 ;  /* 0x000070a601007387 */ /* 0x0003e80000100a00 */
[----:B------:R1:W-:Y:S04]  /*9850*/  STL.64 [R1+0x68], R164 ;  /* 0x000068a401007387 */ /* 0x0003e80000100a00 */
[----:B------:R-:W0:Y:S04]  /*9860*/  LDGDEPBAR ;  /* 0x00000000000079af */ /* 0x000e280000000000 */
[----:B-1----:R-:W4:Y:S04]  /*9870*/  LDL.LU.64 R166, [R1+0x1a18] ;  /* 0x001a180001a67983 */ /* 0x002f280000300a00 */
[----:B------:R-:W4:Y:S01]  /*9880*/  LDL.LU.64 R164, [R1+0x1a10] ;  /* 0x001a100001a47983 */ /* 0x000f220000300a00 */
[----:B------:R-:W-:-:S02]  /*9890*/  VIADD R2, R2, 0xffffffda ;  /* 0xffffffda02027836 */ /* 0x000fc40000000000 */
[C---:B--2---:R-:W-:Y:S01]  /*98a0*/  VIADD R0, R5.reuse, UR4 ;  /* 0x0000000405007c36 */ /* 0x044fe20008000000 */
[----:B------:R-:W-:-:S04]  /*98b0*/  LOP3.LUT R3, R5, 0x40, RZ, 0x3c, !PT ;  /* 0x0000004005037812 */ /* 0x000fc800078e3cff */
[----:B------:R-:W-:Y:S01]  /*98c0*/  LDGSTS.E [R0], desc[UR6][R162.64], P6 ;  /* 0x00000000a2007fae */ /* 0x000fe2000b121846 */
[----:B------:R-:W-:-:S03]  /*98d0*/  VIADD R3, R3, UR4 ;  /* 0x0000000403037c36 */ /* 0x000fc60008000000 */
[----:B---3--:R-:W-:Y:S04]  /*98e0*/  LDGSTS.E [R0+0x400], desc[UR6][R160.64], P6 ;  /* 0x00400000a0007fae */ /* 0x008fe8000b121846 */
[----:B----4-:R-:W-:Y:S04]  /*98f0*/  LDGSTS.E [R0+0x800], desc[UR6][R250.64], P6 ;  /* 0x00800000fa007fae */ /* 0x010fe8000b121846 */
[----:B------:R-:W2:Y:S04]  /*9900*/  LDL.LU.64 R162, [R1+0x1a08] ;  /* 0x001a080001a27983 */ /* 0x000ea80000300a00 */
[----:B------:R-:W3:Y:S04]  /*9910*/  LDL.LU.64 R160, [R1+0x1a00] ;  /* 0x001a000001a07983 */ /* 0x000ee80000300a00 */
[----:B------:R-:W4:Y:S04]  /*9920*/  LDL.LU.64 R250, [R1+0x19f8] ;  /* 0x0019f80001fa7983 */ /* 0x000f280000300a00 */
[----:B------:R-:W-:Y:S04]  /*9930*/  LDGSTS.E [R0+0xc00], desc[UR6][R50.64], P6 ;  /* 0x00c0000032007fae */ /* 0x000fe8000b121846 */
[----:B------:R-:W-:Y:S04]  /*9940*/  LDGSTS.E [R0+0x1000], desc[UR6][R6.64], P6 ;  /* 0x0100000006007fae */ /* 0x000fe8000b121846 */
[----:B------:R-:W-:Y:S04]  /*9950*/  LDGSTS.E [R0+0x1400], desc[UR6][R8.64], P6 ;  /* 0x0140000008007fae */ /* 0x000fe8000b121846 */
[----:B------:R-:W2:Y:S04]  /*9960*/  LDL.LU.64 R50, [R1+0x19f0] ;  /* 0x0019f00001327983 */ /* 0x000ea80000300a00 */
[----:B------:R-:W3:Y:S04]  /*9970*/  LDL.LU.64 R6, [R1+0x19e8] ;  /* 0x0019e80001067983 */ /* 0x000ee80000300a00 */
[----:B------:R-:W4:Y:S04]  /*9980*/  LDL.64 R8, [R1+0x18] ;  /* 0x0000180001087983 */ /* 0x000f280000100a00 */
[----:B---3--:R-:W-:Y:S04]  /*9990*/  LDGSTS.E [R0+0x1800], desc[UR6][R6.64], P6 ;  /* 0x0180000006007fae */ /* 0x008fe8000b121846 */
[----:B------:R1:W-:Y:S04]  /*99a0*/  STL.64 [R1+0x1980], R6 ;  /* 0x0019800601007387 */ /* 0x0003e80000100a00 */
[----:B------:R-:W-:Y:S04]  /*99b0*/  LDGSTS.E [R0+0x1c00], desc[UR6][R160.64], P6 ;  /* 0x01c00000a0007fae */ /* 0x000fe8000b121846 */
[----:B------:R-:W-:Y:S04]  /*99c0*/  LDGSTS.E [R0+0x2000], desc[UR6][R164.64], P6 ;  /* 0x02000000a4007fae */ /* 0x000fe8000b121846 */
[----:B-1----:R-:W3:Y:S04]  /*99d0*/  LDL.64 R6, [R1+0x28] ;  /* 0x0000280001067983 */ /* 0x002ee80000100a00 */
[----:B------:R1:W-:Y:S04]  /*99e0*/  STL.64 [R1+0x1988], R160 ;  /* 0x001988a001007387 */ /* 0x0003e80000100a00 */
[----:B------:R-:W-:Y:S04]  /*99f0*/  LDGSTS.E [R0+0x2400], desc[UR6][R168.64], P6 ;  /* 0x02400000a8007fae */ /* 0x000fe8000b121846 */
[----:B------:R-:W-:Y:S04]  /*9a00*/  LDGSTS.E [R0+0x2800], desc[UR6][R172.64], P6 ;  /* 0x02800000ac007fae */ /* 0x000fe8000b121846 */
[----:B-1----:R-:W2:Y:S04]  /*9a10*/  LDL.64 R160, [R1+0x38] ;  /* 0x0000380001a07983 */ /* 0x002ea80000100a00 */
[----:B------:R1:W-:Y:S04]  /*9a20*/  STL.64 [R1+0x1990], R164 ;  /* 0x001990a401007387 */ /* 0x0003e80000100a00 */
[----:B------:R-:W-:Y:S04]  /*9a30*/  LDGSTS.E [R0+0x2c00], desc[UR6][R176.64], P6 ;  /* 0x02c00000b0007fae */ /* 0x000fe8000b121846 */
[----:B------:R-:W-:Y:S04]  /*9a40*/  LDGSTS.E [R0+0x3000], desc[UR6][R180.64], P6 ;  /* 0x03000000b4007fae */ /* 0x000fe8000b121846 */
[----:B-1----:R-:W4:Y:S04]  /*9a50*/  LDL.64 R164, [R1+0x48] ;  /* 0x0000480001a47983 */ /* 0x002f280000100a00 */
[----:B------:R1:W-:Y:S04]  /*9a60*/  STL.64 [R1+0x1998], R168 ;  /* 0x001998a801007387 */ /* 0x0003e80000100a00 */
[----:B------:R-:W-:Y:S04]  /*9a70*/  LDGSTS.E [R0+0x3400], desc[UR6][R184.64], P6 ;  /* 0x03400000b8007fae */ /* 0x000fe8000b121846 */
[----:B------:R-:W-:Y:S04]  /*9a80*/  LDGSTS.E [R0+0x3800], desc[UR6][R188.64], P6 ;  /* 0x03800000bc007fae */ /* 0x000fe8000b121846 */
[----:B-1----:R-:W3:Y:S04]  /*9a90*/  LDL.64 R168, [R1+0x58] ;  /* 0x0000580001a87983 */ /* 0x002ee80000100a00 */
[----:B------:R-:W-:Y:S04]  /*9aa0*/  LDGSTS.E [R0+0x3c00], desc[UR6][R192.64], P6 ;  /* 0x03c00000c0007fae */ /* 0x000fe8000b121846 */
        /* <DEDUP_REMOVED lines=47> */
[----:B------:R1:W-:Y:S04]  /*9da0*/  STL.64 [R1+0x19a0], R172 ;  /* 0x0019a0ac01007387 */ /* 0x0003e80000100a00 */
[----:B------:R-:W-:Y:S04]  /*9db0*/  LDGSTS.E [R0+0xfc00], desc[UR6][R140.64], P6 ;  /* 0x0fc000008c007fae */ /* 0x000fe8000b121846 */
[----:B------:R-:W-:Y:S04]  /*9dc0*/  STL.64 [R1+0x19a8], R176 ;  /* 0x0019a8b001007387 */ /* 0x000fe80000100a00 */
[----:B------:R-:W-:Y:S04]  /*9dd0*/  STL.64 [R1+0x19b0], R180 ;  /* 0x0019b0b401007387 */ /* 0x000fe80000100a00 */
[----:B------:R1:W-:Y:S04]  /*9de0*/  STL.64 [R1+0x19b8], R184 ;  /* 0x0019b8b801007387 */ /* 0x0003e80000100a00 */
[----:B------:R-:W-:Y:S04]  /*9df0*/  STL.64 [R1+0x19c0], R188 ;  /* 0x0019c0bc01007387 */ /* 0x000fe80000100a00 */
[----:B------:R1:W-:Y:S04]  /*9e00*/  STL.64 [R1+0x19d0], R192 ;  /* 0x0019d0c001007387 */ /* 0x0003e80000100a00 */
[----:B------:R-:W-:Y:S04]  /*9e10*/  STL.64 [R1+0x19d8], R196 ;  /* 0x0019d8c401007387 */ /* 0x000fe80000100a00 */
[----:B---3--:R3:W-:Y:S04]  /*9e20*/  LDGSTS.E [R3+0x200], desc[UR6][R168.64], P6 ;  /* 0x00200000a8037fae */ /* 0x0087e8000b121846 */
[----:B----4-:R4:W-:Y:S04]  /*9e30*/  LDGSTS.E [R3+0x600], desc[UR6][R164.64], P6 ;  /* 0x00600000a4037fae */ /* 0x0109e8000b121846 */
[----:B--2---:R2:W-:Y:S04]  /*9e40*/  LDGSTS.E [R3+0xa00], desc[UR6][R160.64], P6 ;  /* 0x00a00000a0037fae */ /* 0x0045e8000b121846 */
[----:B------:R2:W-:Y:S01]  /*9e50*/  LDGSTS.E [R3+0xe00], desc[UR6][R6.64], P6 ;  /* 0x00e0000006037fae */ /* 0x0005e2000b121846 */
[----:B------:R-:W-:Y:S01]  /*9e60*/  IMAD.SHL.U32 R5, R238, 0x20, RZ ;  /* 0x00000020ee057824 */ /* 0x000fe200078e00ff */
[----:B---3--:R-:W3:Y:S02]  /*9e70*/  LDC R169, c[0x0][0x230] ;  /* 0x00008c00ffa97b82 */ /* 0x008ee40000000800 */
[----:B------:R2:W-:Y:S04]  /*9e80*/  LDGSTS.E [R3+0x1200], desc[UR6][R8.64], P6 ;  /* 0x0120000008037fae */ /* 0x0005e8000b121846 */
[----:B------:R-:W-:Y:S02]  /*9e90*/  LDGSTS.E [R3+0x1600], desc[UR6][R50.64], P6 ;  /* 0x0160000032037fae */ /* 0x000fe4000b121846 */
[----:B----4-:R-:W4:Y:S02]  /*9ea0*/  LDC R164, c[0x0][0x230] ;  /* 0x00008c00ffa47b82 */ /* 0x010f240000000800 */
[----:B------:R-:W-:Y:S04]  /*9eb0*/  LDGSTS.E [R3+0x1a00], desc[UR6][R250.64], P6 ;  /* 0x01a00000fa037fae */ /* 0x000fe8000b121846 */
[----:B------:R-:W-:Y:S02]  /*9ec0*/  LDGSTS.E [R3+0x1e00], desc[UR6][R162.64], P6 ;  /* 0x01e00000a2037fae */ /* 0x000fe4000b121846 */
[----:B------:R-:W2:Y:S02]  /*9ed0*/  LDC R165, c[0x0][0x230] ;  /* 0x00008c00ffa57b82 */ /* 0x000ea40000000800 */
[----:B------:R-:W3:Y:S04]  /*9ee0*/  LDL.LU.64 R50, [R1+0x19e0] ;  /* 0x0019e00001327983 */ /* 0x000ee80000300a00 */
[----:B------:R-:W2:Y:S02]  /*9ef0*/  LDL.LU.64 R160, [R1+0x250] ;  /* 0x0002500001a07983 */ /* 0x000ea40000300a00 */
[----:B------:R-:W2:Y:S02]  /*9f00*/  LDC R168, c[0x0][0x230] ;  /* 0x00008c00ffa87b82 */ /* 0x000ea40000000800 */
[----:B-1----:R-:W2:Y:S04]  /*9f10*/  LDL.LU.64 R172, [R1+0x248] ;  /* 0x0002480001ac7983 */ /* 0x002ea80000300a00 */
[----:B------:R-:W2:Y:S04]  /*9f20*/  LDL.LU.64 R6, [R1+0x240] ;  /* 0x0002400001067983 */ /* 0x000ea80000300a00 */
[----:B------:R-:W2:Y:S04]  /*9f30*/  LDL.LU.64 R8, [R1+0x238] ;  /* 0x0002380001087983 */ /* 0x000ea80000300a00 */
[----:B------:R-:W2:Y:S04]  /*9f40*/  LDL.LU.64 R184, [R1+0x230] ;  /* 0x0002300001b87983 */ /* 0x000ea80000300a00 */
[----:B------:R-:W2:Y:S01]  /*9f50*/  LDL.LU.64 R180, [R1+0x228] ;  /* 0x0002280001b47983 */ /* 0x000ea20000300a00 */
[----:B----4-:R-:W-:-:S03]  /*9f60*/  VIADD R238, R164, 0xffffffd9 ;  /* 0xffffffd9a4ee7836 */ /* 0x010fc60000000000 */
        /* <DEDUP_REMOVED lines=55> */
[----:B---3--:R-:W-:Y:S01]  /*a2e0*/  LDGSTS.E [R3+0xfe00], desc[UR6][R50.64], P6 ;  /* 0x0fe0000032037fae */ /* 0x008fe2000b121846 */
[----:B------:R-:W-:Y:S01]  /*a2f0*/  ISETP.GE.U32.AND P6, PT, R2, 0x7fffffbb, PT ;  /* 0x7fffffbb0200780c */ /* 0x000fe20003fc6070 */
[----:B--2---:R-:W-:-:S02]  /*a300*/  VIADD R2, R165, 0xffffffd8 ;  /* 0xffffffd8a5027836 */ /* 0x004fc40000000000 */
[----:B------:R-:W0:Y:S01]  /*a310*/  LDGDEPBAR ;  /* 0x00000000000079af */ /* 0x000e220000000000 */
[C---:B------:R-:W-:Y:S02]  /*a320*/  IMAD.WIDE R164, R5.reuse, 0x4, R240 ;  /* 0x0000000405a47825 */ /* 0x040fe400078e02f0 */
[----:B------:R-:W1:Y:S08]  /*a330*/  LDC R241, c[0x0][0x230] ;  /* 0x00008c00fff17b82 */ /* 0x000e700000000800 */
[----:B------:R-:W-:Y:S01]  /*a340*/  BAR.SYNC.DEFER_BLOCKING 0x0 ;  /* 0x0000000000007b1d */ /* 0x000fe20000010000 */
[----:B------:R-:W-:-:S04]  /*a350*/  IMAD.WIDE R192, R5, 0x4, R160 ;  /* 0x0000000405c07825 */ /* 0x000fc800078e02a0 */
[----:B------:R-:W-:-:S03]  /*a360*/  IMAD.WIDE R160, R5, 0x4, R242 ;  /* 0x0000000405a07825 */ /* 0x000fc600078e02f2 */
[----:B------:R-:W2:Y:S01]  /*a370*/  LDC R243, c[0x0][0x230] ;  /* 0x00008c00fff37b82 */ /* 0x000ea20000000800 */
[----:B------:R3:W-:Y:S01]  /*a380*/  STL.64 [R1+0x320], R164 ;  /* 0x000320a401007387 */ /* 0x0007e20000100a00 */
[----:B------:R-:W-:-:S03]  /*a390*/  IMAD.WIDE R188, R5, 0x4, R172 ;  /* 0x0000000405bc7825 */ /* 0x000fc600078e02ac */
[----:B------:R-:W4:Y:S01]  /*a3a0*/  LDL.LU.64 R176, [R1+0x220] ;  /* 0x0002200001b07983 */ /* 0x000f220000300a00 */
[C---:B------:R-:W-:Y:S02]  /*a3b0*/  IMAD.WIDE R6, R5.reuse, 0x4, R6 ;  /* 0x0000000405067825 */ /* 0x040fe400078e0206 */
[----:B------:R-:W1:Y:S01]  /*a3c0*/  LDC R240, c[0x0][0x230] ;  /* 0x00008c00fff07b82 */ /* 0x000e620000000800 */
[----:B------:R-:W-:Y:S04]  /*a3d0*/  STL.64 [R1+0x330], R192 ;  /* 0x000330c001007387 */ /* 0x000fe80000100a00 */
[----:B------:R3:W-:Y:S01]  /*a3e0*/  STL.64 [R1+0x250], R160 ;  /* 0x000250a001007387 */ /* 0x0007e20000100a00 */
[----:B------:R-:W-:Y:S02]  /*a3f0*/  IMAD.WIDE R8, R5, 0x4, R8 ;  /* 0x0000000405087825 */ /* 0x000fe400078e0208 */
[----:B------:R-:W1:Y:S01]  /*a400*/  LDC R242, c[0x0][0x230] ;  /* 0x00008c00fff27b82 */ /* 0x000e620000000800 */
[----:B------:R-:W2:Y:S04]  /*a410*/  LDL.LU.64 R172, [R1+0x218] ;  /* 0x0002180001ac7983 */ /* 0x000ea80000300a00 */
[----:B------:R3:W-:Y:S04]  /*a420*/  STL.64 [R1+0x318], R188 ;  /* 0x000318bc01007387 */ /* 0x0007e80000100a00 */
[----:B------:R-:W-:Y:S01]  /*a430*/  @!PT LDS RZ, [RZ] ;  /* 0x00000000fffff984 */ /* 0x000fe20000000800 */
[----:B------:R-:W-:Y:S01]  /*a440*/  @!PT LDS RZ, [RZ] ;  /* 0x00000000fffff984 */ /* 0x000fe20000000800 */
[----:B------:R-:W-:Y:S01]  /*a450*/  @!PT LDS RZ, [RZ] ;  /* 0x00000000fffff984 */ /* 0x000fe20000000800 */
[----:B------:R-:W-:Y:S04]  /*a460*/  LDGSTS.E [R248+0x68000], desc[UR6][R164.64], !P3 ;  /* 0x68000000a4f87fae */ /* 0x000fe8000d921846 */
[----:B------:R-:W-:Y:S04]  /*a470*/  LDGSTS.E [R248+0x6c000], desc[UR6][R160.64], !P3 ;  /* 0x6c000000a0f87fae */ /* 0x000fe8000d921846 */
[----:B------:R3:W-:Y:S04]  /*a480*/  LDGSTS.E [R248+0x68004], desc[UR6][R192.64], !P1 ;  /* 0x68004000c0f87fae */ /* 0x0007e8000c921846 */
[----:B---3--:R-:W3:Y:S04]  /*a490*/  LDL.LU.64 R164, [R1+0x210] ;  /* 0x0002100001a47983 */ /* 0x008ee80000300a00 */
[----:B------:R-:W3:Y:S01]  /*a4a0*/  LDL.LU.64 R160, [R1+0x208] ;  /* 0x0002080001a07983 */ /* 0x000ee20000300a00 */
[----:B------:R-:W-:-:S03]  /*a4b0*/  ISETP.GE.U32.AND P3, PT, R238, 0x7fffffba, PT ;  /* 0x7fffffbaee00780c */ /* 0x000fc60003f66070 */
[----:B------:R1:W-:Y:S01]  /*a4c0*/  LDGSTS.E [R248+0x6c004], desc[UR6][R188.64], !P1 ;  /* 0x6c004000bcf87fae */ /* 0x0003e2000c921846 */
[C---:B------:R-:W-:Y:S01]  /*a4d0*/  IMAD.WIDE R192, R5.reuse, 0x4, R184 ;  /* 0x0000000405c07825 */ /* 0x040fe200078e02b8 */
[----:B------:R-:W-:Y:S02]  /*a4e0*/  ISETP.GE.U32.AND P1, PT, R2, 0x7fffffb9, PT ;  /* 0x7fffffb90200780c */ /* 0x000fe40003f26070 */
[----:B------:R1:W-:Y:S01]  /*a4f0*/  STL.64 [R1+0x310], R6 ;  /* 0x0003100601007387 */ /* 0x0003e20000100a00 */
[----:B------:R-:W-:-:S03]  /*a500*/  IMAD.WIDE R184, R5, 0x4, R180 ;  /* 0x0000000405b87825 */ /* 0x000fc600078e02b4 */
[----:B------:R1:W-:Y:S02]  /*a510*/  STL.64 [R1+0x308], R8 ;  /* 0x0003080801007387 */ /* 0x0003e40000100a00 */
[----:B-1----:R-:W1:Y:S02]  /*a520*/  LDC R188, c[0x0][0x230] ;  /* 0x00008c00ffbc7b82 */ /* 0x002e640000000800 */
[----:B------:R-:W-:Y:S04]  /*a530*/  LDGSTS.E [R248+0x68008], desc[UR6][R6.64], !P2 ;  /* 0x6800800006f87fae */ /* 0x000fe8000d121846 */
[----:B------:R-:W-:Y:S02]  /*a540*/  LDGSTS.E [R248+0x6c008], desc[UR6][R8.64], !P2 ;  /* 0x6c00800008f87fae */ /* 0x000fe4000d121846 */
[----:B------:R-:W1:Y:S02]  /*a550*/  LDC R189, c[0x0][0x230] ;  /* 0x00008c00ffbd7b82 */ /* 0x000e640000000800 */
[----:B------:R-:W-:Y:S04]  /*a560*/  LDGSTS.E [R248+0x6800c], desc[UR6][R192.64], !P4 ;  /* 0x6800c000c0f87fae */ /* 0x000fe8000e121846 */
[----:B------:R1:W-:Y:S02]  /*a570*/  LDGSTS.E [R248+0x6c00c], desc[UR6][R184.64], !P4 ;  /* 0x6c00c000b8f87fae */ /* 0x0003e4000e121846 */
[----:B-1----:R-:W-:-:S02]  /*a580*/  VIADD R238, R188, 0xffffffd7 ;  /* 0xffffffd7bcee7836 */ /* 0x002fc40000000000 */
[----:B------:R-:W-:Y:S02]  /*a590*/  VIADD R2, R189, 0xffffffd6 ;  /* 0xffffffd6bd027836 */ /* 0x000fe40000000000 */
[----:B------:R-:W3:Y:S04]  /*a5a0*/  LDL.LU.64 R188, [R1+0x200] ;  /* 0x0002000001bc7983 */ /* 0x000ee80000300a00 */
[----:B------:R-:W3:Y:S04]  /*a5b0*/  LDL.LU.64 R180, [R1+0x1f8] ;  /* 0x0001f80001b47983 */ /* 0x000ee80000300a00 */
[----:B------:R-:W-:Y:S04]  /*a5c0*/  STL.64 [R1+0x300], R192 ;  /* 0x000300c001007387 */ /* 0x000fe80000100a00 */
[----:B------:R1:W-:Y:S04]  /*a5d0*/  STL.64 [R1+0x2f8], R184 ;  /* 0x0002f8b801007387 */ /* 0x0003e80000100a00 */
[----:B------:R-:W3:Y:S04]  /*a5e0*/  LDL.LU.64 R6, [R1+0x1f0] ;  /* 0x0001f00001067983 */ /* 0x000ee80000300a00 */
[----:B------:R-:W3:Y:S01]  /*a5f0*/  LDL.LU.64 R8, [R1+0x1e8] ;  /* 0x0001e80001087983 */ /* 0x000ee20000300a00 */
[----:B------:R-:W-:Y:S01]  /*a600*/  ISETP.GE.U32.AND P2, PT, R238, 0x7fffffb8, PT ;  /* 0x7fffffb8ee00780c */ /* 0x000fe20003f46070 */
[----:B------:R-:W-:Y:S01]  /*a610*/  VIADD R238, R169, 0xffffffd5 ;  /* 0xffffffd5a9ee7836 */ /* 0x000fe20000000000 */
[----:B------:R-:W-:Y:S01]  /*a620*/  ISETP.GE.U32.AND P4, PT, R2, 0x7fffffb7, PT ;  /* 0x7fffffb70200780c */ /* 0x000fe20003f86070 */
[----:B------:R-:W-:Y:S01]  /*a630*/  VIADD R2, R168, 0xffffffd4 ;  /* 0xffffffd4a8027836 */ /* 0x000fe20000000000 */
[----:B-1----:R-:W1:Y:S01]  /*a640*/  LDC R184, c[0x0][0x230] ;  /* 0x00008c00ffb87b82 */ /* 0x002e620000000800 */
[----:B----4-:R-:W-:-:S05]  /*a650*/  IMAD.WIDE R176, R5, 0x4, R176 ;  /* 0x0000000405b07825 */ /* 0x010fca00078e02b0 */
[----:B------:R4:W-:Y:S04]  /*a660*/  STL.64 [R1+0x2f0], R176 ;  /* 0x0002f0b001007387 */ /* 0x0009e80000100a00 */
[----:B------:R-:W-:Y:S01]  /*a670*/  LDGSTS.E [R247+0x68000], desc[UR6][R176.64], !P5 ;  /* 0x68000000b0f77fae */ /* 0x000fe2000e921846 */
[----:B--2---:R-:W-:-:S05]  /*a680*/  IMAD.WIDE R172, R5, 0x4, R172 ;  /* 0x0000000405ac7825 */ /* 0x004fca00078e02ac */
[----:B------:R2:W-:Y:S04]  /*a690*/  STL.64 [R1+0x2e8], R172 ;  /* 0x0002e8ac01007387 */ /* 0x0005e80000100a00 */
[----:B------:R-:W2:Y:S04]  /*a6a0*/  LDL.LU.64 R168, [R1+0x1e0] ;  /* 0x0001e00001a87983 */ /* 0x000ea80000300a00 */
[----:B------:R-:W-:Y:S01]  /*a6b0*/  LDGSTS.E [R247+0x6c000], desc[UR6][R172.64], !P5 ;  /* 0x6c000000acf77fae */ /* 0x000fe2000e921846 */
[----:B---3--:R-:W-:-:S03]  /*a6c0*/  IMAD.WIDE R192, R5, 0x4, R164 ;  /* 0x0000000405c07825 */ /* 0x008fc600078e02a4 */
[----:B------:R-:W3:Y:S01]  /*a6d0*/  LDL.LU.64 R164, [R1+0x1d8] ;  /* 0x0001d80001a47983 */ /* 0x000ee20000300a00 */
[----:B------:R-:W-:-:S03]  /*a6e0*/  IMAD.WIDE R160, R5, 0x4, R160 ;  /* 0x0000000405a07825 */ /* 0x000fc600078e02a0 */
[----:B------:R-:W-:Y:S04]  /*a6f0*/  STL.64 [R1+0x2e0], R192 ;  /* 0x0002e0c001007387 */ /* 0x000fe80000100a00 */
[----:B------:R1:W-:Y:S04]  /*a700*/  STL.64 [R1+0x2d8], R160 ;  /* 0x0002d8a001007387 */ /* 0x0003e80000100a00 */
[----:B----4-:R-:W4:Y:S04]  /*a710*/  LDL.LU.64 R176, [R1+0x1d0] ;  /* 0x0001d00001b07983 */ /* 0x010f280000300a00 */
[----:B--2---:R-:W2:Y:S04]  /*a720*/  LDL.LU.64 R172, [R1+0x1c8] ;  /* 0x0001c80001ac7983 */ /* 0x004ea80000300a00 */
[----:B------:R-:W-:Y:S04]  /*a730*/  LDGSTS.E [R247+0x68004], desc[UR6][R192.64], !P6 ;  /* 0x68004000c0f77fae */ /* 0x000fe8000f121846 */
[----:B------:R1:W-:Y:S01]  /*a740*/  LDGSTS.E [R247+0x6c004], desc[UR6][R160.64], !P6 ;  /* 0x6c004000a0f77fae */ /* 0x0003e2000f121846 */
[----:B------:R-:W-:-:S04]  /*a750*/  IMAD.WIDE R188, R5, 0x4, R188 ;  /* 0x0000000405bc7825 */ /* 0x000fc800078e02bc */
[C---:B------:R-:W-:Y:S01]  /*a760*/  IMAD.WIDE R180, R5.reuse, 0x4, R180 ;  /* 0x0000000405b47825 */ /* 0x040fe200078e02b4 */
[----:B------:R1:W-:Y:S03]  /*a770*/  STL.64 [R1+0x2d0], R188 ;  /* 0x0002d0bc01007387 */ /* 0x0003e60000100a00 */
[C---:B------:R-:W-:Y:S01]  /*a780*/  IMAD.WIDE R196, R5.reuse, 0x4, R6 ;  /* 0x0000000405c47825 */ /* 0x040fe200078e0206 */
[----:B------:R1:W-:Y:S01]  /*a790*/  STL.64 [R1+0x2c8], R180 ;  /* 0x0002c8b401007387 */ /* 0x0003e20000100a00 */
[----:B------:R-:W-:Y:S01]  /*a7a0*/  ISETP.GE.U32.AND P5, PT, R238, 0x7fffffb6, PT ;  /* 0x7fffffb6ee00780c */ /* 0x000fe20003fa6070 */
[----:B-1----:R-:W1:Y:S01]  /*a7b0*/  LDC R161, c[0x0][0x230] ;  /* 0x00008c00ffa17b82 */ /* 0x002e620000000800 */
[----:B------:R-:W-:Y:S01]  /*a7c0*/  IMAD.WIDE R192, R5, 0x4, R8 ;  /* 0x0000000405c07825 */ /* 0x000fe200078e0208 */
[----:B------:R-:W2:Y:S04]  /*a7d0*/  LDL.LU.64 R6, [R1+0x1c0] ;  /* 0x0001c00001067983 */ /* 0x000ea80000300a00 */
[----:B------:R-:W2:Y:S02]  /*a7e0*/  LDL.LU.64 R8, [R1+0x1b8] ;  /* 0x0001b80001087983 */ /* 0x000ea40000300a00 */
[----:B------:R-:W1:Y:S02]  /*a7f0*/  LDC R160, c[0x0][0x230] ;  /* 0x00008c00ffa07b82 */ /* 0x000e640000000800 */
[----:B------:R-:W-:Y:S04]  /*a800*/  STL.64 [R1+0x2c0], R196 ;  /* 0x0002c0c401007387 */ /* 0x000fe80000100a00 */
[----:B------:R-:W-:Y:S04]  /*a810*/  LDGSTS.E [R247+0x68008], desc[UR6][R188.64], !P3 ;  /* 0x68008000bcf77fae */ /* 0x000fe8000d921846 */
[----:B------:R4:W-:Y:S04]  /*a820*/  STL.64 [R1+0x2b8], R192 ;  /* 0x0002b8c001007387 */ /* 0x0009e80000100a00 */
[----:B------:R-:W-:Y:S04]  /*a830*/  LDGSTS.E [R247+0x6c008], desc[UR6][R180.64], !P3 ;  /* 0x6c008000b4f77fae */ /* 0x000fe8000d921846 */
[----:B------:R-:W2:Y:S01]  /*a840*/  LDL.LU.64 R188, [R1+0x1b0] ;  /* 0x0001b00001bc7983 */ /* 0x000ea20000300a00 */
[----:B------:R-:W-:-:S03]  /*a850*/  ISETP.GE.U32.AND P6, PT, R2, 0x7fffffb5, PT ;  /* 0x7fffffb50200780c */ /* 0x000fc60003fc6070 */
[----:B------:R-:W-:Y:S04]  /*a860*/  LDGSTS.E [R247+0x6800c], desc[UR6][R196.64], !P1 ;  /* 0x6800c000c4f77fae */ /* 0x000fe8000c921846 */
[----:B------:R-:W2:Y:S01]  /*a870*/  LDL.LU.64 R180, [R1+0x1a8] ;  /* 0x0001a80001b47983 */ /* 0x000ea20000300a00 */
[----:B------:R-:W-:Y:S02]  /*a880*/  VIADD R2, R243, 0xffffffd2 ;  /* 0xffffffd2f3027836 */ /* 0x000fe40000000000 */
[C---:B------:R-:W-:Y:S01]  /*a890*/  IMAD.WIDE R168, R5.reuse, 0x4, R168 ;  /* 0x0000000405a87825 */ /* 0x040fe200078e02a8 */
[----:B------:R4:W-:Y:S02]  /*a8a0*/  LDGSTS.E [R247+0x6c00c], desc[UR6][R192.64], !P1 ;  /* 0x6c00c000c0f77fae */ /* 0x0009e4000c921846 */
[----:B------:R-:W-:Y:S01]  /*a8b0*/  ISETP.GE.U32.AND P1, PT, R2, 0x7fffffb3, PT ;  /* 0x7fffffb30200780c */ /* 0x000fe20003f26070 */
[----:B------:R-:W1:Y:S01]  /*a8c0*/  LDC R243, c[0x0][0x230] ;  /* 0x00008c00fff37b82 */ /* 0x000e620000000800 */
[----:B------:R-:W-:Y:S01]  /*a8d0*/  VIADD R2, R184, 0xffffffd0 ;  /* 0xffffffd0b8027836 */ /* 0x000fe20000000000 */
[----:B------:R2:W-:Y:S04]  /*a8e0*/  STL.64 [R1+0x2b0], R168 ;  /* 0x0002b0a801007387 */ /* 0x0005e80000100a00 */
[----:B------:R-:W-:Y:S01]  /*a8f0*/  LDGSTS.E [R246+0x68000], desc[UR6][R168.64], !P2 ;  /* 0x68000000a8f67fae */ /* 0x000fe2000d121846 */
[----:B---3--:R-:W-:-:S05]  /*a900*/  IMAD.WIDE R164, R5, 0x4, R164 ;  /* 0x0000000405a47825 */ /* 0x008fca00078e02a4 */
[----:B------:R3:W-:Y:S04]  /*a910*/  STL.64 [R1+0x2a8], R164 ;  /* 0x0002a8a401007387 */ /* 0x0007e80000100a00 */
[----:B------:R-:W-:Y:S01]  /*a920*/  LDGSTS.E [R246+0x6c000], desc[UR6][R164.64], !P2 ;  /* 0x6c000000a4f67fae */ /* 0x000fe2000d121846 */
[----:B----4-:R-:W-:-:S03]  /*a930*/  IMAD.WIDE R192, R5, 0x4, R176 ;  /* 0x0000000405c07825 */ /* 0x010fc600078e02b0 */
[----:B------:R-:W4:Y:S01]  /*a940*/  LDL.LU.64 R176, [R1+0x1a0] ;  /* 0x0001a00001b07983 */ /* 0x000f220000300a00 */
[----:B--2---:R-:W-:-:S03]  /*a950*/  IMAD.WIDE R184, R5, 0x4, R172 ;  /* 0x0000000405b87825 */ /* 0x004fc600078e02ac */
[----:B------:R-:W-:Y:S04]  /*a960*/  STL.64 [R1+0x2a0], R192 ;  /* 0x0002a0c001007387 */ /* 0x000fe80000100a00 */
[----:B------:R-:W2:Y:S04]  /*a970*/  LDL.LU.64 R172, [R1+0x198] ;  /* 0x0001980001ac7983 */ /* 0x000ea80000300a00 */
[----:B------:R1:W-:Y:S04]  /*a980*/  STL.64 [R1+0x298], R184 ;  /* 0x000298b801007387 */ /* 0x0003e80000100a00 */
[----:B------:R-:W2:Y:S04]  /*a990*/  LDL.LU.64 R168, [R1+0x190] ;  /* 0x0001900001a87983 */ /* 0x000ea80000300a00 */
[----:B---3--:R-:W3:Y:S04]  /*a9a0*/  LDL.LU.64 R164, [R1+0x188] ;  /* 0x0001880001a47983 */ /* 0x008ee80000300a00 */
[----:B------:R-:W-:Y:S04]  /*a9b0*/  LDGSTS.E [R246+0x68004], desc[UR6][R192.64], !P4 ;  /* 0x68004000c0f67fae */ /* 0x000fe8000e121846 */
[----:B------:R1:W-:Y:S01]  /*a9c0*/  LDGSTS.E [R246+0x6c004], desc[UR6][R184.64], !P4 ;  /* 0x6c004000b8f67fae */ /* 0x0003e2000e121846 */
[C---:B------:R-:W-:Y:S01]  /*a9d0*/  IMAD.WIDE R6, R5.reuse, 0x4, R6 ;  /* 0x0000000405067825 */ /* 0x040fe200078e0206 */
[----:B-1----:R-:W1:Y:S03]  /*a9e0*/  LDC R184, c[0x0][0x230] ;  /* 0x00008c00ffb87b82 */ /* 0x002e660000000800 */
[C---:B------:R-:W-:Y:S01]  /*a9f0*/  IMAD.WIDE R8, R5.reuse, 0x4, R8 ;  /* 0x0000000405087825 */ /* 0x040fe200078e0208 */
[----:B------:R1:W-:Y:S04]  /*aa00*/  STL.64 [R1+0x290], R6 ;  /* 0x0002900601007387 */ /* 0x0003e80000100a00 */
[----:B------:R1:W-:Y:S04]  /*aa10*/  STL.64 [R1+0x288], R8 ;  /* 0x0002880801007387 */ /* 0x0003e80000100a00 */
[----:B------:R-:W-:Y:S04]  /*aa20*/  LDGSTS.E [R246+0x68008], desc[UR6][R6.64], !P5 ;  /* 0x6800800006f67fae */ /* 0x000fe8000e921846 */
[----:B------:R-:W-:Y:S01]  /*aa30*/  LDGSTS.E [R246+0x6c008], desc[UR6][R8.64], !P5 ;  /* 0x6c00800008f67fae */ /* 0x000fe2000e921846 */
[----:B------:R-:W-:-:S03]  /*aa40*/  IMAD.WIDE R196, R5, 0x4, R188 ;  /* 0x0000000405c47825 */ /* 0x000fc600078e02bc */
[----:B-1----:R-:W3:Y:S04]  /*aa50*/  LDL.LU.64 R6, [R1+0x180] ;  /* 0x0001800001067983 */ /* 0x002ee80000300a00 */
[----:B------:R1:W-:Y:S01]  /*aa60*/  STL.64 [R1+0x280], R196 ;  /* 0x000280c401007387 */ /* 0x0003e20000100a00 */
[----:B------:R-:W-:-:S03]  /*aa70*/  IMAD.WIDE R192, R5, 0x4, R180 ;  /* 0x0000000405c07825 */ /* 0x000fc600078e02b4 */
[----:B------:R-:W3:Y:S04]  /*aa80*/  LDL.LU.64 R188, [R1+0x178] ;  /* 0x0001780001bc7983 */ /* 0x000ee80000300a00 */
[----:B------:R-:W-:Y:S04]  /*aa90*/  STL.64 [R1+0x278], R192 ;  /* 0x000278c001007387 */ /* 0x000fe80000100a00 */
[----:B------:R-:W3:Y:S04]  /*aaa0*/  LDL.LU.64 R180, [R1+0x170] ;  /* 0x0001700001b47983 */ /* 0x000ee80000300a00 */
[----:B------:R-:W3:Y:S01]  /*aab0*/  LDL.LU.64 R8, [R1+0x168] ;  /* 0x0001680001087983 */ /* 0x000ee20000300a00 */
[----:B------:R-:W-:Y:S01]  /*aac0*/  VIADD R238, R241, 0xffffffd3 ;  /* 0xffffffd3f1ee7836 */ /* 0x000fe20000000000 */
[----:B------:R-:W-:Y:S01]  /*aad0*/  ISETP.GE.U32.AND P4, PT, R2, 0x7fffffb1, PT ;  /* 0x7fffffb10200780c */ /* 0x000fe20003f86070 */
[----:B------:R-:W3:Y:S01]  /*aae0*/  LDC R241, c[0x0][0x230] ;  /* 0x00008c00fff17b82 */ /* 0x000ee20000000800 */
[----:B------:R1:W-:Y:S02]  /*aaf0*/  LDGSTS.E [R246+0x6800c], desc[UR6][R196.64], !P6 ;  /* 0x6800c000c4f67fae */ /* 0x0003e4000f121846 */
[----:B------:R-:W-:-:S02]  /*ab00*/  ISETP.GE.U32.AND P3, PT, R238, 0x7fffffb4, PT ;  /* 0x7fffffb4ee00780c */ /* 0x000fc40003f66070 */
[----:B------:R1:W-:Y:S04]  /*ab10*/  LDGSTS.E [R246+0x6c00c], desc[UR6][R192.64], !P6 ;  /* 0x6c00c000c0f67fae */ /* 0x0003e8000f121846 */
[----:B------:R1:W-:Y:S01]  /*ab20*/  STL.64 [R1+0x1940], R246 ;  /* 0x001940f601007387 */ /* 0x0003e20000100a00 */
[----:B------:R-:W-:Y:S02]  /*ab30*/  VIADD R238, R240, 0xffffffd1 ;  /* 0xffffffd1f0ee7836 */ /* 0x000fe40000000000 */
[----:B------:R-:W-:Y:S01]  /*ab40*/  VIADD R2, R161, 0xffffffce ;  /* 0xffffffcea1027836 */ /* 0x000fe20000000000 */
[----:B------:R-:W3:Y:S02]  /*ab50*/  LDC R240, c[0x0][0x230] ;  /* 0x00008c00fff07b82 */ /* 0x000ee40000000800 */
[----:B------:R-:W-:-:S02]  /*ab60*/  ISETP.GE.U32.AND P2, PT, R238, 0x7fffffb2, PT ;  /* 0x7fffffb2ee00780c */ /* 0x000fc40003f46070 */
[----:B------:R-:W-:Y:S01]  /*ab70*/  ISETP.GE.U32.AND P6, PT, R2, 0x7fffffaf, PT ;  /* 0x7fffffaf0200780c */ /* 0x000fe20003fc6070 */
[----:B------:R-:W-:Y:S02]  /*ab80*/  VIADD R2, R160, 0xffffffcc ;  /* 0xffffffcca0027836 */ /* 0x000fe40000000000 */
[C---:B----4-:R-:W-:Y:S01]  /*ab90*/  IMAD.WIDE R176, R5.reuse, 0x4, R176 ;  /* 0x0000000405b07825 */ /* 0x050fe200078e02b0 */
[----:B------:R-:W4:Y:S03]  /*aba0*/  LDC R161, c[0x0][0x230] ;  /* 0x00008c00ffa17b82 */ /* 0x000f260000000800 */
[C---:B--2---:R-:W-:Y:S01]  /*abb0*/  IMAD.WIDE R172, R5.reuse, 0x4, R172 ;  /* 0x0000000405ac7825 */ /* 0x044fe200078e02ac */
[----:B------:R2:W-:Y:S04]  /*abc0*/  STL.64 [R1+0x270], R176 ;  /* 0x000270b001007387 */ /* 0x0005e80000100a00 */
[----:B------:R-:W4:Y:S01]  /*abd0*/  LDC R160, c[0x0][0x230] ;  /* 0x00008c00ffa07b82 */ /* 0x000f220000000800 */
[----:B------:R2:W-:Y:S01]  /*abe0*/  STL.64 [R1+0x268], R172 ;  /* 0x000268ac01007387 */ /* 0x0005e20000100a00 */
[----:B-1----:R-:W-:-:S03]  /*abf0*/  IMAD.WIDE R196, R5, 0x4, R168 ;  /* 0x0000000405c47825 */ /* 0x002fc600078e02a8 */
[----:B------:R-:W-:Y:S03]  /*ac00*/  LDGSTS.E [R245+0x68000], desc[UR6][R176.64], !P3 ;  /* 0x68000000b0f57fae */ /* 0x000fe6000d921846 */
[----:B------:R-:W1:Y:S01]  /*ac10*/  LDC R246, c[0x0][0x230] ;  /* 0x00008c00fff67b82 */ /* 0x000e620000000800 */
[----:B---3--:R-:W-:Y:S01]  /*ac20*/  IMAD.WIDE R192, R5, 0x4, R164 ;  /* 0x0000000405c07825 */ /* 0x008fe200078e02a4 */
[----:B------:R-:W-:Y:S04]  /*ac30*/  LDGSTS.E [R245+0x6c000], desc[UR6][R172.64], !P3 ;  /* 0x6c000000acf57fae */ /* 0x000fe8000d921846 */
[----:B------:R-:W3:Y:S04]  /*ac40*/  LDL.LU.64 R164, [R1+0x160] ;  /* 0x0001600001a47983 */ /* 0x000ee80000300a00 */
[----:B------:R-:W3:Y:S04]  /*ac50*/  LDL.LU.64 R168, [R1+0x158] ;  /* 0x0001580001a87983 */ /* 0x000ee80000300a00 */
[----:B------:R-:W-:Y:S04]  /*ac60*/  STL.64 [R1+0x260], R196 ;  /* 0x000260c401007387 */ /* 0x000fe80000100a00 */
[----:B------:R4:W-:Y:S04]  /*ac70*/  STL.64 [R1+0x258], R192 ;  /* 0x000258c001007387 */ /* 0x0009e80000100a00 */
[----:B--2---:R-:W2:Y:S04]  /*ac80*/  LDL.LU.64 R176, [R1+0x150] ;  /* 0x0001500001b07983 */ /* 0x004ea80000300a00 */
[----:B------:R-:W2:Y:S04]  /*ac90*/  LDL.LU.64 R172, [R1+0x148] ;  /* 0x0001480001ac7983 */ /* 0x000ea80000300a00 */
[----:B------:R-:W-:Y:S04]  /*aca0*/  LDGSTS.E [R245+0x68004], desc[UR6][R196.64], !P1 ;  /* 0x68004000c4f57fae */ /* 0x000fe8000c921846 */
[----:B------:R4:W-:Y:S01]  /*acb0*/  LDGSTS.E [R245+0x6c004], desc[UR6][R192.64], !P1 ;  /* 0x6c004000c0f57fae */ /* 0x0009e2000c921846 */
[----:B------:R-:W-:Y:S01]  /*acc0*/  ISETP.GE.U32.AND P1, PT, R2, 0x7fffffad, PT ;  /* 0x7fffffad0200780c */ /* 0x000fe20003f26070 */
[----:B------:R-:W-:-:S02]  /*acd0*/  VIADD R2, R184, 0xffffffca ;  /* 0xffffffcab8027836 */ /* 0x000fc40000000000 */
[----:B------:R-:W-:-:S04]  /*ace0*/  IMAD.WIDE R6, R5, 0x4, R6 ;  /* 0x0000000405067825 */ /* 0x000fc800078e0206 */
[C---:B----4-:R-:W-:Y:S01]  /*acf0*/  IMAD.WIDE R192, R5.reuse, 0x4, R188 ;  /* 0x0000000405c07825 */ /* 0x050fe200078e02bc */
[----:B------:R4:W-:Y:S04]  /*ad00*/  STL.64 [R1+0x248], R6 ;  /* 0x0002480601007387 */ /* 0x0009e80000100a00 */
[----:B------:R-:W-:Y:S01]  /*ad10*/  STL.64 [R1+0x240], R192 ;  /* 0x000240c001007387 */ /* 0x000fe20000100a00 */
[----:B------:R-:W-:-:S03]  /*ad20*/  IMAD.WIDE R188, R5, 0x4, R180 ;  /* 0x0000000405bc7825 */ /* 0x000fc600078e02b4 */
[----:B------:R-:W-:Y:S01]  /*ad30*/  LDGSTS.E [R245+0x68008], desc[UR6][R6.64], !P2 ;  /* 0x6800800006f57fae */ /* 0x000fe2000d121846 */
[----:B------:R-:W-:-:S03]  /*ad40*/  IMAD.WIDE R8, R5, 0x4, R8 ;  /* 0x0000000405087825 */ /* 0x000fc600078e0208 */
[----:B------:R-:W2:Y:S04]  /*ad50*/  LDL.LU.64 R180, [R1+0x140] ;  /* 0x0001400001b47983 */ /* 0x000ea80000300a00 */
[----:B------:R-:W2:Y:S04]  /*ad60*/  LDL.LU.64 R184, [R1+0x138] ;  /* 0x0001380001b87983 */ /* 0x000ea80000300a00 */
[----:B------:R1:W-:Y:S04]  /*ad70*/  STL.64 [R1+0x238], R188 ;  /* 0x000238bc01007387 */ /* 0x0003e80000100a00 */
[----:B------:R1:W-:Y:S04]  /*ad80*/  STL.64 [R1+0x230], R8 ;  /* 0x0002300801007387 */ /* 0x0003e80000100a00 */
[----:B----4-:R-:W4:Y:S04]  /*ad90*/  LDL.LU.64 R6, [R1+0x130] ;  /* 0x0001300001067983 */ /* 0x010f280000300a00 */
[----:B------:R-:W-:Y:S04]  /*ada0*/  LDGSTS.E [R245+0x6c008], desc[UR6][R192.64], !P2 ;  /* 0x6c008000c0f57fae */ /* 0x000fe8000d121846 */
[----:B------:R1:W-:Y:S04]  /*adb0*/  LDGSTS.E [R245+0x6800c], desc[UR6][R188.64], !P4 ;  /* 0x6800c000bcf57fae */ /* 0x0003e8000e121846 */
[----:B------:R-:W-:Y:S01]  /*adc0*/  LDGSTS.E [R245+0x6c00c], desc[UR6][R8.64], !P4 ;  /* 0x6c00c00008f57fae */ /* 0x000fe2000e121846 */
[----:B------:R-:W-:Y:S01]  /*add0*/  VIADD R238, R242, 0xffffffcf ;  /* 0xffffffcff2ee7836 */ /* 0x000fe20000000000 */
[----:B-1----:R-:W1:Y:S02]  /*ade0*/  LDC R188, c[0x0][0x230] ;  /* 0x00008c00ffbc7b82 */ /* 0x002e640000000800 */
[----:B------:R-:W4:Y:S02]  /*adf0*/  LDL.LU.64 R8, [R1+0x128] ;  /* 0x0001280001087983 */ /* 0x000f240000300a00 */
[----:B------:R-:W-:Y:S01]  /*ae00*/  ISETP.GE.U32.AND P5, PT, R238, 0x7fffffb0, PT ;  /* 0x7fffffb0ee00780c */ /* 0x000fe20003fa6070 */
[----:B------:R-:W-:Y:S01]  /*ae10*/  VIADD R238, R243, 0xffffffcd ;  /* 0xffffffcdf3ee7836 */ /* 0x000fe20000000000 */
[----:B------:R-:W-:Y:S01]  /*ae20*/  ISETP.GE.U32.AND P4, PT, R2, 0x7fffffab, PT ;  /* 0x7fffffab0200780c */ /* 0x000fe20003f86070 */
[----:B------:R-:W-:Y:S01]  /*ae30*/  VIADD R2, R161, 0xffffffc8 ;  /* 0xffffffc8a1027836 */ /* 0x000fe20000000000 */
[----:B------:R-:W1:Y:S02]  /*ae40*/  LDC R243, c[0x0][0x230] ;  /* 0x00008c00fff37b82 */ /* 0x000e640000000800 */
[----:B------:R-:W-:Y:S01]  /*ae50*/  ISETP.GE.U32.AND P3, PT, R238, 0x7fffffae, PT ;  /* 0x7fffffaeee00780c */ /* 0x000fe20003f66070 */
[----:B---3--:R-:W-:-:S05]  /*ae60*/  IMAD.WIDE R164, R5, 0x4, R164 ;  /* 0x0000000405a47825 */ /* 0x008fca00078e02a4 */
[----:B------:R-:W3:Y:S01]  /*ae70*/  LDC R242, c[0x0][0x230] ;  /* 0x00008c00fff27b82 */ /* 0x000ee20000000800 */
[C---:B------:R-:W-:Y:S01]  /*ae80*/  IMAD.WIDE R168, R5.reuse, 0x4, R168 ;  /* 0x0000000405a87825 */ /* 0x040fe200078e02a8 */
[----:B------:R1:W-:Y:S04]  /*ae90*/  STL.64 [R1+0x228], R164 ;  /* 0x000228a401007387 */ /* 0x0003e80000100a00 */
[----:B------:R1:W-:Y:S04]  /*aea0*/  STL.64 [R1+0x220], R168 ;  /* 0x000220a801007387 */ /* 0x0003e80000100a00 */
[----:B------:R-:W-:Y:S01]  /*aeb0*/  LDGSTS.E [R244+0x68000], desc[UR6][R164.64], !P5 ;  /* 0x68000000a4f47fae */ /* 0x000fe2000e921846 */
[----:B--2---:R-:W-:-:S03]  /*aec0*/  IMAD.WIDE R196, R5, 0x4, R176 ;  /* 0x0000000405c47825 */ /* 0x004fc600078e02b0 */
[----:B------:R-:W-:Y:S01]  /*aed0*/  LDGSTS.E [R244+0x6c000], desc[UR6][R168.64], !P5 ;  /* 0x6c000000a8f47fae */ /* 0x000fe2000e921846 */
[----:B------:R-:W-:-:S03]  /*aee0*/  IMAD.WIDE R192, R5, 0x4, R172 ;  /* 0x0000000405c07825 */ /* 0x000fc600078e02ac */
[----:B------:R-:W2:Y:S04]  /*aef0*/  LDL.LU.64 R176, [R1+0x120] ;  /* 0x0001200001b07983 */ /* 0x000ea80000300a00 */
[----:B------:R3:W-:Y:S04]  /*af00*/  STL.64 [R1+0x218], R196 ;  /* 0x000218c401007387 */ /* 0x0007e80000100a00 */
[----:B-1----:R-:W2:Y:S04]  /*af10*/  LDL.LU.64 R164, [R1+0x118] ;  /* 0x0001180001a47983 */ /* 0x002ea80000300a00 */
[----:B------:R4:W-:Y:S04]  /*af20*/  STL.64 [R1+0x210], R192 ;  /* 0x000210c001007387 */ /* 0x0009e80000100a00 */
[----:B------:R-:W2:Y:S04]  /*af30*/  LDL.LU.64 R172, [R1+0x110] ;  /* 0x0001100001ac7983 */ /* 0x000ea80000300a00 */
[----:B------:R-:W2:Y:S04]  /*af40*/  LDL.LU.64 R168, [R1+0x108] ;  /* 0x0001080001a87983 */ /* 0x000ea80000300a00 */
[----:B------:R3:W-:Y:S04]  /*af50*/  LDGSTS.E [R244+0x68004], desc[UR6][R196.64], !P6 ;  /* 0x68004000c4f47fae */ /* 0x0007e8000f121846 */
[----:B------:R4:W-:Y:S01]  /*af60*/  LDGSTS.E [R244+0x6c004], desc[UR6][R192.64], !P6 ;  /* 0x6c004000c0f47fae */ /* 0x0009e2000f121846 */
[----:B------:R-:W-:Y:S01]  /*af70*/  ISETP.GE.U32.AND P6, PT, R2, 0x7fffffa9, PT ;  /* 0x7fffffa90200780c */ /* 0x000fe20003fc6070 */
[----:B------:R-:W-:-:S02]  /*af80*/  VIADD R2, R160, 0xffffffc6 ;  /* 0xffffffc6a0027836 */ /* 0x000fc40000000000 */
[----:B------:R-:W-:-:S04]  /*af90*/  IMAD.WIDE R180, R5, 0x4, R180 ;  /* 0x0000000405b47825 */ /* 0x000fc800078e02b4 */
[C---:B---3--:R-:W-:Y:S01]  /*afa0*/  IMAD.WIDE R196, R5.reuse, 0x4, R184 ;  /* 0x0000000405c47825 */ /* 0x048fe200078e02b8 */
[----:B------:R1:W-:Y:S04]  /*afb0*/  STL.64 [R1+0x208], R180 ;  /* 0x000208b401007387 */ /* 0x0003e80000100a00 */
[----:B------:R-:W3:Y:S04]  /*afc0*/  LDL.LU.64 R160, [R1+0x100] ;  /* 0x0001000001a07983 */ /* 0x000ee80000300a00 */
[----:B------:R1:W-:Y:S01]  /*afd0*/  STL.64 [R1+0x200], R196 ;  /* 0x000200c401007387 */ /* 0x0003e20000100a00 */
[----:B----4-:R-:W-:-:S03]  /*afe0*/  IMAD.WIDE R192, R5, 0x4, R6 ;  /* 0x0000000405c07825 */ /* 0x010fc600078e0206 */
[----:B------:R-:W-:Y:S04]  /*aff0*/  LDGSTS.E [R244+0x68008], desc[UR6][R180.64], !P3 ;  /* 0x68008000b4f47fae */ /* 0x000fe8000d921846 */
[----:B------:R-:W4:Y:S04]  /*b000*/  LDL.LU.64 R6, [R1+0xf8] ;  /* 0x0000f80001067983 */ /* 0x000f280000300a00 */
[----:B------:R1:W-:Y:S04]  /*b010*/  STL.64 [R1+0x1f8], R192 ;  /* 0x0001f8c001007387 */ /* 0x0003e80000100a00 */
[----:B------:R-:W4:Y:S04]  /*b020*/  LDL.LU.64 R184, [R1+0xf0] ;  /* 0x0000f00001b87983 */ /* 0x000f280000300a00 */
[----:B-1----:R-:W4:Y:S04]  /*b030*/  LDL.LU.64 R180, [R1+0xe8] ;  /* 0x0000e80001b47983 */ /* 0x002f280000300a00 */
[----:B------:R-:W-:Y:S01]  /*b040*/  LDGSTS.E [R244+0x6c008], desc[UR6][R196.64], !P3 ;  /* 0x6c008000c4f47fae */ /* 0x000fe2000d921846 */
[----:B------:R-:W-:-:S03]  /*b050*/  IMAD.WIDE R8, R5, 0x4, R8 ;  /* 0x0000000405087825 */ /* 0x000fc600078e0208 */
[----:B------:R-:W-:Y:S04]  /*b060*/  LDGSTS.E [R244+0x6800c], desc[UR6][R192.64], !P1 ;  /* 0x6800c000c0f47fae */ /* 0x000fe8000c921846 */
[----:B------:R1:W-:Y:S04]  /*b070*/  STL.64 [R1+0x1f0], R8 ;  /* 0x0001f00801007387 */ /* 0x0003e80000100a00 */
[----:B------:R-:W4:Y:S04]  /*b080*/  LDL.LU.64 R196, [R1+0x19d8] ;  /* 0x0019d80001c47983 */ /* 0x000f280000300a00 */
[----:B------:R-:W4:Y:S04]  /*b090*/  LDL.LU.64 R192, [R1+0x19d0] ;  /* 0x0019d00001c07983 */ /* 0x000f280000300a00 */
[----:B------:R2:W-:Y:S04]  /*b0a0*/  LDGSTS.E [R244+0x6c00c], desc[UR6][R8.64], !P1 ;  /* 0x6c00c00008f47fae */ /* 0x0005e8000c921846 */
[----:B-1----:R-:W3:Y:S04]  /*b0b0*/  LDL.LU.64 R8, [R1+0x19c8] ;  /* 0x0019c80001087983 */ /* 0x002ee80000300a00 */
[----:B------:R1:W-:Y:S01]  /*b0c0*/  STL.64 [R1+0x1948], R244 ;  /* 0x001948f401007387 */ /* 0x0003e20000100a00 */
[----:B------:R-:W-:Y:S01]  /*b0d0*/  VIADD R238, R241, 0xffffffcb ;  /* 0xffffffcbf1ee7836 */ /* 0x000fe20000000000 */
[----:B------:R-:W-:Y:S01]  /*b0e0*/  ISETP.GE.U32.AND P1, PT, R2, 0x7fffffa7, PT ;  /* 0x7fffffa70200780c */ /* 0x000fe20003f26070 */
[----:B------:R-:W4:Y:S03]  /*b0f0*/  LDC R241, c[0x0][0x230] ;  /* 0x00008c00fff17b82 */ /* 0x000f260000000800 */
[----:B------:R-:W-:Y:S01]  /*b100*/  ISETP.GE.U32.AND P2, PT, R238, 0x7fffffac, PT ;  /* 0x7fffffacee00780c */ /* 0x000fe20003f46070 */
[----:B------:R-:W-:-:S02]  /*b110*/  VIADD R2, R188, 0xffffffc4 ;  /* 0xffffffc4bc027836 */ /* 0x000fc40000000000 */
[----:B--2---:R-:W-:-:S04]  /*b120*/  IMAD.WIDE R176, R5, 0x4, R176 ;  /* 0x0000000405b07825 */ /* 0x004fc800078e02b0 */
[C---:B------:R-:W-:Y:S01]  /*b130*/  IMAD.WIDE R164, R5.reuse, 0x4, R164 ;  /* 0x0000000405a47825 */ /* 0x040fe200078e02a4 */
[----:B------:R2:W-:Y:S04]  /*b140*/  STL.64 [R1+0x1e8], R176 ;  /* 0x0001e8b001007387 */ /* 0x0005e80000100a00 */
[----:B------:R2:W-:Y:S01]  /*b150*/  STL.64 [R1+0x1e0], R164 ;  /* 0x0001e0a401007387 */ /* 0x0005e20000100a00 */
[----:B-1----:R-:W-:-:S03]  /*b160*/  IMAD.WIDE R244, R5, 0x4, R168 ;  /* 0x0000000405f47825 */ /* 0x002fc600078e02a8 */
[----:B------:R-:W4:Y:S01]  /*b170*/  LDL.LU.64 R168, [R1+0xe0] ;  /* 0x0000e00001a87983 */ /* 0x000f220000300a00 */
[----:B------:R-:W-:-:S03]  /*b180*/  IMAD.WIDE R188, R5, 0x4, R172 ;  /* 0x0000000405bc7825 */ /* 0x000fc600078e02ac */
[----:B------:R-:W4:Y:S04]  /*b190*/  LDL.LU.64 R172, [R1+0xd8] ;  /* 0x0000d80001ac7983 */ /* 0x000f280000300a00 */
[----:B------:R1:W-:Y:S04]  /*b1a0*/  STL.64 [R1+0x1d8], R188 ;  /* 0x0001d8bc01007387 */ /* 0x0003e80000100a00 */
[----:B------:R1:W-:Y:S04]  /*b1b0*/  STL.64 [R1+0x1d0], R244 ;  /* 0x0001d0f401007387 */ /* 0x0003e80000100a00 */
[----:B---3--:R-:W-:Y:S04]  /*b1c0*/  LDGSTS.E [R9+0x68000], desc[UR6][R176.64], !P2 ;  /* 0x68000000b0097fae */ /* 0x008fe8000d121846 */
[----:B------:R-:W-:Y:S01]  /*b1d0*/  LDGSTS.E [R9+0x6c000], desc[UR6][R164.64], !P2 ;  /* 0x6c000000a4097fae */ /* 0x000fe2000d121846 */
[----:B------:R-:W-:-:S02]  /*b1e0*/  VIADD R238, R240, 0xffffffc9 ;  /* 0xffffffc9f0ee7836 */ /* 0x000fc40000000000 */
[----:B------:R-:W-:Y:S01]  /*b1f0*/  IMAD.WIDE R160, R5, 0x4, R160 ;  /* 0x0000000405a07825 */ /* 0x000fe200078e02a0 */
[----:B------:R-:W-:Y:S01]  /*b200*/  LDGSTS.E [R9+0x68004], desc[UR6][R188.64], !P4 ;  /* 0x68004000bc097fae */ /* 0x000fe2000e121846 */
[----:B------:R-:W3:Y:S03]  /*b210*/  LDC R240, c[0x0][0x230] ;  /* 0x00008c00fff07b82 */ /* 0x000ee60000000800 */
[----:B--2---:R-:W2:Y:S04]  /*b220*/  LDL.LU.64 R176, [R1+0xd0] ;  /* 0x0000d00001b07983 */ /* 0x004ea80000300a00 */
[----:B------:R-:W2:Y:S01]  /*b230*/  LDL.LU.64 R164, [R1+0xc8] ;  /* 0x0000c80001a47983 */ /* 0x000ea20000300a00 */
[----:B------:R-:W-:Y:S01]  /*b240*/  ISETP.GE.U32.AND P5, PT, R238, 0x7fffffaa, PT ;  /* 0x7fffffaaee00780c */ /* 0x000fe20003fa6070 */
[----:B------:R-:W-:-:S02]  /*b250*/  VIADD R238, R243, 0xffffffc7 ;  /* 0xffffffc7f3ee7836 */ /* 0x000fc40000000000 */
[C---:B----4-:R-:W-:Y:S01]  /*b260*/  IMAD.WIDE R6, R5.reuse, 0x4, R6 ;  /* 0x0000000405067825 */ /* 0x050fe200078e0206 */
[----:B-1----:R-:W4:Y:S01]  /*b270*/  LDL.LU.64 R188, [R1+0x19c0] ;  /* 0x0019c00001bc7983 */ /* 0x002f220000300a00 */
[----:B------:R-:W1:Y:S01]  /*b280*/  LDC R243, c[0x0][0x230] ;  /* 0x00008c00fff37b82 */ /* 0x000e620000000800 */
[----:B------:R-:W-:Y:S01]  /*b290*/  ISETP.GE.U32.AND P3, PT, R238, 0x7fffffa8, PT ;  /* 0x7fffffa8ee00780c */ /* 0x000fe20003f66070 */
[C---:B------:R-:W-:Y:S01]  /*b2a0*/  IMAD.WIDE R184, R5.reuse, 0x4, R184 ;  /* 0x0000000405b87825 */ /* 0x040fe200078e02b8 */
[----:B------:R3:W-:Y:S03]  /*b2b0*/  LDGSTS.E [R9+0x6c004], desc[UR6][R244.64], !P4 ;  /* 0x6c004000f4097fae */ /* 0x0007e6000e121846 */
[----:B------:R-:W-:Y:S01]  /*b2c0*/  IMAD.WIDE R180, R5, 0x4, R180 ;  /* 0x0000000405b47825 */ /* 0x000fe200078e02b4 */
[----:B------:R-:W-:Y:S04]  /*b2d0*/  STL.64 [R1+0x1c8], R160 ;  /* 0x0001c8a001007387 */ /* 0x000fe80000100a00 */
[----:B------:R3:W-:Y:S04]  /*b2e0*/  STL.64 [R1+0x1c0], R6 ;  /* 0x0001c00601007387 */ /* 0x0007e80000100a00 */
[----:B------:R-:W-:Y:S01]  /*b2f0*/  LDGSTS.E [R9+0x68008], desc[UR6][R160.64], !P5 ;  /* 0x68008000a0097fae */ /* 0x000fe2000e921846 */
[----:B------:R-:W-:Y:S01]  /*b300*/  VIADD R238, R242, 0xffffffc5 ;  /* 0xffffffc5f2ee7836 */ /* 0x000fe20000000000 */
[----:B------:R-:W-:Y:S01]  /*b310*/  ISETP.GE.U32.AND P4, PT, R2, 0x7fffffa5, PT ;  /* 0x7fffffa50200780c */ /* 0x000fe20003f86070 */
[----:B------:R-:W2:Y:S01]  /*b320*/  LDC R242, c[0x0][0x230] ;  /* 0x00008c00fff27b82 */ /* 0x000ea20000000800 */
[----:B------:R-:W-:Y:S04]  /*b330*/  LDGSTS.E [R9+0x6c008], desc[UR6][R6.64], !P5 ;  /* 0x6c00800006097fae */ /* 0x000fe8000e921846 */
[----:B------:R-:W-:Y:S03]  /*b340*/  STL.64 [R1+0x1b8], R184 ;  /* 0x0001b8b801007387 */ /* 0x000fe60000100a00 */
[----:B---3--:R-:W3:Y:S01]  /*b350*/  LDC R244, c[0x0][0x230] ;  /* 0x00008c00fff47b82 */ /* 0x008ee20000000800 */
[----:B------:R2:W-:Y:S04]  /*b360*/  LDGSTS.E [R9+0x6800c], desc[UR6][R184.64], !P6 ;  /* 0x6800c000b8097fae */ /* 0x0005e8000f121846 */
[----:B------:R-:W3:Y:S04]  /*b370*/  LDL.LU.64 R6, [R1+0xc0] ;  /* 0x0000c00001067983 */ /* 0x000ee80000300a00 */
[----:B------:R1:W-:Y:S04]  /*b380*/  STL.64 [R1+0x1b0], R180 ;  /* 0x0001b0b401007387 */ /* 0x0003e80000100a00 */
[----:B------:R-:W4:Y:S04]  /*b390*/  LDL.LU.64 R160, [R1+0xb8] ;  /* 0x0000b80001a07983 */ /* 0x000f280000300a00 */
[----:B------:R-:W-:Y:S04]  /*b3a0*/  LDGSTS.E [R9+0x6c00c], desc[UR6][R180.64], !P6 ;  /* 0x6c00c000b4097fae */ /* 0x000fe8000f121846 */
[----:B-1----:R-:W4:Y:S04]  /*b3b0*/  LDL.LU.64 R180, [R1+0xb0] ;  /* 0x0000b00001b47983 */ /* 0x002f280000300a00 */
[----:B------:R1:W-:Y:S04]  /*b3c0*/  STL.64 [R1+0x1950], R8 ;  /* 0x0019500801007387 */ /* 0x0003e80000100a00 */
[----:B-1----:R-:W4:Y:S01]  /*b3d0*/  LDL.LU.64 R8, [R1+0xa8] ;  /* 0x0000a80001087983 */ /* 0x002f220000300a00 */
[----:B------:R-:W-:Y:S01]  /*b3e0*/  ISETP.GE.U32.AND P2, PT, R238, 0x7fffffa6, PT ;  /* 0x7fffffa6ee00780c */ /* 0x000fe20003f46070 */
[----:B------:R-:W-:-:S02]  /*b3f0*/  VIADD R238, R240, 0xffffffc3 ;  /* 0xffffffc3f0ee7836 */ /* 0x000fc40000000000 */
[----:B------:R-:W-:Y:S01]  /*b400*/  VIADD R2, R246, 0xffffffc2 ;  /* 0xffffffc2f6027836 */ /* 0x000fe20000000000 */
[----:B------:R-:W1:Y:S02]  /*b410*/  LDC R240, c[0x0][0x230] ;  /* 0x00008c00fff07b82 */ /* 0x000e640000000800 */
[----:B------:R-:W-:Y:S01]  /*b420*/  ISETP.GE.U32.AND P5, PT, R238, 0x7fffffa4, PT ;  /* 0x7fffffa4ee00780c */ /* 0x000fe20003fa6070 */
[----:B------:R-:W-:Y:S02]  /*b430*/  VIADD R238, R243, 0xffffffc0 ;  /* 0xffffffc0f3ee7836 */ /* 0x000fe40000000000 */
[----:B------:R-:W-:-:S04]  /*b440*/  IMAD.WIDE R168, R5, 0x4, R168 ;  /* 0x0000000405a87825 */ /* 0x000fc800078e02a8 */
[C---:B------:R-:W-:Y:S01]  /*b450*/  IMAD.WIDE R172, R5.reuse, 0x4, R172 ;  /* 0x0000000405ac7825 */ /* 0x040fe200078e02ac */
[----:B------:R1:W-:Y:S03]  /*b460*/  STL.64 [R1+0x1a8], R168 ;  /* 0x0001a8a801007387 */ /* 0x0003e60000100a00 */
[C---:B--2---:R-:W-:Y:S01]  /*b470*/  IMAD.WIDE R184, R5.reuse, 0x4, R176 ;  /* 0x0000000405b87825 */ /* 0x044fe200078e02b0 */
[----:B------:R1:W-:Y:S03]  /*b480*/  LDGSTS.E [R4+0x68000], desc[UR6][R168.64], !P3 ;  /* 0x68000000a8047fae */ /* 0x0003e6000d921846 */
[----:B------:R-:W-:Y:S01]  /*b490*/  IMAD.WIDE R164, R5, 0x4, R164 ;  /* 0x0000000405a47825 */ /* 0x000fe200078e02a4 */
[----:B------:R2:W-:Y:S01]  /*b4a0*/  STL.64 [R1+0x1a0], R172 ;  /* 0x0001a0ac01007387 */ /* 0x0005e20000100a00 */
[----:B------:R-:W-:Y:S01]  /*b4b0*/  ISETP.GE.U32.AND P6, PT, R2, 0x7fffffa3, PT ;  /* 0x7fffffa30200780c */ /* 0x000fe20003fc6070 */
[----:B------:R-:W4:Y:S02]  /*b4c0*/  LDC R243, c[0x0][0x230] ;  /* 0x00008c00fff37b82 */ /* 0x000f240000000800 */
[----:B------:R-:W4:Y:S01]  /*b4d0*/  LDL.LU.64 R246, [R1+0xa0] ;  /* 0x0000a00001f67983 */ /* 0x000f220000300a00 */
[----:B-1----:R-:W1:Y:S03]  /*b4e0*/  S2R R169, SR_TID.X ;  /* 0x0000000000a97919 */ /* 0x002e660000002100 */
[----:B------:R-:W-:Y:S04]  /*b4f0*/  STL.64 [R1+0x198], R184 ;  /* 0x000198b801007387 */ /* 0x000fe80000100a00 */
[----:B------:R-:W4:Y:S04]  /*b500*/  LDL.LU.64 R176, [R1+0x98] ;  /* 0x0000980001b07983 */ /* 0x000f280000300a00 */
[----:B------:R3:W-:Y:S04]  /*b510*/  STL.64 [R1+0x190], R164 ;  /* 0x000190a401007387 */ /* 0x0007e80000100a00 */
[----:B------:R-:W-:Y:S01]  /*b520*/  LDGSTS.E [R4+0x6c000], desc[UR6][R172.64], !P3 ;  /* 0x6c000000ac047fae */ /* 0x000fe2000d921846 */
[----:B------:R-:W-:-:S02]  /*b530*/  VIADD R2, R241, 0xffffffc1 ;  /* 0xffffffc1f1027836 */ /* 0x000fc40000000000 */
[----:B------:R-:W4:Y:S01]  /*b540*/  LDC R241, c[0x0][0x230] ;  /* 0x00008c00fff17b82 */ /* 0x000f220000000800 */
[----:B------:R4:W-:Y:S04]  /*b550*/  LDGSTS.E [R4+0x68004], desc[UR6][R184.64], !P1 ;  /* 0x68004000b8047fae */ /* 0x0009e8000c921846 */
[----:B------:R-:W-:Y:S04]  /*b560*/  LDGSTS.E [R4+0x6c004], desc[UR6][R164.64], !P1 ;  /* 0x6c004000a4047fae */ /* 0x000fe8000c921846 */
[----:B--2---:R-:W2:Y:S01]  /*b570*/  LDL.LU.64 R172, [R1+0x90] ;  /* 0x0000900001ac7983 */ /* 0x004ea20000300a00 */
[----:B-1----:R-:W-:-:S04]  /*b580*/  LOP3.LUT R169, R169, 0x1f, RZ, 0xc0, !PT ;  /* 0x0000001fa9a97812 */ /* 0x002fc800078ec0ff */
[----:B------:R-:W-:Y:S02]  /*b590*/  ISETP.GE.AND P3, PT, R169, R238, PT ;  /* 0x000000eea900720c */ /* 0x000fe40003f66270 */
[----:B------:R-:W2:Y:S01]  /*b5a0*/  LDL.LU.64 R168, [R1+0x88] ;  /* 0x0000880001a87983 */ /* 0x000ea20000300a00 */
[----:B---3--:R-:W-:-:S03]  /*b5b0*/  IMAD.WIDE R6, R5, 0x4, R6 ;  /* 0x0000000405067825 */ /* 0x008fc600078e0206 */
[----:B------:R-:W3:Y:S01]  /*b5c0*/  LDL.LU.64 R164, [R1+0x80] ;  /* 0x0000800001a47983 */ /* 0x000ee20000300a00 */
[----:B----4-:R-:W-:-:S03]  /*b5d0*/  IMAD.WIDE R184, R5, 0x4, R160 ;  /* 0x0000000405b87825 */ /* 0x010fc600078e02a0 */
[----:B------:R-:W4:Y:S01]  /*b5e0*/  LDL.LU.64 R160, [R1+0x78] ;  /* 0x0000780001a07983 */ /* 0x000f220000300a00 */
[----:B------:R-:W-:-:S03]  /*b5f0*/  ISETP.GE.U32.AND P1, PT, R2, 0x7fffffa2, PT ;  /* 0x7fffffa20200780c */ /* 0x000fc60003f26070 */
[----:B------:R1:W-:Y:S01]  /*b600*/  STL.64 [R1+0x188], R6 ;  /* 0x0001880601007387 */ /* 0x0003e20000100a00 */
[----:B------:R-:W-:-:S03]  /*b610*/  IMAD.WIDE R180, R5, 0x4, R180 ;  /* 0x0000000405b47825 */ /* 0x000fc600078e02b4 */
[----:B------:R1:W-:Y:S01]  /*b620*/  STL.64 [R1+0x180], R184 ;  /* 0x000180b801007387 */ /* 0x0003e20000100a00 */
[----:B------:R-:W-:-:S03]  /*b630*/  SEL R2, RZ, 0x4, P3 ;  /* 0x00000004ff027807 */ /* 0x000fc60001800000 */
[----:B------:R-:W-:Y:S01]  /*b640*/  LDGSTS.E [R4+0x68008], desc[UR6][R6.64], !P2 ;  /* 0x6800800006047fae */ /* 0x000fe2000d121846 */
[----:B------:R-:W-:-:S03]  /*b650*/  ISETP.GT.AND P3, PT, R252, 0x5f, PT ;  /* 0x0000005ffc00780c */ /* 0x000fc60003f64270 */
[----:B------:R-:W-:Y:S01]  /*b660*/  LDGSTS.E [R4+0x6c008], desc[UR6][R184.64], !P2 ;  /* 0x6c008000b8047fae */ /* 0x000fe2000d121846 */
[----:B------:R-:W-:-:S03]  /*b670*/  IMAD.WIDE R8, R5, 0x4, R8 ;  /* 0x0000000405087825 */ /* 0x000fc600078e0208 */
[----:B------:R-:W-:Y:S04]  /*b680*/  LDGSTS.E [R4+0x6800c], desc[UR6][R180.64], !P4 ;  /* 0x6800c000b4047fae */ /* 0x000fe8000e121846 */
[----:B-1----:R-:W4:Y:S04]  /*b690*/  LDL.LU.64 R6, [R1+0x70] ;  /* 0x0000700001067983 */ /* 0x002f280000300a00 */
[----:B------:R1:W-:Y:S01]  /*b6a0*/  STL.64 [R1+0x178], R180 ;  /* 0x000178b401007387 */ /* 0x0003e20000100a00 */
[----:B------:R-:W-:-:S03]  /*b6b0*/  ISETP.GE.U32.AND P2, PT, R238, 0x7fffffa1, PT ;  /* 0x7fffffa1ee00780c */ /* 0x000fc60003f46070 */
[----:B------:R-:W4:Y:S01]  /*b6c0*/  LDL.LU.64 R184, [R1+0x19b8] ;  /* 0x0019b80001b87983 */ /* 0x000f220000300a00 */
[----:B------:R-:W-:-:S03]  /*b6d0*/  VIADD R238, R240, 0xffffffbf ;  /* 0xffffffbff0ee7836 */ /* 0x000fc60000000000 */
[----:B------:R1:W-:Y:S04]  /*b6e0*/  STL.64 [R1+0x170], R8 ;  /* 0x0001700801007387 */ /* 0x0003e80000100a00 */
[----:B------:R1:W-:Y:S01]  /*b6f0*/  LDGSTS.E [R4+0x6c00c], desc[UR6][R8.64], !P4 ;  /* 0x6c00c00008047fae */ /* 0x0003e2000e121846 */
[----:B------:R-:W-:-:S03]  /*b700*/  SEL R2, R2, RZ, P3 ;  /* 0x000000ff02027207 */ /* 0x000fc60001800000 */
[----:B-1----:R-:W4:Y:S01]  /*b710*/  LDL.LU.64 R180, [R1+0x19b0] ;  /* 0x0019b00001b47983 */ /* 0x002f220000300a00 */
[----:B------:R-:W-:Y:S01]  /*b720*/  ISETP.NE.U32.AND P3, PT, R2, RZ, PT ;  /* 0x000000ff0200720c */ /* 0x000fe20003f65070 */
[----:B------:R-:W-:Y:S01]  /*b730*/  VIADD R2, R244, 0xffffffbd ;  /* 0xffffffbdf4027836 */ /* 0x000fe20000000000 */
[----:B------:R-:W-:Y:S01]  /*b740*/  ISETP.GE.U32.AND P4, PT, R238, 0x7fffffa0, PT ;  /* 0x7fffffa0ee00780c */ /* 0x000fe20003f86070 */
[----:B------:R-:W-:Y:S02]  /*b750*/  VIADD R238, R242, 0xffffffbe ;  /* 0xffffffbef2ee7836 */ /* 0x000fe40000000000 */
[----:B------:R-:W-:-:S05]  /*b760*/  IMAD.WIDE R8, R5, 0x4, R246 ;  /* 0x0000000405087825 */ /* 0x000fca00078e02f6 */
[----:B------:R1:W-:Y:S04]  /*b770*/  STL.64 [R1+0x168], R8 ;  /* 0x0001680801007387 */ /* 0x0003e80000100a00 */
[----:B------:R-:W-:Y:S01]  /*b780*/  LDGSTS.E [R249+0x68000], desc[UR6][R8.64], !P5 ;  /* 0x6800000008f97fae */ /* 0x000fe2000e921846 */
[----:B------:R-:W-:-:S05]  /*b790*/  IMAD.WIDE R176, R5, 0x4, R176 ;  /* 0x0000000405b07825 */ /* 0x000fca00078e02b0 */
[----:B------:R3:W-:Y:S04]  /*b7a0*/  STL.64 [R1+0x158], R176 ;  /* 0x000158b001007387 */ /* 0x0007e80000100a00 */
[----:B-1----:R-:W4:Y:S04]  /*b7b0*/  LDL.LU.64 R8, [R1+0x30] ;  /* 0x0000300001087983 */ /* 0x002f280000300a00 */
[----:B------:R-:W-:Y:S01]  /*b7c0*/  LDGSTS.E [R249+0x6c000], desc[UR6][R176.64], !P5 ;  /* 0x6c000000b0f97fae */ /* 0x000fe2000e921846 */
[----:B--2---:R-:W-:-:S05]  /*b7d0*/  IMAD.WIDE R172, R5, 0x4, R172 ;  /* 0x0000000405ac7825 */ /* 0x004fca00078e02ac */
[----:B------:R1:W-:Y:S04]  /*b7e0*/  STL.64 [R1+0x148], R172 ;  /* 0x000148ac01007387 */ /* 0x0003e80000100a00 */
[----:B------:R-:W2:Y:S01]  /*b7f0*/  LDL.LU.64 R244, [R1+0x20] ;  /* 0x0000200001f47983 */ /* 0x000ea20000300a00 */
[----:B------:R-:W-:Y:S01]  /*b800*/  IMAD.WIDE R168, R5, 0x4, R168 ;  /* 0x0000000405a87825 */ /* 0x000fe200078e02a8 */
[----:B------:R-:W-:Y:S02]  /*b810*/  ISETP.GE.U32.AND P5, PT, R238, 0x7fffff9f, PT ;  /* 0x7fffff9fee00780c */ /* 0x000fe40003fa6070 */
[----:B------:R-:W-:Y:S04]  /*b820*/  LDGSTS.E [R249+0x68004], desc[UR6][R172.64], !P6 ;  /* 0x68004000acf97fae */ /* 0x000fe8000f121846 */
[----:B------:R1:W-:Y:S01]  /*b830*/  STL.64 [R1+0x138], R168 ;  /* 0x000138a801007387 */ /* 0x0003e20000100a00 */
[----:B------:R-:W-:-:S03]  /*b840*/  VIADD R238, R241, 0xffffffbc ;  /* 0xffffffbcf1ee7836 */ /* 0x000fc60000000000 */
[----:B------:R-:W2:Y:S04]  /*b850*/  LDL.LU.64 R246, [R1+0x10] ;  /* 0x0000100001f67983 */ /* 0x000ea80000300a00 */
[----:B---3--:R-:W3:Y:S04]  /*b860*/  LDL.LU.64 R176, [R1+0x19a8] ;  /* 0x0019a80001b07983 */ /* 0x008ee80000300a00 */
[----:B-1----:R-:W3:Y:S04]  /*b870*/  LDL.LU.64 R172, [R1+0x19a0] ;  /* 0x0019a00001ac7983 */ /* 0x002ee80000300a00 */
[----:B------:R-:W-:Y:S04]  /*b880*/  LDGSTS.E [R249+0x6c004], desc[UR6][R168.64], !P6 ;  /* 0x6c004000a8f97fae */ /* 0x000fe8000f121846 */
[----:B------:R-:W3:Y:S04]  /*b890*/  LDL.LU.64 R168, [R1+0x1998] ;  /* 0x0019980001a87983 */ /* 0x000ee80000300a00 */
[----:B------:R-:W2:Y:S01]  /*b8a0*/  LDL.LU.64 R240, [R1+0x68] ;  /* 0x0000680001f07983 */ /* 0x000ea20000300a00 */
[----:B------:R-:W-:Y:S01]  /*b8b0*/  IMAD.WIDE R164, R5, 0x4, R164 ;  /* 0x0000000405a47825 */ /* 0x000fe200078e02a4 */
[----:B------:R-:W-:-:S03]  /*b8c0*/  ISETP.GE.U32.AND P6, PT, R2, 0x7fffff9e, PT ;  /* 0x7fffff9e0200780c */ /* 0x000fc60003fc6070 */
[----:B----4-:R-:W-:Y:S01]  /*b8d0*/  IMAD.WIDE R160, R5, 0x4, R160 ;  /* 0x0000000405a07825 */ /* 0x010fe200078e02a0 */
[----:B------:R-:W-:Y:S03]  /*b8e0*/  LDGSTS.E [R249+0x68008], desc[UR6][R164.64], !P1 ;  /* 0x68008000a4f97fae */ /* 0x000fe6000c921846 */
[----:B------:R-:W-:Y:S01]  /*b8f0*/  VIADD R2, R243, 0xffffffbb ;  /* 0xffffffbbf3027836 */ /* 0x000fe20000000000 */
[----:B------:R-:W-:Y:S01]  /*b900*/  LDGSTS.E [R249+0x6c008], desc[UR6][R160.64], !P1 ;  /* 0x6c008000a0f97fae */ /* 0x000fe2000c921846 */
[----:B------:R-:W-:-:S03]  /*b910*/  IMAD.WIDE R6, R5, 0x4, R6 ;  /* 0x0000000405067825 */ /* 0x000fc600078e0206 */
[----:B------:R-:W4:Y:S04]  /*b920*/  LDL.LU.64 R242, [R1+0x40] ;  /* 0x0000400001f27983 */ /* 0x000f280000300a00 */
[----:B------:R-:W-:Y:S04]  /*b930*/  STL.64 [R1+0x128], R164 ;  /* 0x000128a401007387 */ /* 0x000fe80000100a00 */
[----:B------:R-:W-:Y:S04]  /*b940*/  STL.64 [R1+0x118], R160 ;  /* 0x000118a001007387 */ /* 0x000fe80000100a00 */
[----:B------:R1:W-:Y:S04]  /*b950*/  STL.64 [R1+0x1958], R4 ;  /* 0x0019580401007387 */ /* 0x0003e80000100a00 */
[----:B------:R-:W-:Y:S01]  /*b960*/  LDGSTS.E [R249+0x6800c], desc[UR6][R6.64], !P2 ;  /* 0x6800c00006f97fae */ /* 0x000fe2000d121846 */
[----:B--2---:R-:W-:-:S03]  /*b970*/  IMAD.WIDE R240, R5, 0x4, R240 ;  /* 0x0000000405f07825 */ /* 0x004fc600078e02f0 */
[----:B-1----:R-:W2:Y:S04]  /*b980*/  LDL.LU.64 R4, [R1+0x50] ;  /* 0x0000500001047983 */ /* 0x002ea80000300a00 */
[----:B------:R1:W-:Y:S04]  /*b990*/  STL.64 [R1+0x108], R6 ;  /* 0x0001080601007387 */ /* 0x0003e80000100a00 */
[----:B------:R-:W3:Y:S04]  /*b9a0*/  LDL.LU.64 R164, [R1+0x1990] ;  /* 0x0019900001a47983 */ /* 0x000ee80000300a00 */
[----:B------:R-:W-:Y:S04]  /*b9b0*/  STL.64 [R1+0xf8], R240 ;  /* 0x0000f8f001007387 */ /* 0x000fe80000100a00 */
[----:B------:R-:W3:Y:S04]  /*b9c0*/  LDL.LU.64 R160, [R1+0x1988] ;  /* 0x0019880001a07983 */ /* 0x000ee80000300a00 */
[----:B-1----:R-:W3:Y:S04]  /*b9d0*/  LDL.LU.64 R6, [R1+0x1980] ;  /* 0x0019800001067983 */ /* 0x002ee80000300a00 */
[----:B------:R2:W-:Y:S04]  /*b9e0*/  LDGSTS.E [R249+0x6c00c], desc[UR6][R240.64], !P2 ;  /* 0x6c00c000f0f97fae */ /* 0x0005e8000d121846 */
[----:B------:R1:W-:Y:S01]  /*b9f0*/  STL.64 [R1+0x1960], R248 ;  /* 0x001960f801007387 */ /* 0x0003e20000100a00 */
[----:B------:R-:W-:-:S02]  /*ba00*/  ISETP.GE.U32.AND P2, PT, R2, 0x7fffff9c, PT ;  /* 0x7fffff9c0200780c */ /* 0x000fc40003f46070 */
[----:B------:R-:W-:Y:S01]  /*ba10*/  ISETP.GE.U32.AND P1, PT, R238, 0x7fffff9d, PT ;  /* 0x7fffff9dee00780c */ /* 0x000fe20003f26070 */
[----:B------:R-:W0:Y:S04]  /*ba20*/  LDGDEPBAR ;  /* 0x00000000000079af */ /* 0x000e280000000000 */
[----:B-1----:R-:W3:Y:S01]  /*ba30*/  LDL.LU.64 R248, [R1+0x60] ;  /* 0x0000600001f87983 */ /* 0x002ee20000300a00 */
[----:B------:R-:W-:-:S04]  /*ba40*/  IMAD.SHL.U32 R2, R239, 0x20, RZ ;  /* 0x00000020ef027824 */ /* 0x000fc800078e00ff */
[----:B----4-:R-:W-:-:S04]  /*ba50*/  IMAD.WIDE R238, R2, 0x4, R242 ;  /* 0x0000000402ee7825 */ /* 0x010fc800078e02f2 */
[----:B--2---:R-:W-:-:S04]  /*ba60*/  IMAD.WIDE R240, R2, 0x4, R4 ;  /* 0x0000000402f07825 */ /* 0x004fc800078e0204 */
[----:B------:R-:W-:-:S04]  /*ba70*/  IMAD.WIDE R4, R2, 0x4, R8 ;  /* 0x0000000402047825 */ /* 0x000fc800078e0208 */
[----:B------:R-:W-:-:S04]  /*ba80*/  IMAD.WIDE R8, R2, 0x4, R244 ;  /* 0x0000000402087825 */ /* 0x000fc800078e02f4 */
[----:B---3--:R-:W-:-:S05]  /*ba90*/  IMAD.WIDE R248, R2, 0x4, R248 ;  /* 0x0000000402f87825 */ /* 0x008fca00078e02f8 */
[----:B------:R-:W-:Y:S04]  /*baa0*/  STL.64 [R1+0xe0], R248 ;  /* 0x0000e0f801007387 */ /* 0x000fe80000100a00 */
[----:B------:R-:W-:Y:S04]  /*bab0*/  STL.64 [R1+0xe8], R240 ;  /* 0x0000e8f001007387 */ /* 0x000fe80000100a00 */
[----:B------:R1:W-:Y:S04]  /*bac0*/  STL.64 [R1+0xf0], R238 ;  /* 0x0000f0ee01007387 */ /* 0x0003e80000100a00 */
[----:B------:R2:W-:Y:S04]  /*bad0*/  STL.64 [R1+0x100], R4 ;  /* 0x0001000401007387 */ /* 0x0005e80000100a00 */
[----:B------:R3:W-:Y:S01]  /*bae0*/  STL.64 [R1+0x110], R8 ;  /* 0x0001100801007387 */ /* 0x0007e20000100a00 */
[----:B-1----:R-:W-:-:S04]  /*baf0*/  IMAD.WIDE R238, R2, 0x4, R246 ;  /* 0x0000000402ee7825 */ /* 0x002fc800078e02f6 */
[C---:B--2---:R-:W-:Y:S01]  /*bb00*/  IMAD.WIDE R4, R2.reuse, 0x4, R6 ;  /* 0x0000000402047825 */ /* 0x044fe200078e0206 */
[----:B------:R-:W-:Y:S03]  /*bb10*/  STL.64 [R1+0x120], R238 ;  /* 0x000120ee01007387 */ /* 0x000fe60000100a00 */
[C---:B---3--:R-:W-:Y:S01]  /*bb20*/  IMAD.WIDE R8, R2.reuse, 0x4, R160 ;  /* 0x0000000402087825 */ /* 0x048fe200078e02a0 */
[----:B------:R1:W-:Y:S03]  /*bb30*/  STL.64 [R1+0x130], R4 ;  /* 0x0001300401007387 */ /* 0x0003e60000100a00 */
[C---:B------:R-:W-:Y:S01]  /*bb40*/  IMAD.WIDE R6, R2.reuse, 0x4, R164 ;  /* 0x0000000402067825 */ /* 0x040fe200078e02a4 */
[----:B------:R2:W-:Y:S04]  /*bb50*/  STL.64 [R1+0x140], R8 ;  /* 0x0001400801007387 */ /* 0x0005e80000100a00 */
[----:B------:R3:W-:Y:S01]  /*bb60*/  STL.64 [R1+0x150], R6 ;  /* 0x0001500601007387 */ /* 0x0007e20000100a00 */
[----:B-1----:R-:W-:-:S04]  /*bb70*/  IMAD.WIDE R4, R2, 0x4, R168 ;  /* 0x0000000402047825 */ /* 0x002fc800078e02a8 */
[C---:B--2---:R-:W-:Y:S01]  /*bb80*/  IMAD.WIDE R8, R2.reuse, 0x4, R172 ;  /* 0x0000000402087825 */ /* 0x044fe200078e02ac */
[----:B------:R1:W-:Y:S03]  /*bb90*/  STL.64 [R1+0x160], R4 ;  /* 0x0001600401007387 */ /* 0x0003e60000100a00 */
[C---:B---3--:R-:W-:Y:S01]  /*bba0*/  IMAD.WIDE R6, R2.reuse, 0x4, R176 ;  /* 0x0000000402067825 */ /* 0x048fe200078e02b0 */
        /* <DEDUP_REMOVED lines=60> */
[----:B------:R-:W-:Y:S04]  /*bf70*/  STL.64 [R1+0x420], R8 ;  /* 0x0004200801007387 */ /* 0x000fe80000100a00 */
[----:B------:R-:W2:Y:S01]  /*bf80*/  LDL.LU.64 R228, [R1+0x58] ;  /* 0x0000580001e47983 */ /* 0x000ea20000300a00 */
[----:B-1----:R-:W-:-:S03]  /*bf90*/  IMAD.WIDE R4, R2, 0x4, R114 ;  /* 0x0000000402047825 */ /* 0x002fc600078e0272 */
[----:B------:R-:W-:Y:S04]  /*bfa0*/  STL.64 [R1+0x428], R6 ;  /* 0x0004280601007387 */ /* 0x000fe80000100a00 */
[----:B------:R-:W3:Y:S04]  /*bfb0*/  LDL.LU.64 R216, [R1+0x48] ;  /* 0x0000480001d87983 */ /* 0x000ee80000300a00 */
[----:B------:R1:W-:Y:S04]  /*bfc0*/  STL.64 [R1+0x430], R4 ;  /* 0x0004300401007387 */ /* 0x0003e80000100a00 */
[----:B------:R-:W4:Y:S04]  /*bfd0*/  LDL.LU.64 R160, [R1+0x38] ;  /* 0x0000380001a07983 */ /* 0x000f280000300a00 */
[----:B------:R-:W2:Y:S04]  /*bfe0*/  LDL.LU.64 R240, [R1+0x28] ;  /* 0x0000280001f07983 */ /* 0x000ea80000300a00 */
[----:B------:R-:W3:Y:S04]  /*bff0*/  LDL.LU.64 R238, [R1+0x18] ;  /* 0x0000180001ee7983 */ /* 0x000ee80000300a00 */
[----:B------:R-:W2:Y:S01]  /*c000*/  LDL.LU.64 R242, [R1+0x8] ;  /* 0x0000080001f27983 */ /* 0x000ea20000300a00 */
[----:B------:R-:W-:-:S04]  /*c010*/  IMAD.WIDE R248, R2, 0x4, R96 ;  /* 0x0000000402f87825 */ /* 0x000fc800078e0260 */
[C---:B-1----:R-:W-:Y:S01]  /*c020*/  IMAD.WIDE R4, R2.reuse, 0x4, R122 ;  /* 0x0000000402047825 */ /* 0x042fe200078e027a */
[----:B------:R-:W-:Y:S03]  /*c030*/  STL.64 [R1+0x438], R248 ;  /* 0x000438f801007387 */ /* 0x000fe60000100a00 */
[C---:B------:R-:W-:Y:S01]  /*c040*/  IMAD.WIDE R6, R2.reuse, 0x4, R132 ;  /* 0x0000000402067825 */ /* 0x040fe200078e0284 */
[----:B------:R-:W-:Y:S03]  /*c050*/  STL.64 [R1+0x1968], R248 ;  /* 0x001968f801007387 */ /* 0x000fe60000100a00 */
[C---:B------:R-:W-:Y:S01]  /*c060*/  IMAD.WIDE R8, R2.reuse, 0x4, R24 ;  /* 0x0000000402087825 */ /* 0x040fe200078e0218 */
[----:B------:R-:W-:Y:S03]  /*c070*/  STL.64 [R1+0x440], R4 ;  /* 0x0004400401007387 */ /* 0x000fe60000100a00 */
[C---:B------:R-:W-:Y:S01]  /*c080*/  IMAD.WIDE R244, R2.reuse, 0x4, R124 ;  /* 0x0000000402f47825 */ /* 0x040fe200078e027c */
[----:B------:R-:W-:Y:S03]  /*c090*/  STL.64 [R1+0x1970], R4 ;  /* 0x0019700401007387 */ /* 0x000fe60000100a00 */
[C---:B------:R-:W-:Y:S01]  /*c0a0*/  IMAD.WIDE R246, R2.reuse, 0x4, R130 ;  /* 0x0000000402f67825 */ /* 0x040fe200078e0282 */
[----:B------:R1:W-:Y:S03]  /*c0b0*/  STL.64 [R1+0x1978], R6 ;  /* 0x0019780601007387 */ /* 0x0003e60000100a00 */
[C---:B------:R-:W-:Y:S01]  /*c0c0*/  IMAD.WIDE R224, R2.reuse, 0x4, R46 ;  /* 0x0000000402e07825 */ /* 0x040fe200078e022e */
        /* <DEDUP_REMOVED lines=30> */
[----:B------:R-:W-:Y:S04]  /*c2b0*/  STL.64 [R1+0x4c8], R172 ;  /* 0x0004c8ac01007387 */ /* 0x000fe80000100a00 */
[----:B------:R-:W-:Y:S01]  /*c2c0*/  STL.64 [R1+0x4d0], R168 ;  /* 0x0004d0a801007387 */ /* 0x000fe20000100a00 */
[----:B------:R-:W-:-:S03]  /*c2d0*/  IMAD.WIDE R24, R2, 0x4, R166 ;  /* 0x0000000402187825 */ /* 0x000fc600078e02a6 */
[----:B------:R-:W-:Y:S01]  /*c2e0*/  STL.64 [R1+0x4d8], R164 ;  /* 0x0004d8a401007387 */ /* 0x000fe20000100a00 */
[----:B------:R-:W-:-:S03]  /*c2f0*/  IMAD.WIDE R38, R2, 0x4, R170 ;  /* 0x0000000402267825 */ /* 0x000fc600078e02aa */
[----:B-1----:R-:W3:Y:S01]  /*c300*/  LDL.64 R6, [R1+0x350] ;  /* 0x0003500001067983 */ /* 0x002ee20000100a00 */
[----:B------:R-:W-:-:S03]  /*c310*/  IMAD.WIDE R56, R2, 0x4, R174 ;  /* 0x0000000402387825 */ /* 0x000fc600078e02ae */
[----:B------:R-:W3:Y:S01]  /*c320*/  LDL.64 R4, [R1+0x360] ;  /* 0x0003600001047983 */ /* 0x000ee20000100a00 */
[----:B------:R-:W-:-:S03]  /*c330*/  IMAD.WIDE R52, R2, 0x4, R178 ;  /* 0x0000000402347825 */ /* 0x000fc600078e02b2 */
[----:B------:R1:W-:Y:S01]  /*c340*/  STL.64 [R1+0x10], R46 ;  /* 0x0000102e01007387 */ /* 0x0003e20000100a00 */
[----:B------:R-:W-:-:S03]  /*c350*/  IMAD.WIDE R48, R2, 0x4, R182 ;  /* 0x0000000402307825 */ /* 0x000fc600078e02b6 */
[----:B------:R-:W3:Y:S01]  /*c360*/  LDL.64 R248, [R1+0x368] ;  /* 0x0003680001f87983 */ /* 0x000ee20000100a00 */
[----:B------:R-:W-:-:S03]  /*c370*/  IMAD.WIDE R40, R2, 0x4, R186 ;  /* 0x0000000402287825 */ /* 0x000fc600078e02ba */
[----:B------:R-:W3:Y:S01]  /*c380*/  LDL.64 R190, [R1+0x400] ;  /* 0x0004000001be7983 */ /* 0x000ee20000100a00 */
[----:B------:R-:W-:-:S03]  /*c390*/  IMAD.WIDE R68, R2, 0x4, R162 ;  /* 0x0000000402447825 */ /* 0x000fc600078e02a2 */
[----:B------:R-:W3:Y:S01]  /*c3a0*/  LDL.64 R186, [R1+0x408] ;  /* 0x0004080001ba7983 */ /* 0x000ee20000100a00 */
[----:B------:R-:W-:-:S03]  /*c3b0*/  IMAD.WIDE R162, R2, 0x4, R194 ;  /* 0x0000000402a27825 */ /* 0x000fc600078e02c2 */
[----:B------:R-:W3:Y:S04]  /*c3c0*/  LDL.64 R182, [R1+0x410] ;  /* 0x0004100001b67983 */ /* 0x000ee80000100a00 */
[----:B------:R-:W3:Y:S04]  /*c3d0*/  LDL.64 R178, [R1+0x418] ;  /* 0x0004180001b27983 */ /* 0x000ee80000100a00 */
[----:B------:R-:W3:Y:S04]  /*c3e0*/  LDL.64 R174, [R1+0x420] ;  /* 0x0004200001ae7983 */ /* 0x000ee80000100a00 */
[----:B------:R-:W3:Y:S04]  /*c3f0*/  LDL.64 R170, [R1+0x428] ;  /* 0x0004280001aa7983 */ /* 0x000ee80000100a00 */
[----:B------:R-:W3:Y:S04]  /*c400*/  LDL.64 R166, [R1+0x430] ;  /* 0x0004300001a67983 */ /* 0x000ee80000100a00 */
[----:B------:R-:W3:Y:S04]  /*c410*/  LDL.LU.64 R98, [R1+0xe0] ;  /* 0x0000e00001627983 */ /* 0x000ee80000300a00 */
[----:B------:R-:W3:Y:S01]  /*c420*/  LDL.LU.64 R90, [R1+0xf0] ;  /* 0x0000f000015a7983 */ /* 0x000ee20000300a00 */
[----:B------:R-:W-:-:S03]  /*c430*/  IMAD.WIDE R156, R2, 0x4, R202 ;  /* 0x00000004029c7825 */ /* 0x000fc600078e02ca */
[----:B------:R-:W3:Y:S01]  /*c440*/  LDL.LU.64 R82, [R1+0x110] ;  /* 0x0001100001527983 */ /* 0x000ee20000300a00 */
[----:B------:R-:W-:-:S03]  /*c450*/  IMAD.WIDE R150, R2, 0x4, R206 ;  /* 0x0000000402967825 */ /* 0x000fc600078e02ce */
[----:B------:R-:W3:Y:S01]  /*c460*/  LDL.LU.64 R74, [R1+0x130] ;  /* 0x00013000014a7983 */ /* 0x000ee20000300a00 */
[----:B------:R-:W-:-:S03]  /*c470*/  IMAD.WIDE R146, R2, 0x4, R210 ;  /* 0x0000000402927825 */ /* 0x000fc600078e02d2 */
[----:B------:R-:W3:Y:S04]  /*c480*/  LDL.LU.64 R66, [R1+0x150] ;  /* 0x0001500001427983 */ /* 0x000ee80000300a00 */
[----:B-1----:R-:W3:Y:S01]  /*c490*/  LDL.LU.64 R46, [R1+0x348] ;  /* 0x00034800012e7983 */ /* 0x002ee20000300a00 */
[----:B------:R-:W-:-:S03]  /*c4a0*/  IMAD.WIDE R144, R2, 0x4, R214 ;  /* 0x0000000402907825 */ /* 0x000fc600078e02d6 */
[----:B------:R-:W3:Y:S04]  /*c4b0*/  LDL.64 R194, [R1+0x3f8] ;  /* 0x0003f80001c27983 */ /* 0x000ee80000100a00 */
[----:B------:R-:W3:Y:S04]  /*c4c0*/  LDL.64 R202, [R1+0x3e8] ;  /* 0x0003e80001ca7983 */ /* 0x000ee80000100a00 */
[----:B------:R-:W3:Y:S01]  /*c4d0*/  LDL.64 R206, [R1+0x3e0] ;  /* 0x0003e00001ce7983 */ /* 0x000ee20000100a00 */
[----:B------:R-:W-:-:S04]  /*c4e0*/  IMAD.WIDE R140, R2, 0x4, R218 ;  /* 0x00000004028c7825 */ /* 0x000fc800078e02da */
        /* <DEDUP_REMOVED lines=18> */
[----:B----4-:R-:W-:-:S04]  /*c610*/  IMAD.WIDE R12, R2, 0x4, R160 ;  /* 0x00000004020c7825 */ /* 0x010fc800078e02a0 */
[C---:B------:R-:W-:Y:S02]  /*c620*/  IMAD.WIDE R160, R2.reuse, 0x4, R198 ;  /* 0x0000000402a07825 */ /* 0x040fe400078e02c6 */
[----:B------:R-:W4:Y:S04]  /*c630*/  LDL.64 R198, [R1+0x3f0] ;  /* 0x0003f00001c67983 */ /* 0x000f280000100a00 */
[----:B------:R-:W-:Y:S04]  /*c640*/  STL.64 [R1+0x28], R162 ;  /* 0x000028a201007387 */ /* 0x000fe80000100a00 */
[----:B------:R-:W4:Y:S04]  /*c650*/  LDL.64 R210, [R1+0x3d8] ;  /* 0x0003d80001d27983 */ /* 0x000f280000100a00 */
[----:B------:R1:W-:Y:S04]  /*c660*/  STL.64 [R1+0x40], R160 ;  /* 0x000040a001007387 */ /* 0x0003e80000100a00 */
[----:B------:R-:W4:Y:S04]  /*c670*/  LDL.64 R214, [R1+0x3d0] ;  /* 0x0003d00001d67983 */ /* 0x000f280000100a00 */
[----:B------:R-:W-:Y:S04]  /*c680*/  STL.64 [R1+0x58], R156 ;  /* 0x0000589c01007387 */ /* 0x000fe80000100a00 */
[----:B------:R-:W4:Y:S04]  /*c690*/  LDL.64 R218, [R1+0x3c8] ;  /* 0x0003c80001da7983 */ /* 0x000f280000100a00 */
[----:B------:R-:W-:Y:S04]  /*c6a0*/  STL.64 [R1+0x70], R150 ;  /* 0x0000709601007387 */ /* 0x000fe80000100a00 */
[----:B------:R-:W4:Y:S04]  /*c6b0*/  LDL.64 R222, [R1+0x3c0] ;  /* 0x0003c00001de7983 */ /* 0x000f280000100a00 */
[----:B------:R-:W-:Y:S04]  /*c6c0*/  STL.64 [R1+0x88], R146 ;  /* 0x0000889201007387 */ /* 0x000fe80000100a00 */
[----:B------:R-:W-:Y:S04]  /*c6d0*/  STL.64 [R1+0x98], R144 ;  /* 0x0000989001007387 */ /* 0x000fe80000100a00 */
[----:B------:R-:W-:Y:S04]  /*c6e0*/  STL.64 [R1+0xa0], R140 ;  /* 0x0000a08c01007387 */ /* 0x000fe80000100a00 */
[----:B------:R-:W-:Y:S04]  /*c6f0*/  STL.64 [R1+0xb0], R136 ;  /* 0x0000b08801007387 */ /* 0x000fe80000100a00 */
[----:B------:R-:W-:Y:S04]  /*c700*/  STL.64 [R1+0xb8], R134 ;  /* 0x0000b88601007387 */ /* 0x000fe80000100a00 */
[----:B------:R-:W-:Y:S04]  /*c710*/  STL.64 [R1+0xc8], R132 ;  /* 0x0000c88401007387 */ /* 0x000fe80000100a00 */
[----:B------:R-:W4:Y:S04]  /*c720*/  LDL.LU.64 R54, [R1+0x338] ;  /* 0x0003380001367983 */ /* 0x000f280000300a00 */
[----:B------:R-:W-:Y:S04]  /*c730*/  STL.64 [R1+0xd8], R130 ;  /* 0x0000d88201007387 */ /* 0x000fe80000100a00 */
[----:B------:R-:W4:Y:S04]  /*c740*/  LDL.64 R158, [R1+0x3b8] ;  /* 0x0003b800019e7983 */ /* 0x000f280000100a00 */
[----:B------:R-:W-:Y:S04]  /*c750*/  STL.64 [R1+0xd0], R10 ;  /* 0x0000d00a01007387 */ /* 0x000fe80000100a00 */
[----:B------:R-:W-:Y:S04]  /*c760*/  STL.64 [R1+0xc0], R126 ;  /* 0x0000c07e01007387 */ /* 0x000fe80000100a00 */
[----:B------:R-:W4:Y:S04]  /*c770*/  LDL.LU.64 R58, [R1+0x328] ;  /* 0x00032800013a7983 */ /* 0x000f280000300a00 */
[----:B------:R-:W-:Y:S04]  /*c780*/  STL.64 [R1+0xa8], R124 ;  /* 0x0000a87c01007387 */ /* 0x000fe80000100a00 */
[----:B------:R-:W4:Y:S04]  /*c790*/  LDL.LU.64 R60, [R1+0x160] ;  /* 0x00016000013c7983 */ /* 0x000f280000300a00 */
[----:B------:R-:W-:Y:S04]  /*c7a0*/  STL.64 [R1+0x90], R122 ;  /* 0x0000907a01007387 */ /* 0x000fe80000100a00 */
[----:B------:R-:W-:Y:S04]  /*c7b0*/  STL.64 [R1+0x80], R120 ;  /* 0x0000807801007387 */ /* 0x000fe80000100a00 */
[----:B------:R-:W4:Y:S04]  /*c7c0*/  LDL.LU.64 R64, [R1+0x140] ;  /* 0x0001400001407983 */ /* 0x000f280000300a00 */
[----:B------:R1:W-:Y:S04]  /*c7d0*/  STL.64 [R1+0x78], R14 ;  /* 0x0000780e01007387 */ /* 0x0003e80000100a00 */
[----:B------:R-:W4:Y:S04]  /*c7e0*/  LDL.LU.64 R84, [R1+0x100] ;  /* 0x0001000001547983 */ /* 0x000f280000300a00 */
[----:B------:R-:W-:Y:S04]  /*c7f0*/  STL.64 [R1+0x68], R118 ;  /* 0x0000687601007387 */ /* 0x000fe80000100a00 */
[----:B------:R-:W4:Y:S04]  /*c800*/  LDL.LU.64 R70, [R1+0x120] ;  /* 0x0001200001467983 */ /* 0x000f280000300a00 */
[----:B------:R-:W-:Y:S04]  /*c810*/  STL.64 [R1+0x60], R114 ;  /* 0x0000607201007387 */ /* 0x000fe80000100a00 */
[----:B------:R-:W4:Y:S01]  /*c820*/  LDL.LU.64 R72, [R1+0xe8] ;  /* 0x0000e80001487983 */ /* 0x000f220000300a00 */
[----:B------:R-:W-:-:S03]  /*c830*/  IMAD.WIDE R20, R2, 0x4, R250 ;  /* 0x0000000402147825 */ /* 0x000fc600078e02fa */
[----:B------:R-:W-:Y:S01]  /*c840*/  STL.64 [R1+0x50], R108 ;  /* 0x0000506c01007387 */ /* 0x000fe20000100a00 */
[----:B------:R-:W-:-:S03]  /*c850*/  IMAD.WIDE R88, R2, 0x4, R88 ;  /* 0x0000000402587825 */ /* 0x000fc600078e0258 */
[----:B------:R-:W-:Y:S01]  /*c860*/  STL.64 [R1+0x48], R106 ;  /* 0x0000486a01007387 */ /* 0x000fe20000100a00 */
[----:B------:R-:W-:-:S03]  /*c870*/  IMAD.WIDE R250, R2, 0x4, R94 ;  /* 0x0000000402fa7825 */ /* 0x000fc600078e025e */
[----:B------:R1:W-:Y:S01]  /*c880*/  STL.64 [R1+0x38], R18 ;  /* 0x0000381201007387 */ /* 0x0003e20000100a00 */
[----:B--2---:R-:W-:-:S03]  /*c890*/  IMAD.WIDE R76, R2, 0x4, R242 ;  /* 0x00000004024c7825 */ /* 0x004fc600078e02f2 */
[----:B------:R-:W-:Y:S01]  /*c8a0*/  STL.64 [R1+0x30], R78 ;  /* 0x0000304e01007387 */ /* 0x000fe20000100a00 */
[----:B------:R-:W-:-:S03]  /*c8b0*/  IMAD.WIDE R22, R2, 0x4, R22 ;  /* 0x0000000402167825 */ /* 0x000fc600078e0216 */
[----:B------:R-:W-:Y:S01]  /*c8c0*/  STL.64 [R1+0x20], R100 ;  /* 0x0000206401007387 */ /* 0x000fe20000100a00 */
[----:B------:R-:W-:-:S03]  /*c8d0*/  IMAD.WIDE R242, R2, 0x4, R116 ;  /* 0x0000000402f27825 */ /* 0x000fc600078e0274 */
[----:B------:R-:W2:Y:S01]  /*c8e0*/  LDL.64 R94, [R1+0x3b0] ;  /* 0x0003b000015e7983 */ /* 0x000ea20000100a00 */
[----:B------:R-:W-:-:S03]  /*c8f0*/  IMAD.WIDE R16, R2, 0x4, R240 ;  /* 0x0000000402107825 */ /* 0x000fc600078e02f0 */
[----:B------:R-:W-:Y:S01]  /*c900*/  STL.64 [R1+0x18], R86 ;  /* 0x0000185601007387 */ /* 0x000fe20000100a00 */
[----:B------:R-:W-:-:S03]  /*c910*/  IMAD.WIDE R240, R2, 0x4, R102 ;  /* 0x0000000402f07825 */ /* 0x000fc600078e0266 */
[----:B------:R-:W2:Y:S01]  /*c920*/  LDL.64 R116, [R1+0x3a8] ;  /* 0x0003a80001747983 */ /* 0x000ea20000100a00 */
[----:B---3--:R-:W-:-:S03]  /*c930*/  IMAD.WIDE R80, R2, 0x4, R238 ;  /* 0x0000000402507825 */ /* 0x008fc600078e02ee */
[----:B------:R-:W-:Y:S01]  /*c940*/  STL.64 [R1+0x8], R88 ;  /* 0x0000085801007387 */ /* 0x000fe20000100a00 */
[----:B------:R-:W-:-:S03]  /*c950*/  IMAD.WIDE R96, R2, 0x4, R228 ;  /* 0x0000000402607825 */ /* 0x000fc600078e02e4 */
[----:B------:R-:W3:Y:S01]  /*c960*/  LDL.64 R102, [R1+0x3a0] ;  /* 0x0003a00001667983 */ /* 0x000ee20000100a00 */
[----:B------:R-:W-:-:S03]  /*c970*/  IMAD.WIDE R238, R2, 0x4, R104 ;  /* 0x0000000402ee7825 */ /* 0x000fc600078e0268 */
[----:B------:R1:W-:Y:S01]  /*c980*/  STL.64 [R1], R22 ;  /* 0x0000001601007387 */ /* 0x0003e20000100a00 */
[----:B------:R-:W-:-:S03]  /*c990*/  IMAD.WIDE R236, R2, 0x4, R26 ;  /* 0x0000000402ec7825 */ /* 0x000fc600078e021a */
[----:B------:R-:W2:Y:S01]  /*c9a0*/  LDL.64 R104, [R1+0x398] ;  /* 0x0003980001687983 */ /* 0x000ea20000100a00 */
[----:B------:R-:W-:-:S03]  /*c9b0*/  IMAD.WIDE R234, R2, 0x4, R110 ;  /* 0x0000000402ea7825 */ /* 0x000fc600078e026e */
[----:B------:R-:W3:Y:S01]  /*c9c0*/  LDL.64 R26, [R1+0x390] ;  /* 0x00039000011a7983 */ /* 0x000ee20000100a00 */
[----:B------:R-:W-:-:S03]  /*c9d0*/  IMAD.WIDE R232, R2, 0x4, R112 ;  /* 0x0000000402e87825 */ /* 0x000fc600078e0270 */
[----:B------:R-:W2:Y:S01]  /*c9e0*/  LDL.64 R110, [R1+0x388] ;  /* 0x00038800016e7983 */ /* 0x000ea20000100a00 */
[----:B------:R-:W-:-:S03]  /*c9f0*/  IMAD.WIDE R230, R2, 0x4, R62 ;  /* 0x0000000402e67825 */ /* 0x000fc600078e023e */
[----:B------:R-:W3:Y:S01]  /*ca00*/  LDL.64 R112, [R1+0x380] ;  /* 0x0003800001707983 */ /* 0x000ee20000100a00 */
[----:B------:R-:W-:-:S03]  /*ca10*/  IMAD.WIDE R228, R2, 0x4, R28 ;  /* 0x0000000402e47825 */ /* 0x000fc600078e021c */
[----:B------:R-:W2:Y:S01]  /*ca20*/  LDL.64 R62, [R1+0x378] ;  /* 0x00037800013e7983 */ /* 0x000ea20000100a00 */
[----:B------:R-:W-:-:S03]  /*ca30*/  IMAD.WIDE R92, R2, 0x4, R216 ;  /* 0x00000004025c7825 */ /* 0x000fc600078e02d8 */
[----:B------:R-:W3:Y:S01]  /*ca40*/  LDL.LU.64 R28, [R1+0x358] ;  /* 0x00035800011c7983 */ /* 0x000ee20000300a00 */
[----:B------:R-:W-:-:S03]  /*ca50*/  IMAD.WIDE R226, R2, 0x4, R30 ;  /* 0x0000000402e27825 */ /* 0x000fc600078e021e */
[----:B------:R-:W2:Y:S01]  /*ca60*/  LDL.64 R30, [R1+0x370] ;  /* 0x00037000011e7983 */ /* 0x000ea20000100a00 */
[----:B------:R-:W-:-:S03]  /*ca70*/  IMAD.WIDE R216, R2, 0x4, R50 ;  /* 0x0000000402d87825 */ /* 0x000fc600078e0232 */
[----:B------:R-:W3:Y:S04]  /*ca80*/  LDL.LU.64 R50, [R1+0x340] ;  /* 0x0003400001327983 */ /* 0x000ee80000300a00 */
[----:B------:R-:W-:Y:S04]  /*ca90*/  LDGSTS.E [R0+0x10000], desc[UR6][R98.64], P0 ;  /* 0x1000000062007fae */ /* 0x000fe80008121846 */
[----:B----4-:R-:W-:Y:S04]  /*caa0*/  LDGSTS.E [R0+0x10400], desc[UR6][R72.64], P0 ;  /* 0x1040000048007fae */ /* 0x010fe80008121846 */
        /* <DEDUP_REMOVED lines=10> */
[----:B---3--:R-:W-:Y:S04]  /*cb50*/  LDGSTS.E [R0+0x13000], desc[UR6][R50.64], P0 ;  /* 0x1300000032007fae */ /* 0x008fe80008121846 */
[----:B------:R-:W-:Y:S04]  /*cb60*/  LDGSTS.E [R0+0x13400], desc[UR6][R46.64], P0 ;  /* 0x134000002e007fae */ /* 0x000fe80008121846 */
[----:B------:R-:W-:Y:S04]  /*cb70*/  LDGSTS.E [R0+0x13800], desc[UR6][R6.64], P0 ;  /* 0x1380000006007fae */ /* 0x000fe80008121846 */
[----:B------:R-:W-:Y:S04]  /*cb80*/  LDGSTS.E [R0+0x13c00], desc[UR6][R28.64], P0 ;  /* 0x13c000001c007fae */ /* 0x000fe80008121846 */
[----:B------:R-:W-:Y:S04]  /*cb90*/  LDGSTS.E [R0+0x14000], desc[UR6][R4.64], P0 ;  /* 0x1400000004007fae */ /* 0x000fe80008121846 */
[----:B------:R-:W3:Y:S04]  /*cba0*/  LDL.LU.64 R6, [R1+0x1978] ;  /* 0x0019780001067983 */ /* 0x000ee80000300a00 */
[----:B------:R-:W-:Y:S04]  /*cbb0*/  LDGSTS.E [R0+0x14400], desc[UR6][R248.64], P0 ;  /* 0x14400000f8007fae */ /* 0x000fe80008121846 */
[----:B------:R-:W4:Y:S04]  /*cbc0*/  LDL.LU.64 R4, [R1+0x1970] ;  /* 0x0019700001047983 */ /* 0x000f280000300a00 */
[----:B--2---:R-:W-:Y:S04]  /*cbd0*/  LDGSTS.E [R0+0x14800], desc[UR6][R30.64], P0 ;  /* 0x148000001e007fae */ /* 0x004fe80008121846 */
[----:B------:R-:W2:Y:S04]  /*cbe0*/  LDL.LU.64 R248, [R1+0x1968] ;  /* 0x0019680001f87983 */ /* 0x000ea80000300a00 */
[----:B------:R-:W-:Y:S04]  /*cbf0*/  LDGSTS.E [R0+0x14c00], desc[UR6][R62.64], P0 ;  /* 0x14c000003e007fae */ /* 0x000fe80008121846 */
[----:B------:R-:W-:Y:S04]  /*cc00*/  LDGSTS.E [R0+0x15000], desc[UR6][R112.64], P0 ;  /* 0x1500000070007fae */ /* 0x000fe80008121846 */
[----:B------:R-:W-:Y:S04]  /*cc10*/  LDGSTS.E [R0+0x15400], desc[UR6][R110.64], P0 ;  /* 0x154000006e007fae */ /* 0x000fe80008121846 */
[----:B------:R1:W-:Y:S04]  /*cc20*/  LDGSTS.E [R0+0x15800], desc[UR6][R26.64], P0 ;  /* 0x158000001a007fae */ /* 0x0003e80008121846 */
[----:B------:R-:W-:Y:S04]  /*cc30*/  LDGSTS.E [R0+0x15c00], desc[UR6][R104.64], P0 ;  /* 0x15c0000068007fae */ /* 0x000fe80008121846 */
[----:B------:R-:W-:Y:S04]  /*cc40*/  LDGSTS.E [R0+0x16000], desc[UR6][R102.64], P0 ;  /* 0x1600000066007fae */ /* 0x000fe80008121846 */
[----:B------:R-:W-:Y:S01]  /*cc50*/  LDGSTS.E [R0+0x16400], desc[UR6][R116.64], P0 ;  /* 0x1640000074007fae */ /* 0x000fe20008121846 */
[C---:B------:R-:W-:Y:S01]  /*cc60*/  IMAD.WIDE R148, R2.reuse, 0x4, R148 ;  /* 0x0000000402947825 */ /* 0x040fe200078e0294 */
[----:B-1----:R-:W1:Y:S02]  /*cc70*/  LDC R26, c[0x0][0x230] ;  /* 0x00008c00ff1a7b82 */ /* 0x002e640000000800 */
        /* <DEDUP_REMOVED lines=17> */
[----:B--2---:R-:W-:Y:S04]  /*cd90*/  LDGSTS.E [R0+0x1ac00], desc[UR6][R248.64], P0 ;  /* 0x1ac00000f8007fae */ /* 0x004fe80008121846 */
[----:B----4-:R-:W-:Y:S04]  /*cda0*/  LDGSTS.E [R0+0x1b000], desc[UR6][R4.64], P0 ;  /* 0x1b00000004007fae */ /* 0x010fe80008121846 */
[----:B------:R-:W-:Y:S04]  /*cdb0*/  LDGSTS.E [R0+0x1b400], desc[UR6][R8.64], P0 ;  /* 0x1b40000008007fae */ /* 0x000fe80008121846 */
[----:B------:R-:W2:Y:S04]  /*cdc0*/  LDL.LU.64 R248, [R1+0x1960] ;  /* 0x0019600001f87983 */ /* 0x000ea80000300a00 */
[----:B------:R-:W4:Y:S04]  /*cdd0*/  LDL.LU.64 R4, [R1+0x1958] ;  /* 0x0019580001047983 */ /* 0x000f280000300a00 */
[----:B------:R-:W2:Y:S04]  /*cde0*/  LDL.LU.64 R8, [R1+0x1950] ;  /* 0x0019500001087983 */ /* 0x000ea80000300a00 */
[----:B------:R-:W-:Y:S04]  /*cdf0*/  LDGSTS.E [R0+0x1b800], desc[UR6][R244.64], P0 ;  /* 0x1b800000f4007fae */ /* 0x000fe80008121846 */
[----:B------:R-:W-:Y:S04]  /*ce00*/  LDGSTS.E [R0+0x1bc00], desc[UR6][R246.64], P0 ;  /* 0x1bc00000f6007fae */ /* 0x000fe80008121846 */
[----:B---3--:R-:W-:Y:S04]  /*ce10*/  LDGSTS.E [R0+0x1c000], desc[UR6][R6.64], P0 ;  /* 0x1c00000006007fae */ /* 0x008fe80008121846 */
[----:B------:R-:W3:Y:S04]  /*ce20*/  LDL.LU.64 R244, [R1+0x1948] ;  /* 0x0019480001f47983 */ /* 0x000ee80000300a00 */
[----:B------:R-:W3:Y:S04]  /*ce30*/  LDL.LU.64 R246, [R1+0x1940] ;  /* 0x0019400001f67983 */ /* 0x000ee80000300a00 */
[----:B------:R-:W4:Y:S04]  /*ce40*/  LDL.LU.64 R30, [R1+0x10] ;  /* 0x00001000011e7983 */ /* 0x000f280000300a00 */
        /* <DEDUP_REMOVED lines=14> */
[----:B------:R-:W2:Y:S04]  /*cf30*/  LDL.LU.64 R184, [R1+0x320] ;  /* 0x0003200001b87983 */ /* 0x000ea80000300a00 */
[----:B------:R-:W-:Y:S01]  /*cf40*/  LDGSTS.E [R0+0x1f400], desc[UR6][R172.64], P0 ;  /* 0x1f400000ac007fae */ /* 0x000fe20008121846 */
[C---:B------:R-:W-:Y:S01]  /*cf50*/  IMAD.WIDE R128, R2.reuse, 0x4, R128 ;  /* 0x0000000402807825 */ /* 0x040fe200078e0280 */
[----:B------:R-:W1:Y:S02]  /*cf60*/  LDC R189, c[0x0][0x230] ;  /* 0x00008c00ffbd7b82 */ /* 0x000e640000000800 */
[----:B------:R-:W3:Y:S04]  /*cf70*/  LDL.LU.64 R176, [R1+0x250] ;  /* 0x0002500001b07983 */ /* 0x000ee80000300a00 */
[----:B------:R-:W-:Y:S04]  /*cf80*/  LDGSTS.E [R0+0x1f800], desc[UR6][R168.64], P0 ;  /* 0x1f800000a8007fae */ /* 0x000fe80008121846 */
[----:B------:R-:W2:Y:S04]  /*cf90*/  LDL.LU.64 R172, [R1+0x330] ;  /* 0x0003300001ac7983 */ /* 0x000ea80000300a00 */
[----:B------:R-:W-:Y:S04]  /*cfa0*/  LDGSTS.E [R0+0x1fc00], desc[UR6][R164.64], P0 ;  /* 0x1fc00000a4007fae */ /* 0x000fe80008121846 */
[----:B------:R-:W2:Y:S04]  /*cfb0*/  LDL.LU.64 R168, [R1+0x318] ;  /* 0x0003180001a87983 */ /* 0x000ea80000300a00 */
[----:B------:R-:W2:Y:S04]  /*cfc0*/  LDL.LU.64 R192, [R1+0x310] ;  /* 0x0003100001c07983 */ /* 0x000ea80000300a00 */
[----:B------:R-:W2:Y:S04]  /*cfd0*/  LDL.LU.64 R180, [R1+0x308] ;  /* 0x0003080001b47983 */ /* 0x000ea80000300a00 */
[----:B------:R-:W2:Y:S04]  /*cfe0*/  LDL.LU.64 R164, [R1+0x300] ;  /* 0x0003000001a47983 */ /* 0x000ea80000300a00 */
        /* <DEDUP_REMOVED lines=13> */
[----:B------:R-:W-:Y:S01]  /*d0c0*/  LDGSTS.E [R3+0x13600], desc[UR6][R40.64], P0 ;  /* 0x1360000028037fae */ /* 0x000fe20008121846 */
[----:B------:R-:W-:-:S04]  /*d0d0*/  IMAD.WIDE R32, R2, 0x4, R32 ;  /* 0x0000000402207825 */ /* 0x000fc800078e0220 */
[----:B------:R-:W-:-:S04]  /*d0e0*/  IMAD.WIDE R142, R2, 0x4, R142 ;  /* 0x00000004028e7825 */ /* 0x000fc800078e028e */
[----:B------:R-:W-:-:S04]  /*d0f0*/  IMAD.WIDE R34, R2, 0x4, R34 ;  /* 0x0000000402227825 */ /* 0x000fc800078e0222 */
[----:B------:R-:W-:-:S04]  /*d100*/  IMAD.WIDE R36, R2, 0x4, R36 ;  /* 0x0000000402247825 */ /* 0x000fc800078e0224 */
[----:B------:R-:W-:-:S04]  /*d110*/  IMAD.WIDE R154, R2, 0x4, R154 ;  /* 0x00000004029a7825 */ /* 0x000fc800078e029a */
[----:B------:R-:W-:-:S04]  /*d120*/  IMAD.WIDE R42, R2, 0x4, R42 ;  /* 0x00000004022a7825 */ /* 0x000fc800078e022a */
[----:B------:R-:W-:-:S04]  /*d130*/  IMAD.WIDE R138, R2, 0x4, R138 ;  /* 0x00000004028a7825 */ /* 0x000fc800078e028a */
[----:B------:R-:W-:Y:S01]  /*d140*/  IMAD.WIDE R152, R2, 0x4, R152 ;  /* 0x0000000402987825 */ /* 0x000fe200078e0298 */
[----:B----4-:R-:W-:Y:S04]  /*d150*/  LDGSTS.E [R3+0x13a00], desc[UR6][R30.64], P0 ;  /* 0x13a000001e037fae */ /* 0x010fe80008121846 */
[----:B------:R-:W-:Y:S04]  /*d160*/  LDGSTS.E [R3+0x13e00], desc[UR6][R162.64], P0 ;  /* 0x13e00000a2037fae */ /* 0x000fe80008121846 */
[----:B------:R4:W-:Y:S04]  /*d170*/  LDGSTS.E [R3+0x14200], desc[UR6][R160.64], P0 ;  /* 0x14200000a0037fae */ /* 0x0009e80008121846 */
[----:B------:R-:W-:Y:S04]  /*d180*/  LDGSTS.E [R3+0x14600], desc[UR6][R156.64], P0 ;  /* 0x146000009c037fae */ /* 0x000fe80008121846 */
[----:B------:R-:W-:Y:S04]  /*d190*/  LDGSTS.E [R3+0x14a00], desc[UR6][R150.64], P0 ;  /* 0x14a0000096037fae */ /* 0x000fe80008121846 */
[----:B------:R-:W-:Y:S01]  /*d1a0*/  LDGSTS.E [R3+0x14e00], desc[UR6][R146.64], P0 ;  /* 0x14e0000092037fae */ /* 0x000fe20008121846 */
[----:B----4-:R-:W4:Y:S03]  /*d1b0*/  LDC R161, c[0x0][0x230] ;  /* 0x00008c00ffa17b82 */ /* 0x010f260000000800 */
        /* <DEDUP_REMOVED lines=15> */
[----:B----4-:R-:W-:Y:S01]  /*d2b0*/  VIADD R161, R161, 0xffffffba ;  /* 0xffffffbaa1a17836 */ /* 0x010fe20000000000 */
[----:B-1----:R-:W1:Y:S02]  /*d2c0*/  LDC R14, c[0x0][0x230] ;  /* 0x00008c00ff0e7b82 */ /* 0x002e640000000800 */
[----:B------:R-:W-:Y:S04]  /*d2d0*/  LDGSTS.E [R3+0x18e00], desc[UR6][R106.64], P0 ;  /* 0x18e000006a037fae */ /* 0x000fe80008121846 */
[----:B------:R4:W-:Y:S01]  /*d2e0*/  LDGSTS.E [R3+0x19200], desc[UR6][R18.64], P0 ;  /* 0x1920000012037fae */ /* 0x0009e20008121846 */
[----:B---3--:R-:W-:Y:S01]  /*d2f0*/  IMAD.WIDE R220, R5, 0x4, R176 ;  /* 0x0000000405dc7825 */ /* 0x008fe200078e02b0 */
[----:B------:R-:W3:Y:S02]  /*d300*/  LDC R15, c[0x0][0x230] ;  /* 0x00008c00ff0f7b82 */ /* 0x000ee40000000800 */
[----:B------:R-:W-:Y:S04]  /*d310*/  LDGSTS.E [R3+0x19600], desc[UR6][R78.64], P0 ;  /* 0x196000004e037fae */ /* 0x000fe80008121846 */
[----:B------:R-:W-:Y:S02]  /*d320*/  LDGSTS.E [R3+0x19a00], desc[UR6][R100.64], P0 ;  /* 0x19a0000064037fae */ /* 0x000fe40008121846 */
[----:B------:R-:W1:Y:S02]  /*d330*/  LDC R176, c[0x0][0x230] ;  /* 0x00008c00ffb07b82 */ /* 0x000e640000000800 */
[----:B------:R-:W-:Y:S04]  /*d340*/  LDGSTS.E [R3+0x19e00], desc[UR6][R86.64], P0 ;  /* 0x19e0000056037fae */ /* 0x000fe80008121846 */
[----:B------:R-:W-:Y:S02]  /*d350*/  LDGSTS.E [R3+0x1a200], desc[UR6][R88.64], P0 ;  /* 0x1a20000058037fae */ /* 0x000fe40008121846 */
[----:B------:R-:W3:Y:S02]  /*d360*/  LDC R177, c[0x0][0x230] ;  /* 0x00008c00ffb17b82 */ /* 0x000ee40000000800 */
[----:B------:R2:W-:Y:S04]  /*d370*/  LDGSTS.E [R3+0x1a600], desc[UR6][R22.64], P0 ;  /* 0x1a60000016037fae */ /* 0x0005e80008121846 */
[----:B------:R-:W-:Y:S01]  /*d380*/  LDGSTS.E [R3+0x1aa00], desc[UR6][R250.64], P0 ;  /* 0x1aa00000fa037fae */ /* 0x000fe20008121846 */
[----:B------:R-:W-:Y:S01]  /*d390*/  VIADD R11, R188, 0xffffffb9 ;  /* 0xffffffb9bc0b7836 */ /* 0x000fe20000000000 */
[----:B----4-:R-:W4:Y:S02]  /*d3a0*/  LDC R19, c[0x0][0x230] ;  /* 0x00008c00ff137b82 */ /* 0x010f240000000800 */
[----:B------:R-:W-:Y:S04]  /*d3b0*/  LDGSTS.E [R3+0x1ae00], desc[UR6][R242.64], P0 ;  /* 0x1ae00000f2037fae */ /* 0x000fe80008121846 */
[----:B------:R-:W-:Y:S01]  /*d3c0*/  LDGSTS.E [R3+0x1b200], desc[UR6][R240.64], P0 ;  /* 0x1b200000f0037fae */ /* 0x000fe20008121846 */
[----:B------:R-:W-:Y:S01]  /*d3d0*/  VIADD R10, R189, 0xffffffb8 ;  /* 0xffffffb8bd0a7836 */ /* 0x000fe20000000000 */
[----:B--2---:R-:W2:Y:S02]  /*d3e0*/  LDC R22, c[0x0][0x230] ;  /* 0x00008c00ff167b82 */ /* 0x004ea40000000800 */
[----:B------:R-:W-:Y:S04]  /*d3f0*/  LDGSTS.E [R3+0x1b600], desc[UR6][R238.64], P0 ;  /* 0x1b600000ee037fae */ /* 0x000fe80008121846 */
[----:B------:R-:W-:Y:S01]  /*d400*/  LDGSTS.E [R3+0x1ba00], desc[UR6][R236.64], P0 ;  /* 0x1ba00000ec037fae */ /* 0x000fe20008121846 */
[C---:B------:R-:W-:Y:S01]  /*d410*/  IMAD.WIDE R218, R5.reuse, 0x4, R184 ;  /* 0x0000000405da7825 */ /* 0x040fe200078e02b8 */
[----:B------:R-:W2:Y:S02]  /*d420*/  LDC R18, c[0x0][0x230] ;  /* 0x00008c00ff127b82 */ /* 0x000ea40000000800 */
[----:B------:R-:W-:Y:S04]  /*d430*/  LDGSTS.E [R3+0x1be00], desc[UR6][R234.64], P0 ;  /* 0x1be00000ea037fae */ /* 0x000fe80008121846 */
[----:B------:R-:W-:Y:S01]  /*d440*/  LDGSTS.E [R3+0x1c200], desc[UR6][R232.64], P0 ;  /* 0x1c200000e8037fae */ /* 0x000fe20008121846 */
[----:B------:R-:W-:Y:S01]  /*d450*/  IMAD.WIDE R222, R5, 0x4, R172 ;  /* 0x0000000405de7825 */ /* 0x000fe200078e02ac */
[----:B------:R-:W2:Y:S02]  /*d460*/  LDC R23, c[0x0][0x230] ;  /* 0x00008c00ff177b82 */ /* 0x000ea40000000800 */
        /* <DEDUP_REMOVED lines=15> */
[----:B------:R-:W-:-:S03]  /*d560*/  ISETP.GE.U32.AND P0, PT, R161, 0x7fffff9b, PT ;  /* 0x7fffff9ba100780c */ /* 0x000fc60003f06070 */
[----:B------:R-:W4:Y:S04]  /*d570*/  LDL.LU.64 R160, [R1+0x2f8] ;  /* 0x0002f80001a07983 */ /* 0x000f280000300a00 */
[----:B------:R-:W0:Y:S01]  /*d580*/  LDGDEPBAR ;  /* 0x00000000000079af */ /* 0x000e220000000000 */
[----:B------:R-:W-:Y:S01]  /*d590*/  BAR.SYNC.DEFER_BLOCKING 0x0 ;  /* 0x0000000000007b1d */ /* 0x000fe20000010000 */
[----:B------:R-:W-:-:S05]  /*d5a0*/  IMAD.WIDE R224, R5, 0x4, R168 ;  /* 0x0000000405e07825 */ /* 0x000fca00078e02a8 */
[----:B------:R-:W2:Y:S04]  /*d5b0*/  LDL.LU.64 R188, [R1+0x2f0] ;  /* 0x0002f00001bc7983 */ /* 0x000ea80000300a00 */
[----:B------:R-:W2:Y:S04]  /*d5c0*/  LDL.LU.64 R184, [R1+0x2e8] ;  /* 0x0002e80001b87983 */ /* 0x000ea80000300a00 */
[----:B------:R-:W2:Y:S04]  /*d5d0*/  LDL.LU.64 R172, [R1+0x2e0] ;  /* 0x0002e00001ac7983 */ /* 0x000ea80000300a00 */
[----:B------:R-:W2:Y:S04]  /*d5e0*/  LDL.LU.64 R168, [R1+0x2d8] ;  /* 0x0002d80001a87983 */ /* 0x000ea80000300a00 */
[----:B------:R-:W-:Y:S01]  /*d5f0*/  @!PT LDS RZ, [RZ] ;  /* 0x00000000fffff984 */ /* 0x000fe20000000800 */
[----:B------:R-:W-:Y:S01]  /*d600*/  @!PT LDS RZ, [RZ] ;  /* 0x00000000fffff984 */ /* 0x000fe20000000800 */
[----:B------:R-:W-:Y:S01]  /*d610*/  @!PT LDS RZ, [RZ] ;  /* 0x00000000fffff984 */ /* 0x000fe20000000800 */
[----:B------:R-:W-:Y:S01]  /*d620*/  LDGSTS.E [R248+0x70000], desc[UR6][R218.64], !P4 ;  /* 0x70000000daf87fae */ /* 0x000fe2000e121846 */
[----:B------:R-:W-:-:S03]  /*d630*/  IMAD.WIDE R212, R5, 0x4, R180 ;  /* 0x0000000405d47825 */ /* 0x000fc600078e02b4 */
[----:B------:R-:W-:Y:S04]  /*d640*/  STL.64 [R1+0x1758], R218 ;  /* 0x001758da01007387 */ /* 0x000fe80000100a00 */
[----:B------:R-:W-:Y:S01]  /*d650*/  LDGSTS.E [R248+0x74000], desc[UR6][R220.64], !P4 ;  /* 0x74000000dcf87fae */ /* 0x000fe2000e121846 */
[----:B------:R-:W-:-:S03]  /*d660*/  ISETP.GE.U32.AND P4, PT, R11, 0x7fffff9a, PT ;  /* 0x7fffff9a0b00780c */ /* 0x000fc60003f86070 */
[----:B------:R-:W-:Y:S01]  /*d670*/  STL.64 [R1+0x1760], R220 ;  /* 0x001760dc01007387 */ /* 0x000fe20000100a00 */
[----:B-1----:R-:W-:-:S03]  /*d680*/  VIADD R11, R176, 0xffffffb7 ;  /* 0xffffffb7b00b7836 */ /* 0x002fc60000000000 */
[----:B------:R-:W-:Y:S01]  /*d690*/  LDGSTS.E [R248+0x70004], desc[UR6][R222.64], !P5 ;  /* 0x70004000def87fae */ /* 0x000fe2000e921846 */
[----:B------:R-:W-:-:S03]  /*d6a0*/  IMAD.WIDE R210, R5, 0x4, R164 ;  /* 0x0000000405d27825 */ /* 0x000fc600078e02a4 */
[----:B------:R1:W-:Y:S04]  /*d6b0*/  STL.64 [R1+0x1768], R222 ;  /* 0x001768de01007387 */ /* 0x0003e80000100a00 */
[----:B------:R-:W-:Y:S01]  /*d6c0*/  LDGSTS.E [R248+0x74004], desc[UR6][R224.64], !P5 ;  /* 0x74004000e0f87fae */ /* 0x000fe2000e921846 */
[----:B------:R-:W-:Y:S01]  /*d6d0*/  ISETP.GE.U32.AND P5, PT, R10, 0x7fffff99, PT ;  /* 0x7fffff990a00780c */ /* 0x000fe20003fa6070 */
[----:B---3--:R-:W-:Y:S02]  /*d6e0*/  VIADD R10, R177, 0xffffffb6 ;  /* 0xffffffb6b10a7836 */ /* 0x008fe40000000000 */
[----:B------:R-:W-:Y:S04]  /*d6f0*/  STL.64 [R1+0x1770], R224 ;  /* 0x001770e001007387 */ /* 0x000fe80000100a00 */
[----:B------:R-:W3:Y:S04]  /*d700*/  LDL.LU.64 R180, [R1+0x2d0] ;  /* 0x0002d00001b47983 */ /* 0x000ee80000300a00 */
[----:B------:R-:W3:Y:S04]  /*d710*/  LDL.LU.64 R176, [R1+0x2c8] ;  /* 0x0002c80001b07983 */ /* 0x000ee80000300a00 */
[----:B------:R-:W3:Y:S01]  /*d720*/  LDL.LU.64 R164, [R1+0x2c0] ;  /* 0x0002c00001a47983 */ /* 0x000ee20000300a00 */
[----:B------:R-:W-:-:S05]  /*d730*/  IMAD.WIDE R214, R5, 0x4, R192 ;  /* 0x0000000405d67825 */ /* 0x000fca00078e02c0 */
[----:B------:R-:W-:Y:S04]  /*d740*/  LDGSTS.E [R248+0x70008], desc[UR6][R214.64], !P6 ;  /* 0x70008000d6f87fae */ /* 0x000fe8000f121846 */
[----:B------:R-:W-:Y:S01]  /*d750*/  LDGSTS.E [R248+0x74008], desc[UR6][R212.64], !P6 ;  /* 0x74008000d4f87fae */ /* 0x000fe2000f121846 */
[----:B----4-:R-:W-:-:S04]  /*d760*/  IMAD.WIDE R208, R5, 0x4, R160 ;  /* 0x0000000405d07825 */ /* 0x010fc800078e02a0 */
[C---:B--2---:R-:W-:Y:S01]  /*d770*/  IMAD.WIDE R206, R5.reuse, 0x4, R188 ;  /* 0x0000000405ce7825 */ /* 0x044fe200078e02bc */
[----:B------:R-:W2:Y:S04]  /*d780*/  LDL.LU.64 R160, [R1+0x2b8] ;  /* 0x0002b80001a07983 */ /* 0x000ea80000300a00 */
[----:B------:R-:W-:Y:S01]  /*d790*/  STL.64 [R1+0x1778], R214 ;  /* 0x001778d601007387 */ /* 0x000fe20000100a00 */
[----:B------:R-:W-:-:S03]  /*d7a0*/  IMAD.WIDE R204, R5, 0x4, R184 ;  /* 0x0000000405cc7825 */ /* 0x000fc600078e02b8 */
[----:B------:R-:W-:Y:S01]  /*d7b0*/  STL.64 [R1+0x1780], R212 ;  /* 0x001780d401007387 */ /* 0x000fe20000100a00 */
[----:B------:R-:W-:-:S03]  /*d7c0*/  IMAD.WIDE R202, R5, 0x4, R172 ;  /* 0x0000000405ca7825 */ /* 0x000fc600078e02ac */
[----:B------:R-:W-:Y:S04]  /*d7d0*/  STL.64 [R1+0x1788], R210 ;  /* 0x001788d201007387 */ /* 0x000fe80000100a00 */
[----:B------:R-:W-:Y:S01]  /*d7e0*/  STL.64 [R1+0x1790], R208 ;  /* 0x001790d001007387 */ /* 0x000fe20000100a00 */
[----:B------:R-:W-:-:S03]  /*d7f0*/  IMAD.WIDE R200, R5, 0x4, R168 ;  /* 0x0000000405c87825 */ /* 0x000fc600078e02a8 */
[----:B------:R-:W4:Y:S04]  /*d800*/  LDL.LU.64 R188, [R1+0x2b0] ;  /* 0x0002b00001bc7983 */ /* 0x000f280000300a00 */
[----:B------:R-:W4:Y:S04]  /*d810*/  LDL.LU.64 R184, [R1+0x2a8] ;  /* 0x0002a80001b87983 */ /* 0x000f280000300a00 */
[----:B------:R-:W4:Y:S04]  /*d820*/  LDL.LU.64 R172, [R1+0x2a0] ;  /* 0x0002a00001ac7983 */ /* 0x000f280000300a00 */
[----:B------:R-:W4:Y:S04]  /*d830*/  LDL.LU.64 R168, [R1+0x298] ;  /* 0x0002980001a87983 */ /* 0x000f280000300a00 */
[----:B------:R-:W-:Y:S04]  /*d840*/  STL.64 [R1+0x1798], R206 ;  /* 0x001798ce01007387 */ /* 0x000fe80000100a00 */
[----:B------:R-:W-:Y:S04]  /*d850*/  STL.64 [R1+0x17a0], R204 ;  /* 0x0017a0cc01007387 */ /* 0x000fe80000100a00 */
[----:B------:R-:W-:Y:S01]  /*d860*/  STL.64 [R1+0x17a8], R202 ;  /* 0x0017a8ca01007387 */ /* 0x000fe20000100a00 */
[----:B---3--:R-:W-:-:S03]  /*d870*/  IMAD.WIDE R198, R5, 0x4, R180 ;  /* 0x0000000405c67825 */ /* 0x008fc600078e02b4 */
[----:B------:R-:W-:Y:S01]  /*d880*/  STL.64 [R1+0x17b0], R200 ;  /* 0x0017b0c801007387 */ /* 0x000fe20000100a00 */
[----:B------:R-:W-:-:S03]  /*d890*/  IMAD.WIDE R196, R5, 0x4, R176 ;  /* 0x0000000405c47825 */ /* 0x000fc600078e02b0 */
[----:B------:R-:W3:Y:S01]  /*d8a0*/  LDL.LU.64 R180, [R1+0x290] ;  /* 0x0002900001b47983 */ /* 0x000ee20000300a00 */
[----:B------:R-:W-:-:S03]  /*d8b0*/  IMAD.WIDE R194, R5, 0x4, R164 ;  /* 0x0000000405c27825 */ /* 0x000fc600078e02a4 */
[----:B------:R-:W3:Y:S04]  /*d8c0*/  LDL.LU.64 R176, [R1+0x288] ;  /* 0x0002880001b07983 */ /* 0x000ee80000300a00 */
[----:B------:R-:W3:Y:S01]  /*d8d0*/  LDL.LU.64 R164, [R1+0x280] ;  /* 0x0002800001a47983 */ /* 0x000ee20000300a00 */
[----:B------:R-:W-:-:S03]  /*d8e0*/  ISETP.GE.U32.AND P6, PT, R11, 0x7fffff98, PT ;  /* 0x7fffff980b00780c */ /* 0x000fc60003fc6070 */
[----:B------:R-:W-:Y:S01]  /*d8f0*/  LDGSTS.E [R248+0x7000c], desc[UR6][R210.64], !P1 ;  /* 0x7000c000d2f87fae */ /* 0x000fe2000c921846 */
[----:B--2---:R-:W-:-:S03]  /*d900*/  IMAD.WIDE R192, R5, 0x4, R160 ;  /* 0x0000000405c07825 */ /* 0x004fc600078e02a0 */
[----:B------:R-:W-:Y:S04]  /*d910*/  LDGSTS.E [R248+0x7400c], desc[UR6][R208.64], !P1 ;  /* 0x7400c000d0f87fae */ /* 0x000fe8000c921846 */
[----:B------:R-:W2:Y:S04]  /*d920*/  LDL.LU.64 R160, [R1+0x278] ;  /* 0x0002780001a07983 */ /* 0x000ea80000300a00 */
[----:B------:R-:W-:Y:S04]  /*d930*/  STL.64 [R1+0x17b8], R198 ;  /* 0x0017b8c601007387 */ /* 0x000fe80000100a00 */
[----:B------:R-:W-:Y:S04]  /*d940*/  STL.64 [R1+0x17c0], R196 ;  /* 0x0017c0c401007387 */ /* 0x000fe80000100a00 */
[----:B------:R-:W-:Y:S04]  /*d950*/  STL.64 [R1+0x17c8], R194 ;  /* 0x0017c8c201007387 */ /* 0x000fe80000100a00 */
[----:B------:R-:W-:Y:S04]  /*d960*/  STL.64 [R1+0x17d0], R192 ;  /* 0x0017d0c001007387 */ /* 0x000fe80000100a00 */
[----:B------:R-:W2:Y:S01]  /*d970*/  LDL.LU.64 R114, [R1+0x270] ;  /* 0x0002700001727983 */ /* 0x000ea20000300a00 */
[----:B----4-:R-:W-:-:S04]  /*d980*/  IMAD.WIDE R190, R5, 0x4, R188 ;  /* 0x0000000405be7825 */ /* 0x010fc800078e02bc */
[----:B------:R-:W-:-:S04]  /*d990*/  IMAD.WIDE R186, R5, 0x4, R172 ;  /* 0x0000000405ba7825 */ /* 0x000fc800078e02ac */
[C---:B---3--:R-:W-:Y:S01]  /*d9a0*/  IMAD.WIDE R178, R5.reuse, 0x4, R164 ;  /* 0x0000000405b27825 */ /* 0x048fe200078e02a4 */
[----:B------:R-:W3:Y:S03]  /*d9b0*/  LDL.LU.64 R172, [R1+0x268] ;  /* 0x0002680001ac7983 */ /* 0x000ee60000300a00 */
[C---:B------:R-:W-:Y:S01]  /*d9c0*/  IMAD.WIDE R188, R5.reuse, 0x4, R184 ;  /* 0x0000000405bc7825 */ /* 0x040fe200078e02b8 */
[----:B------:R-:W4:Y:S03]  /*d9d0*/  LDL.LU.64 R108, [R1+0x260] ;  /* 0x00026000016c7983 */ /* 0x000f260000300a00 */
[----:B------:R-:W-:-:S04]  /*d9e0*/  IMAD.WIDE R184, R5, 0x4, R168 ;  /* 0x0000000405b87825 */ /* 0x000fc800078e02a8 */
[C---:B------:R-:W-:Y:S01]  /*d9f0*/  IMAD.WIDE R182, R5.reuse, 0x4, R180 ;  /* 0x0000000405b67825 */ /* 0x040fe200078e02b4 */
[----:B------:R-:W4:Y:S04]  /*da00*/  LDL.LU.64 R168, [R1+0x258] ;  /* 0x0002580001a87983 */ /* 0x000f280000300a00 */
[----:B------:R-:W-:Y:S04]  /*da10*/  STL.64 [R1+0x17d8], R190 ;  /* 0x0017d8be01007387 */ /* 0x000fe80000100a00 */
[----:B------:R-:W-:Y:S04]  /*da20*/  STL.64 [R1+0x17e0], R188 ;  /* 0x0017e0bc01007387 */ /* 0x000fe80000100a00 */
[----:B------:R-:W-:Y:S04]  /*da30*/  STL.64 [R1+0x17e8], R186 ;  /* 0x0017e8ba01007387 */ /* 0x000fe80000100a00 */
[----:B------:R-:W-:Y:S04]  /*da40*/  STL.64 [R1+0x17f0], R184 ;  /* 0x0017f0b801007387 */ /* 0x000fe80000100a00 */
[----:B------:R-:W4:Y:S04]  /*da50*/  LDL.LU.64 R122, [R1+0x248] ;  /* 0x00024800017a7983 */ /* 0x000f280000300a00 */
[----:B------:R-:W4:Y:S04]  /*da60*/  LDL.LU.64 R164, [R1+0x240] ;  /* 0x0002400001a47983 */ /* 0x000f280000300a00 */
[----:B------:R-:W4:Y:S01]  /*da70*/  LDL.LU.64 R106, [R1+0x238] ;  /* 0x00023800016a7983 */ /* 0x000f220000300a00 */
[----:B------:R-:W-:-:S04]  /*da80*/  IMAD.WIDE R180, R5, 0x4, R176 ;  /* 0x0000000405b47825 */ /* 0x000fc800078e02b0 */
[----:B------:R-:W-:Y:S01]  /*da90*/  VIADD R11, R14, 0xffffffb5 ;  /* 0xffffffb50e0b7836 */ /* 0x000fe20000000000 */
[----:B------:R-:W-:Y:S01]  /*daa0*/  ISETP.GE.U32.AND P1, PT, R10, 0x7fffff97, PT ;  /* 0x7fffff970a00780c */ /* 0x000fe20003f26070 */
[----:B------:R-:W1:Y:S01]  /*dab0*/  LDC R14, c[0x0][0x230] ;  /* 0x00008c00ff0e7b82 */ /* 0x000e620000000800 */
[----:B------:R-:W-:Y:S01]  /*dac0*/  LDGSTS.E [R247+0x70000], desc[UR6][R206.64], !P2 ;  /* 0x70000000cef77fae */ /* 0x000fe2000d121846 */
[----:B--2---:R-:W-:-:S03]  /*dad0*/  IMAD.WIDE R176, R5, 0x4, R160 ;  /* 0x0000000405b07825 */ /* 0x004fc600078e02a0 */
[----:B------:R-:W-:Y:S04]  /*dae0*/  LDGSTS.E [R247+0x74000], desc[UR6][R204.64], !P2 ;  /* 0x74000000ccf77fae */ /* 0x000fe8000d121846 */
[----:B------:R-:W2:Y:S04]  /*daf0*/  LDL.LU.64 R160, [R1+0x230] ;  /* 0x0002300001a07983 */ /* 0x000ea80000300a00 */
[----:B------:R-:W-:Y:S04]  /*db00*/  STL.64 [R1+0x17f8], R182 ;  /* 0x0017f8b601007387 */ /* 0x000fe80000100a00 */
[----:B------:R-:W-:Y:S04]  /*db10*/  STL.64 [R1+0x1800], R180 ;  /* 0x001800b401007387 */ /* 0x000fe80000100a00 */
[----:B------:R-:W-:Y:S04]  /*db20*/  STL.64 [R1+0x1808], R178 ;  /* 0x001808b201007387 */ /* 0x000fe80000100a00 */
[----:B------:R-:W-:Y:S01]  /*db30*/  STL.64 [R1+0x1818], R246 ;  /* 0x001818f601007387 */ /* 0x000fe20000100a00 */
[----:B------:R-:W-:-:S03]  /*db40*/  IMAD.WIDE R174, R5, 0x4, R114 ;  /* 0x0000000405ae7825 */ /* 0x000fc600078e0272 */
[----:B------:R-:W-:Y:S04]  /*db50*/  STL.64 [R1+0x1810], R176 ;  /* 0x001810b001007387 */ /* 0x000fe80000100a00 */
[----:B------:R-:W2:Y:S04]  /*db60*/  LDL.LU.64 R130, [R1+0x228] ;  /* 0x0002280001827983 */ /* 0x000ea80000300a00 */
[----:B------:R-:W2:Y:S04]  /*db70*/  LDL.LU.64 R124, [R1+0x220] ;  /* 0x00022000017c7983 */ /* 0x000ea80000300a00 */
[----:B------:R-:W2:Y:S01]  /*db80*/  LDL.LU.64 R114, [R1+0x218] ;  /* 0x0002180001727983 */ /* 0x000ea20000300a00 */
[----:B---3--:R-:W-:-:S03]  /*db90*/  IMAD.WIDE R172, R5, 0x4, R172 ;  /* 0x0000000405ac7825 */ /* 0x008fc600078e02ac */
[----:B------:R-:W-:Y:S01]  /*dba0*/  LDGSTS.E [R247+0x70004], desc[UR6][R202.64], !P0 ;  /* 0x70004000caf77fae */ /* 0x000fe2000c121846 */
[----:B----4-:R-:W-:-:S03]  /*dbb0*/  IMAD.WIDE R170, R5, 0x4, R108 ;  /* 0x0000000405aa7825 */ /* 0x010fc600078e026c */
[----:B------:R-:W-:Y:S04]  /*dbc0*/  LDGSTS.E [R247+0x74004], desc[UR6][R200.64], !P0 ;  /* 0x74004000c8f77fae */ /* 0x000fe8000c121846 */
[----:B------:R-:W3:Y:S01]  /*dbd0*/  LDL.LU.64 R108, [R1+0x210] ;  /* 0x00021000016c7983 */ /* 0x000ee20000300a00 */
[----:B------:R-:W-:-:S03]  /*dbe0*/  IMAD.WIDE R168, R5, 0x4, R168 ;  /* 0x0000000405a87825 */ /* 0x000fc600078e02a8 */
[----:B------:R-:W-:Y:S04]  /*dbf0*/  STL.64 [R1+0x1820], R174 ;  /* 0x001820ae01007387 */ /* 0x000fe80000100a00 */
[----:B------:R-:W-:Y:S04]  /*dc00*/  STL.64 [R1+0x1828], R172 ;  /* 0x001828ac01007387 */ /* 0x000fe80000100a00 */
[----:B------:R-:W-:Y:S04]  /*dc10*/  STL.64 [R1+0x1830], R170 ;  /* 0x001830aa01007387 */ /* 0x000fe80000100a00 */
[----:B------:R-:W-:Y:S04]  /*dc20*/  STL.64 [R1+0x1838], R168 ;  /* 0x001838a801007387 */ /* 0x000fe80000100a00 */
[----:B------:R-:W4:Y:S01]  /*dc30*/  LDL.LU.64 R118, [R1+0x208] ;  /* 0x0002080001767983 */ /* 0x000f220000300a00 */
[----:B------:R-:W-:-:S03]  /*dc40*/  IMAD.WIDE R166, R5, 0x4, R122 ;  /* 0x0000000405a67825 */ /* 0x000fc600078e027a */
[----:B------:R-:W4:Y:S04]  /*dc50*/  LDL.LU.64 R132, [R1+0x200] ;  /* 0x0002000001847983 */ /* 0x000f280000300a00 */
[----:B------:R-:W4:Y:S01]  /*dc60*/  LDL.LU.64 R122, [R1+0x1f8] ;  /* 0x0001f800017a7983 */ /* 0x000f220000300a00 */
[----:B------:R-:W-:-:S04]  /*dc70*/  IMAD.WIDE R162, R5, 0x4, R106 ;  /* 0x0000000405a27825 */ /* 0x000fc800078e026a */
[----:B------:R-:W-:Y:S01]  /*dc80*/  IMAD.WIDE R164, R5, 0x4, R164 ;  /* 0x0000000405a47825 */ /* 0x000fe200078e02a4 */
[----:B------:R-:W4:Y:S04]  /*dc90*/  LDL.LU.64 R106, [R1+0x1f0] ;  /* 0x0001f000016a7983 */ /* 0x000f280000300a00 */
[----:B------:R-:W-:Y:S04]  /*dca0*/  STL.64 [R1+0x1840], R166 ;  /* 0x001840a601007387 */ /* 0x000fe80000100a00 */
[----:B------:R-:W-:Y:S04]  /*dcb0*/  STL.64 [R1+0x1848], R164 ;  /* 0x001848a401007387 */ /* 0x000fe80000100a00 */
[----:B------:R-:W-:Y:S01]  /*dcc0*/  STL.64 [R1+0x1850], R162 ;  /* 0x001850a201007387 */ /* 0x000fe20000100a00 */
[----:B------:R-:W-:Y:S01]  /*dcd0*/  VIADD R10, R19, 0xffffffb4 ;  /* 0xffffffb4130a7836 */ /* 0x000fe20000000000 */
[----:B------:R-:W-:-:S02]  /*dce0*/  ISETP.GE.U32.AND P2, PT, R11, 0x7fffff96, PT ;  /* 0x7fffff960b00780c */ /* 0x000fc40003f46070 */
[----:B------:R-:W-:Y:S01]  /*dcf0*/  LDGSTS.E [R247+0x70008], desc[UR6][R198.64], !P4 ;  /* 0x70008000c6f77fae */ /* 0x000fe2000e121846 */
[----:B--2---:R-:W-:-:S04]  /*dd00*/  IMAD.WIDE R160, R5, 0x4, R160 ;  /* 0x0000000405a07825 */ /* 0x004fc800078e02a0 */
[C---:B------:R-:W-:Y:S01]  /*dd10*/  IMAD.WIDE R158, R5.reuse, 0x4, R130 ;  /* 0x00000004059e7825 */ /* 0x040fe200078e0282 */
[----:B------:R-:W-:Y:S01]  /*dd20*/  STL.64 [R1+0x1858], R160 ;  /* 0x001858a001007387 */ /* 0x000fe20000100a00 */
[----:B------:R-:W2:Y:S02]  /*dd30*/  LDC R19, c[0x0][0x230] ;  /* 0x00008c00ff137b82 */ /* 0x000ea40000000800 */
[C---:B------:R-:W-:Y:S01]  /*dd40*/  IMAD.WIDE R156, R5.reuse, 0x4, R124 ;  /* 0x00000004059c7825 */ /* 0x040fe200078e027c */
[----:B------:R-:W2:Y:S03]  /*dd50*/  LDL.LU.64 R130, [R1+0x1e8] ;  /* 0x0001e80001827983 */ /* 0x000ea60000300a00 */
[C---:B------:R-:W-:Y:S01]  /*dd60*/  IMAD.WIDE R150, R5.reuse, 0x4, R114 ;  /* 0x0000000405967825 */ /* 0x040fe200078e0272 */
[----:B------:R-:W2:Y:S04]  /*dd70*/  LDL.LU.64 R124, [R1+0x1e0] ;  /* 0x0001e000017c7983 */ /* 0x000ea80000300a00 */
[----:B------:R-:W2:Y:S01]  /*dd80*/  LDL.LU.64 R114, [R1+0x1d8] ;  /* 0x0001d80001727983 */ /* 0x000ea20000300a00 */
[----:B---3--:R-:W-:-:S04]  /*dd90*/  IMAD.WIDE R146, R5, 0x4, R108 ;  /* 0x0000000405927825 */ /* 0x008fc800078e026c */
[C---:B----4-:R-:W-:Y:S01]  /*dda0*/  IMAD.WIDE R144, R5.reuse, 0x4, R118 ;  /* 0x0000000405907825 */ /* 0x050fe200078e0276 */
[----:B------:R-:W3:Y:S04]  /*ddb0*/  LDL.LU.64 R108, [R1+0x1d0] ;  /* 0x0001d000016c7983 */ /* 0x000ee80000300a00 */
[----:B------:R-:W-:Y:S04]  /*ddc0*/  STL.64 [R1+0x1860], R158 ;  /* 0x0018609e01007387 */ /* 0x000fe80000100a00 */
        /* <DEDUP_REMOVED lines=8> */
[----:B------:R-:W3:Y:S01]  /*de50*/  LDL.LU.64 R106, [R1+0x1b0] ;  /* 0x0001b000016a7983 */ /* 0x000ee20000300a00 */
[----:B------:R-:W-:-:S03]  /*de60*/  IMAD.WIDE R140, R5, 0x4, R132 ;  /* 0x00000004058c7825 */ /* 0x000fc600078e0284 */
[----:B------:R-:W-:Y:S04]  /*de70*/  STL.64 [R1+0x1880], R144 ;  /* 0x0018809001007387 */ /* 0x000fe80000100a00 */
[----:B------:R-:W-:Y:S04]  /*de80*/  STL.64 [R1+0x1888], R140 ;  /* 0x0018888c01007387 */ /* 0x000fe80000100a00 */
[----:B------:R-:W-:Y:S04]  /*de90*/  STL.64 [R1+0x1890], R136 ;  /* 0x0018908801007387 */ /* 0x000fe80000100a00 */
[----:B------:R-:W-:Y:S04]  /*dea0*/  STL.64 [R1+0x18a0], R244 ;  /* 0x0018a0f401007387 */ /* 0x000fe80000100a00 */
[----:B------:R-:W-:Y:S01]  /*deb0*/  STL.64 [R1+0x1898], R134 ;  /* 0x0018988601007387 */ /* 0x000fe20000100a00 */
[----:B------:R-:W-:Y:S01]  /*dec0*/  ISETP.GE.U32.AND P0, PT, R10, 0x7fffff95, PT ;  /* 0x7fffff950a00780c */ /* 0x000fe20003f06070 */
[----:B------:R-:W-:-:S02]  /*ded0*/  VIADD R11, R15, 0xffffffb3 ;  /* 0xffffffb30f0b7836 */ /* 0x000fc40000000000 */
[----:B------:R-:W-:Y:S01]  /*dee0*/  LDGSTS.E [R247+0x74008], desc[UR6][R196.64], !P4 ;  /* 0x74008000c4f77fae */ /* 0x000fe2000e121846 */
[C---:B--2---:R-:W-:Y:S01]  /*def0*/  IMAD.WIDE R126, R5.reuse, 0x4, R114 ;  /* 0x00000004057e7825 */ /* 0x044fe200078e0272 */
[----:B------:R-:W2:Y:S02]  /*df00*/  LDC R15, c[0x0][0x230] ;  /* 0x00008c00ff0f7b82 */ /* 0x000ea40000000800 */
[----:B------:R-:W4:Y:S04]  /*df10*/  LDL.LU.64 R114, [R1+0x1a8] ;  /* 0x0001a80001727983 */ /* 0x000f280000300a00 */
[----:B------:R-:W4:Y:S01]  /*df20*/  LDL.LU.64 R88, [R1+0x1a0] ;  /* 0x0001a00001587983 */ /* 0x000f220000300a00 */
[----:B------:R-:W-:-:S03]  /*df30*/  IMAD.WIDE R132, R5, 0x4, R130 ;  /* 0x0000000405847825 */ /* 0x000fc600078e0282 */
[----:B------:R-:W4:Y:S01]  /*df40*/  LDL.LU.64 R94, [R1+0x198] ;  /* 0x00019800015e7983 */ /* 0x000f220000300a00 */
[----:B------:R-:W-:-:S04]  /*df50*/  IMAD.WIDE R130, R5, 0x4, R124 ;  /* 0x0000000405827825 */ /* 0x000fc800078e027c */
[C---:B---3--:R-:W-:Y:S01]  /*df60*/  IMAD.WIDE R116, R5.reuse, 0x4, R106 ;  /* 0x0000000405747825 */ /* 0x048fe200078e026a */
[----:B------:R-:W-:Y:S03]  /*df70*/  LDGSTS.E [R247+0x7000c], desc[UR6][R194.64], !P5 ;  /* 0x7000c000c2f77fae */ /* 0x000fe6000e921846 */
[----:B------:R-:W-:Y:S01]  /*df80*/  IMAD.WIDE R124, R5, 0x4, R108 ;  /* 0x00000004057c7825 */ /* 0x000fe200078e026c */
[----:B------:R-:W-:Y:S04]  /*df90*/  LDGSTS.E [R247+0x7400c], desc[UR6][R192.64], !P5 ;  /* 0x7400c000c0f77fae */ /* 0x000fe8000e921846 */
[----:B------:R-:W3:Y:S04]  /*dfa0*/  LDL.LU.64 R108, [R1+0x190] ;  /* 0x00019000016c7983 */ /* 0x000ee80000300a00 */
[----:B------:R-:W-:Y:S04]  /*dfb0*/  STL.64 [R1+0x18a8], R132 ;  /* 0x0018a88401007387 */ /* 0x000fe80000100a00 */
[----:B------:R-:W-:Y:S04]  /*dfc0*/  STL.64 [R1+0x18b0], R130 ;  /* 0x0018b08201007387 */ /* 0x000fe80000100a00 */
[----:B------:R-:W-:Y:S04]  /*dfd0*/  STL.64 [R1+0x18b8], R126 ;  /* 0x0018b87e01007387 */ /* 0x000fe80000100a00 */
[----:B------:R-:W-:Y:S04]  /*dfe0*/  STL.64 [R1+0x18c0], R124 ;  /* 0x0018c07c01007387 */ /* 0x000fe80000100a00 */
[----:B------:R-:W3:Y:S04]  /*dff0*/  LDL.LU.64 R106, [R1+0x188] ;  /* 0x00018800016a7983 */ /* 0x000ee80000300a00 */
[----:B------:R-:W3:Y:S04]  /*e000*/  LDL.LU.64 R86, [R1+0x180] ;  /* 0x0001800001567983 */ /* 0x000ee80000300a00 */
[----:B------:R-:W3:Y:S04]  /*e010*/  LDL.LU.64 R100, [R1+0x178] ;  /* 0x0001780001647983 */ /* 0x000ee80000300a00 */
[----:B------:R-:W3:Y:S01]  /*e020*/  LDL.LU.64 R78, [R1+0x170] ;  /* 0x00017000014e7983 */ /* 0x000ee20000300a00 */
[----:B------:R-:W-:Y:S01]  /*e030*/  VIADD R10, R22, 0xffffffb2 ;  /* 0xffffffb2160a7836 */ /* 0x000fe20000000000 */
[----:B------:R-:W-:Y:S01]  /*e040*/  ISETP.GE.U32.AND P4, PT, R11, 0x7fffff94, PT ;  /* 0x7fffff940b00780c */ /* 0x000fe20003f86070 */
[----:B------:R-:W-:Y:S01]  /*e050*/  VIADD R11, R18, 0xffffffb1 ;  /* 0xffffffb1120b7836 */ /* 0x000fe20000000000 */
[----:B------:R-:W-:Y:S01]  /*e060*/  LDGSTS.E [R246+0x70000], desc[UR6][R190.64], !P6 ;  /* 0x70000000bef67fae */ /* 0x000fe2000f121846 */
[----:B------:R-:W2:Y:S01]  /*e070*/  LDC R18, c[0x0][0x230] ;  /* 0x00008c00ff127b82 */ /* 0x000ea20000000800 */
[----:B------:R-:W-:Y:S01]  /*e080*/  ISETP.GE.U32.AND P5, PT, R10, 0x7fffff93, PT ;  /* 0x7fffff930a00780c */ /* 0x000fe20003fa6070 */
[----:B------:R-:W-:Y:S01]  /*e090*/  VIADD R10, R26, 0xffffffb0 ;  /* 0xffffffb01a0a7836 */ /* 0x000fe20000000000 */
[----:B------:R-:W-:Y:S01]  /*e0a0*/  LDGSTS.E [R246+0x74000], desc[UR6][R188.64], !P6 ;  /* 0x74000000bcf67fae */ /* 0x000fe2000f121846 */
[----:B------:R-:W-:-:S03]  /*e0b0*/  ISETP.GE.U32.AND P6, PT, R11, 0x7fffff92, PT ;  /* 0x7fffff920b00780c */ /* 0x000fc60003fc6070 */
[----:B------:R-:W-:Y:S01]  /*e0c0*/  LDGSTS.E [R246+0x70004], desc[UR6][R186.64], !P1 ;  /* 0x70004000baf67fae */ /* 0x000fe2000c921846 */
[----:B------:R-:W2:Y:S01]  /*e0d0*/  LDC R26, c[0x0][0x230] ;  /* 0x00008c00ff1a7b82 */ /* 0x000ea20000000800 */
[----:B-1----:R-:W-:Y:S02]  /*e0e0*/  VIADD R11, R14, 0xffffffaf ;  /* 0xffffffaf0e0b7836 */ /* 0x002fe40000000000 */
[----:B------:R-:W-:Y:S01]  /*e0f0*/  LDGSTS.E [R246+0x74004], desc[UR6][R184.64], !P1 ;  /* 0x74004000b8f67fae */ /* 0x000fe2000c921846 */
[----:B------:R-:W-:Y:S01]  /*e100*/  ISETP.GE.U32.AND P1, PT, R10, 0x7fffff91, PT ;  /* 0x7fffff910a00780c */ /* 0x000fe20003f26070 */
[----:B------:R-:W-:Y:S02]  /*e110*/  VIADD R10, R23, 0xffffffae ;  /* 0xffffffae170a7836 */ /* 0x000fe40000000000 */
[----:B------:R-:W-:Y:S01]  /*e120*/  LDGSTS.E [R246+0x70008], desc[UR6][R182.64], !P2 ;  /* 0x70008000b6f67fae */ /* 0x000fe2000d121846 */
[----:B------:R-:W1:Y:S03]  /*e130*/  LDC R14, c[0x0][0x230] ;  /* 0x00008c00ff0e7b82 */ /* 0x000e660000000800 */
[----:B------:R-:W-:Y:S05]  /*e140*/  LDGSTS.E [R246+0x74008], desc[UR6][R180.64], !P2 ;  /* 0x74008000b4f67fae */ /* 0x000fea000d121846 */
[----:B------:R-:W1:Y:S01]  /*e150*/  LDC R23, c[0x0][0x230] ;  /* 0x00008c00ff177b82 */ /* 0x000e620000000800 */
[----:B------:R-:W-:Y:S01]  /*e160*/  LDGSTS.E [R246+0x7000c], desc[UR6][R178.64], !P0 ;  /* 0x7000c000b2f67fae */ /* 0x000fe2000c121846 */
[----:B------:R-:W-:-:S06]  /*e170*/  ISETP.GE.U32.AND P2, PT, R11, 0x7fffff90, PT ;  /* 0x7fffff900b00780c */ /* 0x000fcc0003f46070 */
[----:B------:R-:W4:Y:S01]  /*e180*/  LDC R22, c[0x0][0x230] ;  /* 0x00008c00ff167b82 */ /* 0x000f220000000800 */
[----:B------:R-:W-:Y:S01]  /*e190*/  LDGSTS.E [R246+0x7400c], desc[UR6][R176.64], !P0 ;  /* 0x7400c000b0f67fae */ /* 0x000fe2000c121846 */
[----:B------:R-:W-:Y:S01]  /*e1a0*/  ISETP.GE.U32.AND P0, PT, R10, 0x7fffff8f, PT ;  /* 0x7fffff8f0a00780c */ /* 0x000fe20003f06070 */
[----:B--2---:R-:W-:Y:S02]  /*e1b0*/  VIADD R11, R15, 0xffffffad ;  /* 0xffffffad0f0b7836 */ /* 0x004fe40000000000 */
[----:B------:R-:W-:Y:S01]  /*e1c0*/  VIADD R10, R19, 0xffffffac ;  /* 0xffffffac130a7836 */ /* 0x000fe20000000000 */
[----:B------:R-:W-:Y:S02]  /*e1d0*/  LDGSTS.E [R245+0x70000], desc[UR6][R174.64], !P4 ;  /* 0x70000000aef57fae */ /* 0x000fe4000e121846 */
[----:B------:R-:W2:Y:S02]  /*e1e0*/  LDC R15, c[0x0][0x230] ;  /* 0x00008c00ff0f7b82 */ /* 0x000ea40000000800 */
[----:B------:R-:W-:Y:S01]  /*e1f0*/  LDGSTS.E [R245+0x74000], desc[UR6][R172.64], !P4 ;  /* 0x74000000acf57fae */ /* 0x000fe2000e121846 */
[----:B------:R-:W-:-:S03]  /*e200*/  ISETP.GE.U32.AND P4, PT, R11, 0x7fffff8e, PT ;  /* 0x7fffff8e0b00780c */ /* 0x000fc60003f86070 */
[----:B------:R-:W-:Y:S01]  /*e210*/  LDGSTS.E [R245+0x70004], desc[UR6][R170.64], !P5 ;  /* 0x70004000aaf57fae */ /* 0x000fe2000e921846 */
[----:B------:R-:W-:Y:S01]  /*e220*/  VIADD R11, R18, 0xffffffab ;  /* 0xffffffab120b7836 */ /* 0x000fe20000000000 */
[----:B------:R-:W3:Y:S02]  /*e230*/  LDC R19, c[0x0][0x230] ;  /* 0x00008c00ff137b82 */ /* 0x000ee40000000800 */
[----:B------:R-:W-:Y:S01]  /*e240*/  LDGSTS.E [R245+0x74004], desc[UR6][R168.64], !P5 ;  /* 0x74004000a8f57fae */ /* 0x000fe2000e921846 */
[----:B------:R-:W-:Y:S01]  /*e250*/  ISETP.GE.U32.AND P5, PT, R10, 0x7fffff8d, PT ;  /* 0x7fffff8d0a00780c */ /* 0x000fe20003fa6070 */
[----:B------:R-:W-:Y:S02]  /*e260*/  VIADD R10, R26, 0xffffffaa ;  /* 0xffffffaa1a0a7836 */ /* 0x000fe40000000000 */
[----:B------:R-:W-:Y:S02]  /*e270*/  LDGSTS.E [R245+0x70008], desc[UR6][R166.64], !P6 ;  /* 0x70008000a6f57fae */ /* 0x000fe4000f121846 */
[----:B------:R-:W2:Y:S02]  /*e280*/  LDC R18, c[0x0][0x230] ;  /* 0x00008c00ff127b82 */ /* 0x000ea40000000800 */
[----:B------:R-:W-:Y:S01]  /*e290*/  LDGSTS.E [R245+0x74008], desc[UR6][R164.64], !P6 ;  /* 0x74008000a4f57fae */ /* 0x000fe2000f121846 */
[----:B------:R-:W-:-:S03]  /*e2a0*/  ISETP.GE.U32.AND P6, PT, R11, 0x7fffff8c, PT ;  /* 0x7fffff8c0b00780c */ /* 0x000fc60003fc6070 */
[----:B------:R-:W-:Y:S01]  /*e2b0*/  LDGSTS.E [R245+0x7000c], desc[UR6][R162.64], !P1 ;  /* 0x7000c000a2f57fae */ /* 0x000fe2000c921846 */
[----:B-1----:R-:W-:Y:S01]  /*e2c0*/  VIADD R11, R14, 0xffffffa9 ;  /* 0xffffffa90e0b7836 */ /* 0x002fe20000000000 */
[----:B------:R-:W1:Y:S02]  /*e2d0*/  LDC R26, c[0x0][0x230] ;  /* 0x00008c00ff1a7b82 */ /* 0x000e640000000800 */
[----:B------:R-:W-:Y:S01]  /*e2e0*/  LDGSTS.E [R245+0x7400c], desc[UR6][R160.64], !P1 ;  /* 0x7400c000a0f57fae */ /* 0x000fe2000c921846 */
[----:B------:R-:W-:Y:S01]  /*e2f0*/  ISETP.GE.U32.AND P1, PT, R10, 0x7fffff8b, PT ;  /* 0x7fffff8b0a00780c */ /* 0x000fe20003f26070 */
[----:B------:R-:W-:Y:S02]  /*e300*/  VIADD R10, R23, 0xffffffa8 ;  /* 0xffffffa8170a7836 */ /* 0x000fe40000000000 */
[----:B------:R-:W-:Y:S02]  /*e310*/  LDGSTS.E [R244+0x70000], desc[UR6][R158.64], !P2 ;  /* 0x700000009ef47fae */ /* 0x000fe4000d121846 */
[----:B------:R-:W1:Y:S02]  /*e320*/  LDC R14, c[0x0][0x230] ;  /* 0x00008c00ff0e7b82 */ /* 0x000e640000000800 */
[----:B------:R-:W-:Y:S04]  /*e330*/  LDGSTS.E [R244+0x74000], desc[UR6][R156.64], !P2 ;  /* 0x740000009cf47fae */ /* 0x000fe8000d121846 */
[----:B------:R-:W-:Y:S01]  /*e340*/  LDGSTS.E [R244+0x70004], desc[UR6][R150.64], !P0 ;  /* 0x7000400096f47fae */ /* 0x000fe2000c121846 */
[----:B----4-:R-:W-:Y:S01]  /*e350*/  IMAD.WIDE R122, R5, 0x4, R122 ;  /* 0x00000004057a7825 */ /* 0x010fe200078e027a */
[----:B------:R-:W4:Y:S02]  /*e360*/  LDC R23, c[0x0][0x230] ;  /* 0x00008c00ff177b82 */ /* 0x000f240000000800 */
[----:B------:R-:W-:Y:S01]  /*e370*/  LDGSTS.E [R244+0x74004], desc[UR6][R146.64], !P0 ;  /* 0x7400400092f47fae */ /* 0x000fe2000c121846 */
[----:B------:R-:W-:Y:S01]  /*e380*/  ISETP.GE.U32.AND P0, PT, R10, 0x7fffff89, PT ;  /* 0x7fffff890a00780c */ /* 0x000fe20003f06070 */
[----:B------:R-:W-:Y:S01]  /*e390*/  VIADD R10, R22, 0xffffffa6 ;  /* 0xffffffa6160a7836 */ /* 0x000fe20000000000 */
[----:B------:R-:W-:Y:S01]  /*e3a0*/  ISETP.GE.U32.AND P2, PT, R11, 0x7fffff8a, PT ;  /* 0x7fffff8a0b00780c */ /* 0x000fe20003f46070 */
[----:B------:R-:W-:Y:S02]  /*e3b0*/  LDGSTS.E [R244+0x70008], desc[UR6][R144.64], !P4 ;  /* 0x7000800090f47fae */ /* 0x000fe4000e121846 */
[----:B------:R-:W3:Y:S01]  /*e3c0*/  LDC R22, c[0x0][0x230] ;  /* 0x00008c00ff167b82 */ /* 0x000ee20000000800 */
[----:B--2---:R-:W-:Y:S01]  /*e3d0*/  VIADD R11, R15, 0xffffffa7 ;  /* 0xffffffa70f0b7836 */ /* 0x004fe20000000000 */
[----:B------:R-:W-:Y:S01]  /*e3e0*/  LDGSTS.E [R244+0x74008], desc[UR6][R140.64], !P4 ;  /* 0x740080008cf47fae */ /* 0x000fe2000e121846 */
[----:B------:R-:W-:-:S03]  /*e3f0*/  IMAD.WIDE R120, R5, 0x4, R120 ;  /* 0x0000000405787825 */ /* 0x000fc600078e0278 */
[----:B------:R-:W-:Y:S01]  /*e400*/  ISETP.GE.U32.AND P4, PT, R11, 0x7fffff88, PT ;  /* 0x7fffff880b00780c */ /* 0x000fe20003f86070 */
[----:B------:R-:W-:Y:S01]  /*e410*/  IMAD.WIDE R118, R5, 0x4, R118 ;  /* 0x0000000405767825 */ /* 0x000fe200078e0276 */
[----:B------:R-:W-:Y:S01]  /*e420*/  LDGSTS.E [R244+0x7000c], desc[UR6][R136.64], !P5 ;  /* 0x7000c00088f47fae */ /* 0x000fe2000e921846 */
[----:B------:R-:W2:Y:S02]  /*e430*/  LDC R15, c[0x0][0x230] ;  /* 0x00008c00ff0f7b82 */ /* 0x000ea40000000800 */
[----:B------:R-:W-:Y:S01]  /*e440*/  VIADD R11, R18, 0xffffffa5 ;  /* 0xffffffa5120b7836 */ /* 0x000fe20000000000 */
[----:B------:R-:W-:Y:S04]  /*e450*/  LDGSTS.E [R244+0x7400c], desc[UR6][R134.64], !P5 ;  /* 0x7400c00086f47fae */ /* 0x000fe8000e921846 */
[----:B------:R-:W-:Y:S01]  /*e460*/  STL.64 [R1+0x18c8], R122 ;  /* 0x0018c87a01007387 */ /* 0x000fe20000100a00 */
[----:B------:R-:W2:Y:S03]  /*e470*/  LDC R18, c[0x0][0x230] ;  /* 0x00008c00ff127b82 */ /* 0x000ea60000000800 */
[----:B------:R-:W-:Y:S04]  /*e480*/  LDGSTS.E [R9+0x70000], desc[UR6][R132.64], !P6 ;  /* 0x7000000084097fae */ /* 0x000fe8000f121846 */
[----:B------:R-:W-:Y:S04]  /*e490*/  STL.64 [R1+0x18d0], R120 ;  /* 0x0018d07801007387 */ /* 0x000fe80000100a00 */
[----:B------:R-:W-:Y:S01]  /*e4a0*/  LDGSTS.E [R9+0x74000], desc[UR6][R130.64], !P6 ;  /* 0x7400000082097fae */ /* 0x000fe2000f121846 */
[----:B------:R-:W-:Y:S01]  /*e4b0*/  ISETP.GE.U32.AND P6, PT, R11, 0x7fffff86, PT ;  /* 0x7fffff860b00780c */ /* 0x000fe20003fc6070 */
[----:B-1----:R-:W-:-:S02]  /*e4c0*/  VIADD R11, R14, 0xffffffa3 ;  /* 0xffffffa30e0b7836 */ /* 0x002fc40000000000 */
[----:B------:R-:W-:Y:S01]  /*e4d0*/  STL.64 [R1+0x18d8], R118 ;  /* 0x0018d87601007387 */ /* 0x000fe20000100a00 */
[----:B------:R-:W-:-:S03]  /*e4e0*/  IMAD.WIDE R112, R5, 0x4, R88 ;  /* 0x0000000405707825 */ /* 0x000fc600078e0258 */
[----:B------:R-:W-:Y:S01]  /*e4f0*/  LDGSTS.E [R9+0x70004], desc[UR6][R126.64], !P1 ;  /* 0x700040007e097fae */ /* 0x000fe2000c921846 */
[C---:B------:R-:W-:Y:S01]  /*e500*/  IMAD.WIDE R114, R5.reuse, 0x4, R114 ;  /* 0x0000000405727825 */ /* 0x040fe200078e0272 */
[----:B------:R-:W1:Y:S03]  /*e510*/  S2R R89, SR_TID.X ;  /* 0x0000000000597919 */ /* 0x000e660000002100 */
[C---:B------:R-:W-:Y:S01]  /*e520*/  IMAD.WIDE R110, R5.reuse, 0x4, R94 ;  /* 0x00000004056e7825 */ /* 0x040fe200078e025e */
[----:B------:R-:W-:Y:S03]  /*e530*/  STL.64 [R1+0x18e8], R8 ;  /* 0x0018e80801007387 */ /* 0x000fe60000100a00 */
[C---:B---3--:R-:W-:Y:S01]  /*e540*/  IMAD.WIDE R108, R5.reuse, 0x4, R108 ;  /* 0x00000004056c7825 */ /* 0x048fe200078e026c */
[----:B------:R-:W-:Y:S03]  /*e550*/  STL.64 [R1+0x18e0], R116 ;  /* 0x0018e07401007387 */ /* 0x000fe60000100a00 */
[C---:B------:R-:W-:Y:S01]  /*e560*/  IMAD.WIDE R104, R5.reuse, 0x4, R86 ;  /* 0x0000000405687825 */ /* 0x040fe200078e0256 */
[----:B------:R-:W-:Y:S03]  /*e570*/  STL.64 [R1+0x18f0], R114 ;  /* 0x0018f07201007387 */ /* 0x000fe60000100a00 */
[----:B------:R-:W-:Y:S01]  /*e580*/  IMAD.WIDE R102, R5, 0x4, R100 ;  /* 0x0000000405667825 */ /* 0x000fe200078e0264 */
[----:B------:R-:W-:Y:S01]  /*e590*/  LDGSTS.E [R9+0x74004], desc[UR6][R124.64], !P1 ;  /* 0x740040007c097fae */ /* 0x000fe2000c921846 */
[----:B------:R-:W-:Y:S01]  /*e5a0*/  ISETP.GE.U32.AND P5, PT, R10, 0x7fffff87, PT ;  /* 0x7fffff870a00780c */ /* 0x000fe20003fa6070 */
[----:B------:R-:W3:Y:S02]  /*e5b0*/  LDC R14, c[0x0][0x230] ;  /* 0x00008c00ff0e7b82 */ /* 0x000ee40000000800 */
[----:B------:R-:W-:Y:S01]  /*e5c0*/  STL.64 [R1+0x18f8], R112 ;  /* 0x0018f87001007387 */ /* 0x000fe20000100a00 */
[----:B-1----:R-:W-:-:S03]  /*e5d0*/  LOP3.LUT R89, R89, 0x1f, RZ, 0xc0, !PT ;  /* 0x0000001f59597812 */ /* 0x002fc600078ec0ff */
[----:B------:R-:W-:Y:S04]  /*e5e0*/  LDGSTS.E [R9+0x70008], desc[UR6][R122.64], !P2 ;  /* 0x700080007a097fae */ /* 0x000fe8000d121846 */
[----:B------:R-:W4:Y:S04]  /*e5f0*/  LDL.LU.64 R222, [R1+0x168] ;  /* 0x0001680001de7983 */ /* 0x000f280000300a00 */
[----:B------:R-:W-:Y:S01]  /*e600*/  LDGSTS.E [R9+0x74008], desc[UR6][R120.64], !P2 ;  /* 0x7400800078097fae */ /* 0x000fe2000d121846 */
[----:B------:R-:W-:Y:S01]  /*e610*/  ISETP.GE.U32.AND P2, PT, R11, 0x7fffff84, PT ;  /* 0x7fffff840b00780c */ /* 0x000fe20003f46070 */
[----:B------:R-:W-:-:S02]  /*e620*/  VIADD R11, R22, 0xffffffa0 ;  /* 0xffffffa0160b7836 */ /* 0x000fc40000000000 */
[----:B------:R-:W4:Y:S04]  /*e630*/  LDL.LU.64 R62, [R1+0x158] ;  /* 0x00015800013e7983 */ /* 0x000f280000300a00 */
[----:B------:R-:W4:Y:S04]  /*e640*/  LDL.LU.64 R220, [R1+0x148] ;  /* 0x0001480001dc7983 */ /* 0x000f280000300a00 */
[----:B------:R-:W-:Y:S04]  /*e650*/  LDGSTS.E [R9+0x7000c], desc[UR6][R118.64], !P0 ;  /* 0x7000c00076097fae */ /* 0x000fe8000c121846 */
[----:B------:R-:W-:Y:S04]  /*e660*/  LDGSTS.E [R9+0x7400c], desc[UR6][R116.64], !P0 ;  /* 0x7400c00074097fae */ /* 0x000fe8000c121846 */
[----:B------:R-:W4:Y:S04]  /*e670*/  LDL.LU.64 R218, [R1+0x138] ;  /* 0x0001380001da7983 */ /* 0x000f280000300a00 */
[----:B------:R-:W-:Y:S04]  /*e680*/  LDGSTS.E [R4+0x70000], desc[UR6][R114.64], !P4 ;  /* 0x7000000072047fae */ /* 0x000fe8000e121846 */
[----:B------:R-:W-:Y:S04]  /*e690*/  STL.64 [R1+0x1900], R110 ;  /* 0x0019006e01007387 */ /* 0x000fe80000100a00 */
[----:B------:R-:W-:Y:S01]  /*e6a0*/  LDGSTS.E [R4+0x74000], desc[UR6][R112.64], !P4 ;  /* 0x7400000070047fae */ /* 0x000fe2000e121846 */
[----:B------:R-:W-:-:S03]  /*e6b0*/  ISETP.GE.AND P4, PT, R89, R11, PT ;  /* 0x0000000b5900720c */ /* 0x000fc60003f86270 */
[----:B------:R1:W-:Y:S01]  /*e6c0*/  STL.64 [R1+0x1908], R108 ;  /* 0x0019086c01007387 */ /* 0x0003e20000100a00 */
[----:B------:R-:W-:-:S03]  /*e6d0*/  IMAD.WIDE R100, R5, 0x4, R78 ;  /* 0x0000000405647825 */ /* 0x000fc600078e024e */
[----:B------:R-:W4:Y:S04]  /*e6e0*/  LDL.LU.64 R94, [R1+0x128] ;  /* 0x00012800015e7983 */ /* 0x000f280000300a00 */
[----:B------:R-:W4:Y:S04]  /*e6f0*/  LDL.LU.64 R88, [R1+0x118] ;  /* 0x0001180001587983 */ /* 0x000f280000300a00 */
[----:B------:R-:W4:Y:S04]  /*e700*/  LDL.LU.64 R86, [R1+0x108] ;  /* 0x0001080001567983 */ /* 0x000f280000300a00 */
[----:B------:R-:W4:Y:S01]  /*e710*/  LDL.LU.64 R78, [R1+0xf8] ;  /* 0x0000f800014e7983 */ /* 0x000f220000300a00 */
[----:B------:R-:W-:-:S02]  /*e720*/  VIADD R10, R26, 0xffffffa4 ;  /* 0xffffffa41a0a7836 */ /* 0x000fc40000000000 */
[----:B------:R-:W-:Y:S01]  /*e730*/  IMAD.WIDE R106, R5, 0x4, R106 ;  /* 0x00000004056a7825 */ /* 0x000fe200078e026a */
[----:B------:R-:W-:Y:S02]  /*e740*/  LDGSTS.E [R4+0x70004], desc[UR6][R110.64], !P5 ;  /* 0x700040006e047fae */ /* 0x000fe4000e921846 */
[----:B------:R-:W-:Y:S01]  /*e750*/  ISETP.GE.U32.AND P1, PT, R10, 0x7fffff85, PT ;  /* 0x7fffff850a00780c */ /* 0x000fe20003f26070 */
[----:B------:R-:W-:Y:S01]  /*e760*/  VIADD R10, R19, 0xffffffa2 ;  /* 0xffffffa2130a7836 */ /* 0x000fe20000000000 */
[----:B------:R1:W-:Y:S01]  /*e770*/  LDGSTS.E [R4+0x74004], desc[UR6][R108.64], !P5 ;  /* 0x740040006c047fae */ /* 0x0003e2000e921846 */
[----:B------:R-:W1:Y:S03]  /*e780*/  LDC R19, c[0x0][0x230] ;  /* 0x00008c00ff137b82 */ /* 0x000e660000000800 */
[----:B------:R-:W-:Y:S01]  /*e790*/  ISETP.GE.U32.AND P0, PT, R10, 0x7fffff83, PT ;  /* 0x7fffff830a00780c */ /* 0x000fe20003f06070 */
[----:B--2---:R-:W-:Y:S01]  /*e7a0*/  VIADD R10, R15, 0xffffffa1 ;  /* 0xffffffa10f0a7836 */ /* 0x004fe20000000000 */
[----:B------:R-:W-:Y:S03]  /*e7b0*/  LDGSTS.E [R4+0x70008], desc[UR6][R106.64], !P6 ;  /* 0x700080006a047fae */ /* 0x000fe6000f121846 */
[----:B------:R-:W2:Y:S01]  /*e7c0*/  LDC R15, c[0x0][0x230] ;  /* 0x00008c00ff0f7b82 */ /* 0x000ea20000000800 */
[----:B------:R-:W-:Y:S01]  /*e7d0*/  LDGSTS.E [R4+0x74008], desc[UR6][R104.64], !P6 ;  /* 0x7400800068047fae */ /* 0x000fe2000f121846 */
[----:B------:R-:W-:-:S02]  /*e7e0*/  ISETP.GE.U32.AND P5, PT, R10, 0x7fffff82, PT ;  /* 0x7fffff820a00780c */ /* 0x000fc40003fa6070 */
[----:B------:R-:W-:Y:S01]  /*e7f0*/  ISETP.GE.U32.AND P6, PT, R11, 0x7fffff81, PT ;  /* 0x7fffff810b00780c */ /* 0x000fe20003fc6070 */
[----:B---3--:R-:W-:Y:S01]  /*e800*/  VIADD R11, R14, 0xffffff9f ;  /* 0xffffff9f0e0b7836 */ /* 0x008fe20000000000 */
[----:B------:R-:W-:Y:S01]  /*e810*/  SEL R10, RZ, 0x4, P4 ;  /* 0x00000004ff0a7807 */ /* 0x000fe20002000000 */
[----:B------:R-:W-:Y:S01]  /*e820*/  STL.64 [R1+0x1910], R106 ;  /* 0x0019106a01007387 */ /* 0x000fe20000100a00 */
[----:B------:R-:W-:-:S03]  /*e830*/  ISETP.GT.AND P4, PT, R252, 0x7f, PT ;  /* 0x0000007ffc00780c */ /* 0x000fc60003f84270 */
[----:B------:R-:W-:Y:S01]  /*e840*/  LDGSTS.E [R4+0x7000c], desc[UR6][R102.64], !P1 ;  /* 0x7000c00066047fae */ /* 0x000fe2000c921846 */
[----:B------:R-:W-:-:S03]  /*e850*/  SEL R10, R10, RZ, P4 ;  /* 0x000000ff0a0a7207 */ /* 0x000fc60002000000 */
[----:B------:R-:W-:Y:S04]  /*e860*/  STL.64 [R1+0x1918], R104 ;  /* 0x0019186801007387 */ /* 0x000fe80000100a00 */
[----:B------:R-:W-:Y:S01]  /*e870*/  LDGSTS.E [R4+0x7400c], desc[UR6][R100.64], !P1 ;  /* 0x7400c00064047fae */ /* 0x000fe2000c921846 */
[----:B------:R-:W-:Y:S01]  /*e880*/  ISETP.GE.U32.AND P1, PT, R11, 0x7fffff80, PT ;  /* 0x7fffff800b00780c */ /* 0x000fe20003f26070 */
[----:B------:R-:W-:Y:S02]  /*e890*/  VIADD R11, R18, 0xffffff9e ;  /* 0xffffff9e120b7836 */ /* 0x000fe40000000000 */
[----:B------:R-:W-:Y:S01]  /*e8a0*/  STL.64 [R1+0x1920], R102 ;  /* 0x0019206601007387 */ /* 0x000fe20000100a00 */
[----:B------:R-:W-:-:S03]  /*e8b0*/  ISETP.NE.U32.AND P4, PT, R10, RZ, PT ;  /* 0x000000ff0a00720c */ /* 0x000fc60003f85070 */
[----:B------:R-:W-:Y:S01]  /*e8c0*/  STL.64 [R1+0x1928], R100 ;  /* 0x0019286401007387 */ /* 0x000fe20000100a00 */
[----:B----4-:R-:W-:Y:S02]  /*e8d0*/  VIADD R10, R23, 0xffffff9d ;  /* 0xffffff9d170a7836 */ /* 0x010fe40000000000 */
[----:B-1----:R-:W-:-:S04]  /*e8e0*/  IMAD.WIDE R108, R5, 0x4, R222 ;  /* 0x00000004056c7825 */ /* 0x002fc800078e02de */
[C---:B------:R-:W-:Y:S01]  /*e8f0*/  IMAD.WIDE R62, R5.reuse, 0x4, R62 ;  /* 0x00000004053e7825 */ /* 0x040fe200078e023e */
[----:B------:R-:W-:Y:S03]  /*e900*/  STL.64 [R1+0x520], R108 ;  /* 0x0005206c01007387 */ /* 0x000fe60000100a00 */
[C---:B------:R-:W-:Y:S01]  /*e910*/  IMAD.WIDE R26, R5.reuse, 0x4, R220 ;  /* 0x00000004051a7825 */ /* 0x040fe200078e02dc */
[----:B------:R-:W-:Y:S04]  /*e920*/  LDGSTS.E [R249+0x70000], desc[UR6][R108.64], !P2 ;  /* 0x700000006cf97fae */ /* 0x000fe8000d121846 */
[----:B------:R-:W-:Y:S04]  /*e930*/  STL.64 [R1+0x538], R62 ;  /* 0x0005383e01007387 */ /* 0x000fe80000100a00 */
[----:B------:R-:W-:Y:S01]  /*e940*/  LDGSTS.E [R249+0x74000], desc[UR6][R62.64], !P2 ;  /* 0x740000003ef97fae */ /* 0x000fe2000d121846 */
[----:B------:R-:W-:-:S03]  /*e950*/  IMAD.WIDE R8, R5, 0x4, R218 ;  /* 0x0000000405087825 */ /* 0x000fc600078e02da */
[----:B------:R1:W-:Y:S01]  /*e960*/  STL.64 [R1+0x510], R26 ;  /* 0x0005101a01007387 */ /* 0x0003e20000100a00 */
[----:B------:R-:W-:-:S03]  /*e970*/  ISETP.GE.U32.AND P2, PT, R11, 0x7fffff7f, PT ;  /* 0x7fffff7f0b00780c */ /* 0x000fc60003f46070 */
[----:B------:R1:W-:Y:S01]  /*e980*/  LDGSTS.E [R249+0x70004], desc[UR6][R26.64], !P0 ;  /* 0x700040001af97fae */ /* 0x0003e2000c121846 */
[----:B--2---:R-:W-:-:S03]  /*e990*/  VIADD R11, R15, 0xffffff9c ;  /* 0xffffff9c0f0b7836 */ /* 0x004fc60000000000 */
[----:B------:R2:W-:Y:S04]  /*e9a0*/  STL.64 [R1+0x530], R8 ;  /* 0x0005300801007387 */ /* 0x0005e80000100a00 */
[----:B------:R2:W-:Y:S01]  /*e9b0*/  LDGSTS.E [R249+0x74004], desc[UR6][R8.64], !P0 ;  /* 0x7400400008f97fae */ /* 0x0005e2000c121846 */
[----:B-1----:R-:W-:-:S04]  /*e9c0*/  IMAD.WIDE R26, R5, 0x4, R94 ;  /* 0x00000004051a7825 */ /* 0x002fc800078e025e */
[C---:B------:R-:W-:Y:S01]  /*e9d0*/  IMAD.WIDE R22, R5.reuse, 0x4, R88 ;  /* 0x0000000405167825 */ /* 0x040fe200078e0258 */
[----:B------:R1:W-:Y:S03]  /*e9e0*/  STL.64 [R1+0x508], R26 ;  /* 0x0005081a01007387 */ /* 0x0003e60000100a00 */
[C---:B------:R-:W-:Y:S01]  /*e9f0*/  IMAD.WIDE R14, R5.reuse, 0x4, R86 ;  /* 0x00000004050e7825 */ /* 0x040fe200078e0256 */
[----:B------:R-:W-:Y:S03]  /*ea00*/  STL.64 [R1+0x528], R22 ;  /* 0x0005281601007387 */ /* 0x000fe60000100a00 */
[----:B--2---:R-:W-:Y:S01]  /*ea10*/  IMAD.WIDE R8, R5, 0x4, R78 ;  /* 0x0000000405087825 */ /* 0x004fe200078e024e */
[----:B------:R-:W-:Y:S04]  /*ea20*/  STL.64 [R1+0x1930], R4 ;  /* 0x0019300401007387 */ /* 0x000fe80000100a00 */
[----:B------:R2:W-:Y:S04]  /*ea30*/  STL.64 [R1+0x500], R14 ;  /* 0x0005000e01007387 */ /* 0x0005e80000100a00 */
[----:B------:R-:W-:Y:S04]  /*ea40*/  STL.64 [R1+0x518], R8 ;  /* 0x0005180801007387 */ /* 0x000fe80000100a00 */
[----:B------:R3:W-:Y:S04]  /*ea50*/  STL.64 [R1+0x1938], R248 ;  /* 0x001938f801007387 */ /* 0x0007e80000100a00 */
[----:B------:R-:W4:Y:S04]  /*ea60*/  LDL.LU.64 R204, [R1+0x350] ;  /* 0x0003500001cc7983 */ /* 0x000f280000300a00 */
[----:B------:R-:W1:Y:S04]  /*ea70*/  LDL.LU.64 R212, [R1+0x28] ;  /* 0x0000280001d47983 */ /* 0x000e680000300a00 */
[----:B------:R-:W3:Y:S04]  /*ea80*/  LDL.LU.64 R190, [R1+0x360] ;  /* 0x0003600001be7983 */ /* 0x000ee80000300a00 */
[----:B------:R-:W3:Y:S04]  /*ea90*/  LDL.LU.64 R192, [R1+0x40] ;  /* 0x0000400001c07983 */ /* 0x000ee80000300a00 */
[----:B------:R-:W3:Y:S04]  /*eaa0*/  LDL.LU.64 R194, [R1+0x368] ;  /* 0x0003680001c27983 */ /* 0x000ee80000300a00 */
[----:B------:R-:W2:Y:S04]  /*eab0*/  LDL.LU.64 R214, [R1+0x58] ;  /* 0x0000580001d67983 */ /* 0x000ea80000300a00 */
[----:B------:R-:W3:Y:S04]  /*eac0*/  LDL.LU.64 R224, [R1+0x370] ;  /* 0x0003700001e07983 */ /* 0x000ee80000300a00 */
[----:B------:R-:W3:Y:S04]  /*ead0*/  LDL.LU.64 R206, [R1+0x70] ;  /* 0x0000700001ce7983 */ /* 0x000ee80000300a00 */
[----:B------:R-:W3:Y:S04]  /*eae0*/  LDL.LU.64 R222, [R1+0x378] ;  /* 0x0003780001de7983 */ /* 0x000ee80000300a00 */
[----:B------:R-:W3:Y:S04]  /*eaf0*/  LDL.LU.64 R196, [R1+0x88] ;  /* 0x0000880001c47983 */ /* 0x000ee80000300a00 */
[----:B------:R-:W3:Y:S04]  /*eb00*/  LDL.LU.64 R198, [R1+0x380] ;  /* 0x0003800001c67983 */ /* 0x000ee80000300a00 */
[----:B------:R-:W3:Y:S04]  /*eb10*/  LDL.LU.64 R200, [R1+0x98] ;  /* 0x0000980001c87983 */ /* 0x000ee80000300a00 */
[----:B------:R-:W3:Y:S04]  /*eb20*/  LDL.LU.64 R220, [R1+0x388] ;  /* 0x0003880001dc7983 */ /* 0x000ee80000300a00 */
[----:B------:R-:W3:Y:S04]  /*eb30*/  LDL.LU.64 R208, [R1+0xa0] ;  /* 0x0000a00001d07983 */ /* 0x000ee80000300a00 */
[----:B------:R-:W3:Y:S01]  /*eb40*/  LDL.LU.64 R218, [R1+0x390] ;  /* 0x0003900001da7983 */ /* 0x000ee20000300a00 */
[----:B------:R-:W-:-:S03]  /*eb50*/  IMAD.WIDE R62, R2, 0x4, R60 ;  /* 0x00000004023e7825 */ /* 0x000fc600078e023c */
[----:B------:R-:W3:Y:S01]  /*eb60*/  LDL.LU.64 R202, [R1+0xb0] ;  /* 0x0000b00001ca7983 */ /* 0x000ee20000300a00 */
[----:B------:R-:W-:-:S03]  /*eb70*/  IMAD.WIDE R60, R2, 0x4, R38 ;  /* 0x00000004023c7825 */ /* 0x000fc600078e0226 */
[----:B------:R-:W3:Y:S04]  /*eb80*/  LDL.LU.64 R210, [R1+0x398] ;  /* 0x0003980001d27983 */ /* 0x000ee80000300a00 */
[----:B------:R1:W-:Y:S01]  /*eb90*/  LDGSTS.E [R249+0x70008], desc[UR6][R26.64], !P5 ;  /* 0x700080001af97fae */ /* 0x0003e2000e921846 */
[----:B------:R-:W-:Y:S01]  /*eba0*/  ISETP.GE.U32.AND P0, PT, R10, 0x7fffff7e, PT ;  /* 0x7fffff7e0a00780c */ /* 0x000fe20003f06070 */
[----:B------:R-:W-:Y:S02]  /*ebb0*/  VIADD R10, R19, 0xffffff9b ;  /* 0xffffff9b130a7836 */ /* 0x000fe40000000000 */
[C---:B------:R-:W-:Y:S01]  /*ebc0*/  IMAD.WIDE R86, R2.reuse, 0x4, R84 ;  /* 0x0000000402567825 */ /* 0x040fe200078e0254 */
[----:B------:R-:W-:Y:S03]  /*ebd0*/  LDGSTS.E [R249+0x74008], desc[UR6][R22.64], !P5 ;  /* 0x7400800016f97fae */ /* 0x000fe6000e921846 */
[C---:B----4-:R-:W-:Y:S01]  /*ebe0*/  IMAD.WIDE R38, R2.reuse, 0x4, R204 ;  /* 0x0000000402267825 */ /* 0x050fe200078e02cc */
[----:B------:R3:W-:Y:S04]  /*ebf0*/  LDGSTS.E [R249+0x7000c], desc[UR6][R14.64], !P6 ;  /* 0x7000c0000ef97fae */ /* 0x0007e8000f121846 */
[----:B------:R-:W4:Y:S01]  /*ec00*/  LDL.LU.64 R204, [R1+0xb8] ;  /* 0x0000b80001cc7983 */ /* 0x000f220000300a00 */
[----:B-1----:R-:W-:-:S03]  /*ec10*/  IMAD.WIDE R26, R2, 0x4, R212 ;  /* 0x00000004021a7825 */ /* 0x002fc600078e02d4 */
[----:B------:R-:W4:Y:S01]  /*ec20*/  LDL.LU.64 R212, [R1+0x3a0] ;  /* 0x0003a00001d47983 */ /* 0x000f220000300a00 */
[----:B--2---:R-:W-:-:S03]  /*ec30*/  IMAD.WIDE R18, R2, 0x4, R214 ;  /* 0x0000000402127825 */ /* 0x004fc600078e02d6 */
[----:B------:R1:W-:Y:S04]  /*ec40*/  LDGSTS.E [R249+0x7400c], desc[UR6][R8.64], !P6 ;  /* 0x7400c00008f97fae */ /* 0x0003e8000f121846 */
[----:B------:R-:W2:Y:S01]  /*ec50*/  LDL.LU.64 R214, [R1+0xc8] ;  /* 0x0000c80001d67983 */ /* 0x000ea20000300a00 */
[----:B------:R-:W-:-:S04]  /*ec60*/  IMAD.WIDE R84, R2, 0x4, R16 ;  /* 0x0000000402547825 */ /* 0x000fc800078e0210 */
[----:B------:R-:W-:-:S04]  /*ec70*/  IMAD.WIDE R88, R2, 0x4, R12 ;  /* 0x0000000402587825 */ /* 0x000fc800078e020c */
[----:B---3--:R-:W-:-:S04]  /*ec80*/  IMAD.WIDE R14, R2, 0x4, R206 ;  /* 0x00000004020e7825 */ /* 0x008fc800078e02ce */
[----:B------:R-:W-:-:S04]  /*ec90*/  IMAD.WIDE R4, R2, 0x4, R198 ;  /* 0x0000000402047825 */ /* 0x000fc800078e02c6 */
[----:B------:R-:W-:-:S04]  /*eca0*/  IMAD.WIDE R180, R2, 0x4, R200 ;  /* 0x0000000402b47825 */ /* 0x000fc800078e02c8 */
[----:B-1----:R-:W-:-:S04]  /*ecb0*/  IMAD.WIDE R248, R2, 0x4, R220 ;  /* 0x0000000402f87825 */ /* 0x002fc800078e02dc */
[----:B------:R-:W-:-:S04]  /*ecc0*/  IMAD.WIDE R182, R2, 0x4, R208 ;  /* 0x0000000402b67825 */ /* 0x000fc800078e02d0 */
[----:B------:R-:W-:-:S04]  /*ecd0*/  IMAD.WIDE R184, R2, 0x4, R202 ;  /* 0x0000000402b87825 */ /* 0x000fc800078e02ca */
[----:B------:R-:W-:-:S04]  /*ece0*/  IMAD.WIDE R100, R2, 0x4, R210 ;  /* 0x0000000402647825 */ /* 0x000fc800078e02d2 */
[----:B----4-:R-:W-:-:S04]  /*ecf0*/  IMAD.WIDE R8, R2, 0x4, R204 ;  /* 0x0000000402087825 */ /* 0x010fc800078e02cc */
[----:B------:R-:W-:-:S04]  /*ed00*/  IMAD.WIDE R102, R2, 0x4, R212 ;  /* 0x0000000402667825 */ /* 0x000fc800078e02d4 */
[----:B------:R-:W-:-:S04]  /*ed10*/  IMAD.WIDE R78, R2, 0x4, R70 ;  /* 0x00000004024e7825 */ /* 0x000fc800078e0246 */
[----:B------:R-:W-:-:S04]  /*ed20*/  IMAD.WIDE R22, R2, 0x4, R192 ;  /* 0x0000000402167825 */ /* 0x000fc800078e02c0 */
[C---:B------:R-:W-:Y:S01]  /*ed30*/  IMAD.WIDE R94, R2.reuse, 0x4, R72 ;  /* 0x00000004025e7825 */ /* 0x040fe200078e0248 */
[----:B------:R-:W-:Y:S01]  /*ed40*/  ISETP.GE.U32.AND P5, PT, R11, 0x7fffff7d, PT ;  /* 0x7fffff7d0b00780c */ /* 0x000fe20003fa6070 */
[----:B------:R-:W0:Y:S02]  /*ed50*/  LDGDEPBAR ;  /* 0x00000000000079af */ /* 0x000e240000000000 */
[C---:B------:R-:W-:Y:S02]  /*ed60*/  IMAD.WIDE R16, R2.reuse, 0x4, R224 ;  /* 0x0000000402107825 */ /* 0x040fe400078e02e0 */
[----:B------:R-:W3:Y:S02]  /*ed70*/  LDL.LU.64 R224, [R1+0x3a8] ;  /* 0x0003a80001e07983 */ /* 0x000ee40000300a00 */
[C---:B------:R-:W-:Y:S02]  /*ed80*/  IMAD.WIDE R12, R2.reuse, 0x4, R222 ;  /* 0x00000004020c7825 */ /* 0x040fe400078e02de */
[----:B------:R-:W4:Y:S04]  /*ed90*/  LDL.LU.64 R206, [R1+0xd8] ;  /* 0x0000d80001ce7983 */ /* 0x000f280000300a00 */
[----:B------:R-:W4:Y:S04]  /*eda0*/  LDL.LU.64 R222, [R1+0x3b0] ;  /* 0x0003b00001de7983 */ /* 0x000f280000300a00 */
[----:B------:R1:W-:Y:S04]  /*edb0*/  STL.64 [R1+0x10], R4 ;  /* 0x0000100401007387 */ /* 0x0003e80000100a00 */
[----:B------:R-:W4:Y:S04]  /*edc0*/  LDL.LU.64 R200, [R1+0xd0] ;  /* 0x0000d00001c87983 */ /* 0x000f280000300a00 */
[----:B------:R-:W4:Y:S01]  /*edd0*/  LDL.LU.64 R220, [R1+0x3b8] ;  /* 0x0003b80001dc7983 */ /* 0x000f220000300a00 */
[----:B-1----:R-:W-:-:S03]  /*ede0*/  IMAD.WIDE R4, R2, 0x4, R218 ;  /* 0x0000000402047825 */ /* 0x002fc600078e02da */
[----:B------:R-:W4:Y:S04]  /*edf0*/  LDL.LU.64 R218, [R1+0xc0] ;  /* 0x0000c00001da7983 */ /* 0x000f280000300a00 */
[----:B------:R-:W4:Y:S04]  /*ee00*/  LDL.LU.64 R208, [R1+0x3c0] ;  /* 0x0003c00001d07983 */ /* 0x000f280000300a00 */
[----:B------:R-:W-:Y:S04]  /*ee10*/  STL.64 [R1+0x28], R180 ;  /* 0x000028b401007387 */ /* 0x000fe80000100a00 */
[----:B------:R-:W-:Y:S04]  /*ee20*/  STL.64 [R1+0x40], R248 ;  /* 0x000040f801007387 */ /* 0x000fe80000100a00 */
[----:B------:R-:W4:Y:S04]  /*ee30*/  LDL.LU.64 R210, [R1+0xa8] ;  /* 0x0000a80001d27983 */ /* 0x000f280000300a00 */
[----:B------:R-:W4:Y:S04]  /*ee40*/  LDL.LU.64 R202, [R1+0x3c8] ;  /* 0x0003c80001ca7983 */ /* 0x000f280000300a00 */
[----:B------:R-:W-:Y:S04]  /*ee50*/  STL.64 [R1+0x70], R4 ;  /* 0x0000700401007387 */ /* 0x000fe80000100a00 */
[----:B------:R-:W-:Y:S04]  /*ee60*/  STL.64 [R1+0x58], R182 ;  /* 0x000058b601007387 */ /* 0x000fe80000100a00 */
[----:B------:R-:W4:Y:S01]  /*ee70*/  LDL.LU.64 R212, [R1+0x90] ;  /* 0x0000900001d47983 */ /* 0x000f220000300a00 */
[----:B--2---:R-:W-:-:S03]  /*ee80*/  IMAD.WIDE R186, R2, 0x4, R214 ;  /* 0x0000000402ba7825 */ /* 0x004fc600078e02d6 */
[----:B------:R1:W-:Y:S04]  /*ee90*/  STL.64 [R1+0xb8], R8 ;  /* 0x0000b80801007387 */ /* 0x0003e80000100a00 */
[----:B------:R-:W2:Y:S04]  /*eea0*/  LDL.LU.64 R204, [R1+0x3d0] ;  /* 0x0003d00001cc7983 */ /* 0x000ea80000300a00 */
[----:B------:R-:W-:Y:S04]  /*eeb0*/  STL.64 [R1+0xa0], R100 ;  /* 0x0000a06401007387 */ /* 0x000fe80000100a00 */
[----:B------:R-:W-:Y:S04]  /*eec0*/  STL.64 [R1+0x88], R184 ;  /* 0x000088b801007387 */ /* 0x000fe80000100a00 */
[----:B------:R-:W2:Y:S01]  /*eed0*/  LDL.LU.64 R214, [R1+0x80] ;  /* 0x0000800001d67983 */ /* 0x000ea20000300a00 */
[----:B------:R-:W-:-:S04]  /*eee0*/  IMAD.WIDE R70, R2, 0x4, R64 ;  /* 0x0000000402467825 */ /* 0x000fc800078e0240 */
[----:B------:R-:W-:-:S04]  /*eef0*/  IMAD.WIDE R64, R2, 0x4, R24 ;  /* 0x0000000402407825 */ /* 0x000fc800078e0218 */
[----:B------:R-:W-:-:S04]  /*ef00*/  IMAD.WIDE R24, R2, 0x4, R190 ;  /* 0x0000000402187825 */ /* 0x000fc800078e02be */
[----:B------:R-:W-:-:S04]  /*ef10*/  IMAD.WIDE R72, R2, 0x4, R20 ;  /* 0x0000000402487825 */ /* 0x000fc800078e0214 */
[----:B------:R-:W-:-:S04]  /*ef20*/  IMAD.WIDE R20, R2, 0x4, R194 ;  /* 0x0000000402147825 */ /* 0x000fc800078e02c2 */
[C---:B---3--:R-:W-:Y:S02]  /*ef30*/  IMAD.WIDE R104, R2.reuse, 0x4, R224 ;  /* 0x0000000402687825 */ /* 0x048fe400078e02e0 */
[----:B------:R-:W3:Y:S02]  /*ef40*/  LDL.LU.64 R224, [R1+0x3d8] ;  /* 0x0003d80001e07983 */ /* 0x000ee40000300a00 */
[C---:B----4-:R-:W-:Y:S02]  /*ef50*/  IMAD.WIDE R188, R2.reuse, 0x4, R206 ;  /* 0x0000000402bc7825 */ /* 0x050fe400078e02ce */
[----:B------:R-:W-:Y:S02]  /*ef60*/  STL.64 [R1+0xe0], R102 ;  /* 0x0000e06601007387 */ /* 0x000fe40000100a00 */
[C---:B------:R-:W-:Y:S02]  /*ef70*/  IMAD.WIDE R106, R2.reuse, 0x4, R222 ;  /* 0x00000004026a7825 */ /* 0x040fe400078e02de */
[----:B------:R-:W4:Y:S04]  /*ef80*/  LDL.LU.64 R206, [R1+0x78] ;  /* 0x0000780001ce7983 */ /* 0x000f280000300a00 */
[----:B------:R-:W4:Y:S01]  /*ef90*/  LDL.LU.64 R222, [R1+0x3e0] ;  /* 0x0003e00001de7983 */ /* 0x000f220000300a00 */
[----:B------:R-:W-:-:S03]  /*efa0*/  IMAD.WIDE R190, R2, 0x4, R200 ;  /* 0x0000000402be7825 */ /* 0x000fc600078e02c8 */
[----:B------:R-:W-:Y:S01]  /*efb0*/  STL.64 [R1+0xf8], R186 ;  /* 0x0000f8ba01007387 */ /* 0x000fe20000100a00 */
[----:B------:R-:W-:-:S03]  /*efc0*/  IMAD.WIDE R108, R2, 0x4, R220 ;  /* 0x00000004026c7825 */ /* 0x000fc600078e02dc */
[----:B------:R-:W-:Y:S04]  /*efd0*/  STL.64 [R1+0x110], R104 ;  /* 0x0001106801007387 */ /* 0x000fe80000100a00 */
[----:B------:R-:W4:Y:S01]  /*efe0*/  LDL.LU.64 R220, [R1+0x68] ;  /* 0x0000680001dc7983 */ /* 0x000f220000300a00 */
[----:B------:R-:W-:-:S03]  /*eff0*/  IMAD.WIDE R192, R2, 0x4, R218 ;  /* 0x0000000402c07825 */ /* 0x000fc600078e02da */
[----:B------:R-:W-:Y:S01]  /*f000*/  STL.64 [R1+0x150], R106 ;  /* 0x0001506a01007387 */ /* 0x000fe20000100a00 */
[----:B------:R-:W-:-:S03]  /*f010*/  IMAD.WIDE R110, R2, 0x4, R208 ;  /* 0x00000004026e7825 */ /* 0x000fc600078e02d0 */
[----:B------:R-:W-:Y:S04]  /*f020*/  STL.64 [R1+0x128], R188 ;  /* 0x000128bc01007387 */ /* 0x000fe80000100a00 */
[----:B------:R-:W4:Y:S04]  /*f030*/  LDL.LU.64 R218, [R1+0x3e8] ;  /* 0x0003e80001da7983 */ /* 0x000f280000300a00 */
[----:B------:R-:W-:Y:S01]  /*f040*/  STL.64 [R1+0x168], R108 ;  /* 0x0001686c01007387 */ /* 0x000fe20000100a00 */
[----:B-1----:R-:W-:-:S03]  /*f050*/  IMAD.WIDE R8, R2, 0x4, R210 ;  /* 0x0000000402087825 */ /* 0x002fc600078e02d2 */
[----:B------:R-:W-:Y:S04]  /*f060*/  STL.64 [R1+0x148], R190 ;  /* 0x000148be01007387 */ /* 0x000fe80000100a00 */
[----:B------:R-:W4:Y:S01]  /*f070*/  LDL.LU.64 R208, [R1+0x60] ;  /* 0x0000600001d07983 */ /* 0x000f220000300a00 */
[----:B------:R-:W-:-:S03]  /*f080*/  IMAD.WIDE R112, R2, 0x4, R202 ;  /* 0x0000000402707825 */ /* 0x000fc600078e02ca */
[----:B------:R-:W4:Y:S04]  /*f090*/  LDL.LU.64 R210, [R1+0x3f0] ;  /* 0x0003f00001d27983 */ /* 0x000f280000300a00 */
[----:B------:R2:W-:Y:S01]  /*f0a0*/  STL.64 [R1+0x178], R8 ;  /* 0x0001780801007387 */ /* 0x0005e20000100a00 */
[----:B------:R-:W-:-:S03]  /*f0b0*/  IMAD.WIDE R194, R2, 0x4, R212 ;  /* 0x0000000402c27825 */ /* 0x000fc600078e02d4 */
[----:B------:R-:W-:Y:S04]  /*f0c0*/  STL.64 [R1+0x180], R110 ;  /* 0x0001806e01007387 */ /* 0x000fe80000100a00 */
[----:B------:R-:W-:Y:S04]  /*f0d0*/  STL.64 [R1+0x160], R192 ;  /* 0x000160c001007387 */ /* 0x000fe80000100a00 */
[----:B------:R-:W4:Y:S04]  /*f0e0*/  LDL.LU.64 R212, [R1+0x50] ;  /* 0x0000500001d47983 */ /* 0x000f280000300a00 */
[----:B------:R-:W4:Y:S04]  /*f0f0*/  LDL.LU.64 R174, [R1+0x3f8] ;  /* 0x0003f80001ae7983 */ /* 0x000f280000300a00 */
[----:B------:R-:W-:Y:S01]  /*f100*/  STL.64 [R1+0x198], R112 ;  /* 0x0001987001007387 */ /* 0x000fe20000100a00 */
[----:B--2---:R-:W-:-:S03]  /*f110*/  IMAD.WIDE R8, R2, 0x4, R214 ;  /* 0x0000000402087825 */ /* 0x004fc600078e02d6 */
[----:B------:R-:W2:Y:S04]  /*f120*/  LDL.LU.64 R176, [R1+0x48] ;  /* 0x0000480001b07983 */ /* 0x000ea80000300a00 */
[----:B------:R-:W2:Y:S01]  /*f130*/  LDL.LU.64 R214, [R1+0x400] ;  /* 0x0004000001d67983 */ /* 0x000ea20000300a00 */
[----:B------:R-:W-:-:S03]  /*f140*/  IMAD.WIDE R114, R2, 0x4, R204 ;  /* 0x0000000402727825 */ /* 0x000fc600078e02cc */
[----:B------:R3:W-:Y:S04]  /*f150*/  STL.64 [R1+0x1a8], R8 ;  /* 0x0001a80801007387 */ /* 0x0007e80000100a00 */
[----:B------:R-:W2:Y:S01]  /*f160*/  LDL.LU.64 R246, [R1+0x38] ;  /* 0x0000380001f67983 */ /* 0x000ea20000300a00 */
[----:B------:R-:W-:Y:S01]  /*f170*/  ISETP.GE.U32.AND P6, PT, R10, 0x7fffff7c, PT ;  /* 0x7fffff7c0a00780c */ /* 0x000fe20003fc6070 */
[----:B------:R-:W-:-:S04]  /*f180*/  IMAD.WIDE R10, R2, 0x4, R196 ;  /* 0x00000004020a7825 */ /* 0x000fc800078e02c4 */
[C---:B---3--:R-:W-:Y:S02]  /*f190*/  IMAD.WIDE R8, R2.reuse, 0x4, R224 ;  /* 0x0000000402087825 */ /* 0x048fe400078e02e0 */
[----:B------:R-:W3:Y:S04]  /*f1a0*/  LDL.LU.64 R224, [R1+0x408] ;  /* 0x0004080001e07983 */ /* 0x000ee80000300a00 */
[----:B------:R-:W-:Y:S04]  /*f1b0*/  STL.64 [R1+0x190], R194 ;  /* 0x000190c201007387 */ /* 0x000fe80000100a00 */
[----:B------:R-:W-:Y:S01]  /*f1c0*/  STL.64 [R1+0x1b0], R114 ;  /* 0x0001b07201007387 */ /* 0x000fe20000100a00 */
[----:B----4-:R-:W-:-:S03]  /*f1d0*/  IMAD.WIDE R196, R2, 0x4, R206 ;  /* 0x0000000402c47825 */ /* 0x010fc600078e02ce */
[----:B------:R-:W4:Y:S01]  /*f1e0*/  LDL.LU.64 R202, [R1+0x30] ;  /* 0x0000300001ca7983 */ /* 0x000f220000300a00 */
[----:B------:R-:W-:-:S03]  /*f1f0*/  IMAD.WIDE R116, R2, 0x4, R222 ;  /* 0x0000000402747825 */ /* 0x000fc600078e02de */
[----:B------:R-:W4:Y:S04]  /*f200*/  LDL.LU.64 R204, [R1+0x410] ;  /* 0x0004100001cc7983 */ /* 0x000f280000300a00 */
[----:B------:R-:W4:Y:S01]  /*f210*/  LDL.LU.64 R222, [R1+0x20] ;  /* 0x0000200001de7983 */ /* 0x000f220000300a00 */
[----:B------:R-:W-:-:S03]  /*f220*/  IMAD.WIDE R198, R2, 0x4, R220 ;  /* 0x0000000402c67825 */ /* 0x000fc600078e02dc */
[----:B------:R-:W-:Y:S04]  /*f230*/  STL.64 [R1+0x1c8], R8 ;  /* 0x0001c80801007387 */ /* 0x000fe80000100a00 */
[----:B------:R-:W4:Y:S04]  /*f240*/  LDL.LU.64 R220, [R1+0x418] ;  /* 0x0004180001dc7983 */ /* 0x000f280000300a00 */
[----:B------:R-:W4:Y:S01]  /*f250*/  LDL.LU.64 R206, [R1+0x18] ;  /* 0x0000180001ce7983 */ /* 0x000f220000300a00 */
[----:B------:R-:W-:-:S03]  /*f260*/  IMAD.WIDE R118, R2, 0x4, R218 ;  /* 0x0000000402767825 */ /* 0x000fc600078e02da */
[----:B------:R-:W4:Y:S04]  /*f270*/  LDL.LU.64 R218, [R1+0x420] ;  /* 0x0004200001da7983 */ /* 0x000f280000300a00 */
[----:B------:R-:W-:Y:S01]  /*f280*/  STL.64 [R1+0x1c0], R196 ;  /* 0x0001c0c401007387 */ /* 0x000fe20000100a00 */
[----:B------:R-:W-:-:S03]  /*f290*/  IMAD.WIDE R122, R2, 0x4, R208 ;  /* 0x00000004027a7825 */ /* 0x000fc600078e02d0 */
[----:B------:R-:W-:Y:S04]  /*f2a0*/  STL.64 [R1+0x1e0], R116 ;  /* 0x0001e07401007387 */ /* 0x000fe80000100a00 */
[----:B------:R-:W4:Y:S01]  /*f2b0*/  LDL.LU.64 R208, [R1+0x8] ;  /* 0x0000080001d07983 */ /* 0x000f220000300a00 */
[----:B------:R-:W-:-:S03]  /*f2c0*/  IMAD.WIDE R120, R2, 0x4, R210 ;  /* 0x0000000402787825 */ /* 0x000fc600078e02d2 */
[----:B------:R1:W-:Y:S04]  /*f2d0*/  STL.64 [R1+0x1f0], R122 ;  /* 0x0001f07a01007387 */ /* 0x0003e80000100a00 */
[----:B------:R-:W4:Y:S04]  /*f2e0*/  LDL.LU.64 R178, [R1+0x428] ;  /* 0x0004280001b27983 */ /* 0x000f280000300a00 */
[----:B------:R-:W-:Y:S01]  /*f2f0*/  STL.64 [R1+0x1f8], R118 ;  /* 0x0001f87601007387 */ /* 0x000fe20000100a00 */
[----:B------:R-:W-:-:S03]  /*f300*/  IMAD.WIDE R200, R2, 0x4, R212 ;  /* 0x0000000402c87825 */ /* 0x000fc600078e02d4 */
[----:B------:R-:W-:Y:S04]  /*f310*/  STL.64 [R1+0x1d8], R198 ;  /* 0x0001d8c601007387 */ /* 0x000fe80000100a00 */
[----:B------:R-:W4:Y:S04]  /*f320*/  LDL.LU.64 R210, [R1] ;  /* 0x0000000001d27983 */ /* 0x000f280000300a00 */
[----:B------:R-:W4:Y:S04]  /*f330*/  LDL.LU.64 R212, [R1+0x430] ;  /* 0x0004300001d47983 */ /* 0x000f280000300a00 */
[----:B------:R-:W-:Y:S01]  /*f340*/  STL.64 [R1+0x210], R120 ;  /* 0x0002107801007387 */ /* 0x000fe20000100a00 */
[----:B--2---:R-:W-:-:S03]  /*f350*/  IMAD.WIDE R124, R2, 0x4, R214 ;  /* 0x00000004027c7825 */ /* 0x004fc600078e02d6 */
[----:B------:R-:W2:Y:S01]  /*f360*/  LDL.LU.64 R214, [R1+0x438] ;  /* 0x0004380001d67983 */ /* 0x000ea20000300a00 */
[----:B------:R-:W-:-:S04]  /*f370*/  IMAD.WIDE R126, R2, 0x4, R176 ;  /* 0x00000004027e7825 */ /* 0x000fc800078e02b0 */
[C---:B-1----:R-:W-:Y:S01]  /*f380*/  IMAD.WIDE R122, R2.reuse, 0x4, R174 ;  /* 0x00000004027a7825 */ /* 0x042fe200078e02ae */
[----:B------:R3:W-:Y:S03]  /*f390*/  STL.64 [R1+0x220], R126 ;  /* 0x0002207e01007387 */ /* 0x0007e60000100a00 */
[C---:B------:R-:W-:Y:S01]  /*f3a0*/  IMAD.WIDE R130, R2.reuse, 0x4, R246 ;  /* 0x0000000402827825 */ /* 0x040fe200078e02f6 */
[----:B------:R-:W-:Y:S04]  /*f3b0*/  STL.64 [R1+0x208], R200 ;  /* 0x000208c801007387 */ /* 0x000fe80000100a00 */
[----:B------:R-:W-:Y:S01]  /*f3c0*/  STL.64 [R1+0x228], R122 ;  /* 0x0002287a01007387 */ /* 0x000fe20000100a00 */
[----:B---3--:R-:W-:-:S03]  /*f3d0*/  IMAD.WIDE R126, R2, 0x4, R224 ;  /* 0x00000004027e7825 */ /* 0x008fc600078e02e0 */
[----:B------:R-:W3:Y:S04]  /*f3e0*/  LDL.LU.64 R224, [R1+0x440] ;  /* 0x0004400001e07983 */ /* 0x000ee80000300a00 */
[----:B------:R1:W-:Y:S04]  /*f3f0*/  STL.64 [R1+0x238], R130 ;  /* 0x0002388201007387 */ /* 0x0003e80000100a00 */
[----:B------:R3:W-:Y:S01]  /*f400*/  STL.64 [R1+0x240], R124 ;  /* 0x0002407c01007387 */ /* 0x0007e20000100a00 */
[----:B----4-:R-:W-:-:S04]  /*f410*/  IMAD.WIDE R202, R2, 0x4, R202 ;  /* 0x0000000402ca7825 */ /* 0x010fc800078e02ca */
[----:B-1----:R-:W-:-:S04]  /*f420*/  IMAD.WIDE R130, R2, 0x4, R204 ;  /* 0x0000000402827825 */ /* 0x002fc800078e02cc */
[C---:B------:R-:W-:Y:S02]  /*f430*/  IMAD.WIDE R204, R2.reuse, 0x4, R222 ;  /* 0x0000000402cc7825 */ /* 0x040fe400078e02de */
[----:B------:R-:W4:Y:S04]  /*f440*/  LDL.LU.64 R222, [R1+0x448] ;  /* 0x0004480001de7983 */ /* 0x000f280000300a00 */
[----:B------:R1:W-:Y:S01]  /*f450*/  STL.64 [R1+0x258], R126 ;  /* 0x0002587e01007387 */ /* 0x0003e20000100a00 */
[----:B------:R-:W-:-:S03]  /*f460*/  IMAD.WIDE R132, R2, 0x4, R220 ;  /* 0x0000000402847825 */ /* 0x000fc600078e02dc */
[----:B------:R-:W4:Y:S01]  /*f470*/  LDL.LU.64 R220, [R1+0x450] ;  /* 0x0004500001dc7983 */ /* 0x000f220000300a00 */
[----:B------:R-:W-:-:S03]  /*f480*/  IMAD.WIDE R206, R2, 0x4, R206 ;  /* 0x0000000402ce7825 */ /* 0x000fc600078e02ce */
[----:B------:R-:W-:Y:S01]  /*f490*/  STL.64 [R1+0x250], R202 ;  /* 0x000250ca01007387 */ /* 0x000fe20000100a00 */
[----:B------:R-:W-:-:S03]  /*f4a0*/  IMAD.WIDE R244, R2, 0x4, R218 ;  /* 0x0000000402f47825 */ /* 0x000fc600078e02da */
[----:B------:R1:W-:Y:S04]  /*f4b0*/  STL.64 [R1+0x270], R130 ;  /* 0x0002708201007387 */ /* 0x0003e80000100a00 */
[----:B------:R-:W4:Y:S04]  /*f4c0*/  LDL.LU.64 R218, [R1+0x458] ;  /* 0x0004580001da7983 */ /* 0x000f280000300a00 */
[----:B------:R1:W-:Y:S01]  /*f4d0*/  STL.64 [R1+0x288], R132 ;  /* 0x0002888401007387 */ /* 0x0003e20000100a00 */
[----:B------:R-:W-:-:S03]  /*f4e0*/  IMAD.WIDE R208, R2, 0x4, R208 ;  /* 0x0000000402d07825 */ /* 0x000fc600078e02d0 */
[----:B------:R-:W-:Y:S04]  /*f4f0*/  STL.64 [R1+0x268], R204 ;  /* 0x000268cc01007387 */ /* 0x000fe80000100a00 */
[----:B------:R1:W-:Y:S01]  /*f500*/  STL.64 [R1+0x2a0], R244 ;  /* 0x0002a0f401007387 */ /* 0x0003e20000100a00 */
[----:B------:R-:W-:-:S03]  /*f510*/  IMAD.WIDE R134, R2, 0x4, R178 ;  /* 0x0000000402867825 */ /* 0x000fc600078e02b2 */
[----:B------:R-:W-:Y:S04]  /*f520*/  STL.64 [R1+0x280], R206 ;  /* 0x000280ce01007387 */ /* 0x000fe80000100a00 */
[----:B------:R-:W4:Y:S04]  /*f530*/  LDL.LU.64 R174, [R1+0x468] ;  /* 0x0004680001ae7983 */ /* 0x000f280000300a00 */
[----:B------:R1:W-:Y:S01]  /*f540*/  STL.64 [R1+0x2b8], R134 ;  /* 0x0002b88601007387 */ /* 0x0003e20000100a00 */
[----:B------:R-:W-:-:S03]  /*f550*/  IMAD.WIDE R210, R2, 0x4, R210 ;  /* 0x0000000402d27825 */ /* 0x000fc600078e02d2 */
[----:B------:R-:W-:Y:S01]  /*f560*/  STL.64 [R1+0x298], R208 ;  /* 0x000298d001007387 */ /* 0x000fe20000100a00 */
[----:B------:R-:W-:-:S03]  /*f570*/  IMAD.WIDE R136, R2, 0x4, R212 ;  /* 0x0000000402887825 */ /* 0x000fc600078e02d4 */
[----:B------:R-:W4:Y:S01]  /*f580*/  LDL.LU.64 R246, [R1+0x470] ;  /* 0x0004700001f67983 */ /* 0x000f220000300a00 */
[----:B------:R-:W-:-:S03]  /*f590*/  IMAD.WIDE R212, R2, 0x4, R250 ;  /* 0x0000000402d47825 */ /* 0x000fc600078e02fa */
[----:B------:R1:W-:Y:S01]  /*f5a0*/  STL.64 [R1+0x2d0], R136 ;  /* 0x0002d08801007387 */ /* 0x0003e20000100a00 */
[----:B--2---:R-:W-:-:S03]  /*f5b0*/  IMAD.WIDE R140, R2, 0x4, R214 ;  /* 0x00000004028c7825 */ /* 0x004fc600078e02d6 */
[----:B------:R-:W-:Y:S04]  /*f5c0*/  STL.64 [R1+0x2b0], R210 ;  /* 0x0002b0d201007387 */ /* 0x000fe80000100a00 */
[----:B------:R-:W2:Y:S04]  /*f5d0*/  LDL.LU.64 R176, [R1+0x478] ;  /* 0x0004780001b07983 */ /* 0x000ea80000300a00 */
[----:B------:R1:W-:Y:S04]  /*f5e0*/  STL.64 [R1+0x2e8], R140 ;  /* 0x0002e88c01007387 */ /* 0x0003e80000100a00 */
[----:B------:R-:W-:Y:S04]  /*f5f0*/  STL.64 [R1+0x2c8], R212 ;  /* 0x0002c8d401007387 */ /* 0x000fe80000100a00 */
[----:B------:R-:W2:Y:S01]  /*f600*/  LDL.LU.64 R178, [R1+0x480] ;  /* 0x0004800001b27983 */ /* 0x000ea20000300a00 */
[----:B------:R-:W-:-:S04]  /*f610*/  IMAD.WIDE R214, R2, 0x4, R242 ;  /* 0x0000000402d67825 */ /* 0x000fc800078e02f2 */
[----:B------:R-:W-:-:S04]  /*f620*/  IMAD.WIDE R158, R2, 0x4, R6 ;  /* 0x00000004029e7825 */ /* 0x000fc800078e0206 */
[----:B------:R-:W-:-:S04]  /*f630*/  IMAD.WIDE R6, R2, 0x4, R232 ;  /* 0x0000000402067825 */ /* 0x000fc800078e02e8 */
[----:B------:R-:W-:-:S04]  /*f640*/  IMAD.WIDE R250, R2, 0x4, R230 ;  /* 0x0000000402fa7825 */ /* 0x000fc800078e02e6 */
[----:B------:R-:W-:-:S04]  /*f650*/  IMAD.WIDE R242, R2, 0x4, R228 ;  /* 0x0000000402f27825 */ /* 0x000fc800078e02e4 */
[----:B---3--:R-:W-:-:S04]  /*f660*/  IMAD.WIDE R144, R2, 0x4, R224 ;  /* 0x0000000402907825 */ /* 0x008fc800078e02e0 */
[C---:B------:R-:W-:Y:S01]  /*f670*/  IMAD.WIDE R224, R2.reuse, 0x4, R240 ;  /* 0x0000000402e07825 */ /* 0x040fe200078e02f0 */
[----:B------:R3:W-:Y:S04]  /*f680*/  STL.64 [R1+0x300], R144 ;  /* 0x0003009001007387 */ /* 0x0007e80000100a00 */
[----:B------:R-:W-:Y:S01]  /*f690*/  STL.64 [R1+0x2e0], R214 ;  /* 0x0002e0d601007387 */ /* 0x000fe20000100a00 */
[----:B----4-:R-:W-:-:S04]  /*f6a0*/  IMAD.WIDE R146, R2, 0x4, R222 ;  /* 0x0000000402927825 */ /* 0x010fc800078e02de */
[C---:B------:R-:W-:Y:S01]  /*f6b0*/  IMAD.WIDE R222, R2.reuse, 0x4, R238 ;  /* 0x0000000402de7825 */ /* 0x040fe200078e02ee */
[----:B------:R4:W-:Y:S03]  /*f6c0*/  STL.64 [R1+0x318], R146 ;  /* 0x0003189201007387 */ /* 0x0009e60000100a00 */
[C---:B------:R-:W-:Y:S01]  /*f6d0*/  IMAD.WIDE R150, R2.reuse, 0x4, R220 ;  /* 0x0000000402967825 */ /* 0x040fe200078e02dc */
[----:B------:R-:W-:Y:S03]  /*f6e0*/  STL.64 [R1+0x2f8], R224 ;  /* 0x0002f8e001007387 */ /* 0x000fe60000100a00 */
[C---:B------:R-:W-:Y:S01]  /*f6f0*/  IMAD.WIDE R220, R2.reuse, 0x4, R236 ;  /* 0x0000000402dc7825 */ /* 0x040fe200078e02ec */
[----:B------:R-:W3:Y:S04]  /*f700*/  LDL.LU.64 R168, [R1+0x488] ;  /* 0x0004880001a87983 */ /* 0x000ee80000300a00 */
[----:B------:R-:W4:Y:S01]  /*f710*/  LDL.LU.64 R170, [R1+0x490] ;  /* 0x0004900001aa7983 */ /* 0x000f220000300a00 */
[----:B------:R-:W-:-:S03]  /*f720*/  IMAD.WIDE R156, R2, 0x4, R218 ;  /* 0x00000004029c7825 */ /* 0x000fc600078e02da */
[----:B------:R1:W-:Y:S01]  /*f730*/  STL.64 [R1+0x330], R150 ;  /* 0x0003309601007387 */ /* 0x0003e20000100a00 */
[----:B------:R-:W-:-:S03]  /*f740*/  IMAD.WIDE R218, R2, 0x4, R234 ;  /* 0x0000000402da7825 */ /* 0x000fc600078e02ea */
[----:B------:R-:W-:Y:S04]  /*f750*/  STL.64 [R1+0x310], R222 ;  /* 0x000310de01007387 */ /* 0x000fe80000100a00 */
[----:B------:R-:W4:Y:S04]  /*f760*/  LDL.LU.64 R172, [R1+0x498] ;  /* 0x0004980001ac7983 */ /* 0x000f280000300a00 */
[----:B------:R1:W-:Y:S04]  /*f770*/  STL.64 [R1+0x348], R156 ;  /* 0x0003489c01007387 */ /* 0x0003e80000100a00 */
[----:B------:R-:W-:Y:S01]  /*f780*/  STL.64 [R1+0x328], R220 ;  /* 0x000328dc01007387 */ /* 0x000fe20000100a00 */
[----:B------:R-:W-:-:S03]  /*f790*/  IMAD.WIDE R160, R2, 0x4, R174 ;  /* 0x0000000402a07825 */ /* 0x000fc600078e02ae */
[----:B------:R-:W4:Y:S04]  /*f7a0*/  LDL.LU.64 R174, [R1+0x4a0] ;  /* 0x0004a00001ae7983 */ /* 0x000f280000300a00 */
[----:B------:R1:W-:Y:S04]  /*f7b0*/  STL.64 [R1+0x360], R158 ;  /* 0x0003609e01007387 */ /* 0x0003e80000100a00 */
[----:B------:R-:W-:Y:S01]  /*f7c0*/  STL.64 [R1+0x340], R218 ;  /* 0x000340da01007387 */ /* 0x000fe20000100a00 */
[----:B------:R-:W-:-:S03]  /*f7d0*/  IMAD.WIDE R162, R2, 0x4, R246 ;  /* 0x0000000402a27825 */ /* 0x000fc600078e02f6 */
[----:B------:R-:W4:Y:S04]  /*f7e0*/  LDL.LU.64 R246, [R1+0x4a8] ;  /* 0x0004a80001f67983 */ /* 0x000f280000300a00 */
[----:B------:R1:W-:Y:S04]  /*f7f0*/  STL.64 [R1+0x378], R160 ;  /* 0x000378a001007387 */ /* 0x0003e80000100a00 */
[----:B------:R-:W-:Y:S01]  /*f800*/  STL.64 [R1+0x358], R6 ;  /* 0x0003580601007387 */ /* 0x000fe20000100a00 */
[----:B--2---:R-:W-:-:S03]  /*f810*/  IMAD.WIDE R164, R2, 0x4, R176 ;  /* 0x0000000402a47825 */ /* 0x004fc600078e02b0 */
[----:B------:R-:W2:Y:S04]  /*f820*/  LDL.LU.64 R176, [R1+0x4b0] ;  /* 0x0004b00001b07983 */ /* 0x000ea80000300a00 */
[----:B------:R1:W-:Y:S04]  /*f830*/  STL.64 [R1+0x390], R162 ;  /* 0x000390a201007387 */ /* 0x0003e80000100a00 */
[----:B------:R-:W-:Y:S01]  /*f840*/  STL.64 [R1+0x370], R250 ;  /* 0x000370fa01007387 */ /* 0x000fe20000100a00 */
[----:B------:R-:W-:-:S03]  /*f850*/  IMAD.WIDE R166, R2, 0x4, R178 ;  /* 0x0000000402a67825 */ /* 0x000fc600078e02b2 */
[----:B------:R-:W2:Y:S01]  /*f860*/  LDL.LU.64 R178, [R1+0x4b8] ;  /* 0x0004b80001b27983 */ /* 0x000ea20000300a00 */
[----:B------:R-:W-:-:S03]  /*f870*/  IMAD.WIDE R238, R2, 0x4, R148 ;  /* 0x0000000402ee7825 */ /* 0x000fc600078e0294 */
[----:B------:R1:W-:Y:S04]  /*f880*/  STL.64 [R1+0x3a8], R164 ;  /* 0x0003a8a401007387 */ /* 0x0003e80000100a00 */
[----:B------:R-:W-:Y:S04]  /*f890*/  STL.64 [R1+0x388], R242 ;  /* 0x000388f201007387 */ /* 0x000fe80000100a00 */
[----:B------:R-:W2:Y:S01]  /*f8a0*/  LDL.LU.64 R148, [R1+0x4c0] ;  /* 0x0004c00001947983 */ /* 0x000ea20000300a00 */
[----:B------:R-:W-:-:S03]  /*f8b0*/  IMAD.WIDE R240, R2, 0x4, R226 ;  /* 0x0000000402f07825 */ /* 0x000fc600078e02e2 */
[----:B------:R1:W-:Y:S01]  /*f8c0*/  STL.64 [R1+0x3c0], R166 ;  /* 0x0003c0a601007387 */ /* 0x0003e20000100a00 */
[----:B------:R-:W-:-:S03]  /*f8d0*/  IMAD.WIDE R236, R2, 0x4, R44 ;  /* 0x0000000402ec7825 */ /* 0x000fc600078e022c */
[----:B------:R-:W-:Y:S01]  /*f8e0*/  STL.64 [R1+0x3a0], R240 ;  /* 0x0003a0f001007387 */ /* 0x000fe20000100a00 */
[----:B------:R-:W-:-:S04]  /*f8f0*/  IMAD.WIDE R234, R2, 0x4, R128 ;  /* 0x0000000402ea7825 */ /* 0x000fc800078e0280 */
[----:B------:R-:W-:-:S04]  /*f900*/  IMAD.WIDE R232, R2, 0x4, R32 ;  /* 0x0000000402e87825 */ /* 0x000fc800078e0220 */
[----:B------:R-:W-:-:S04]  /*f910*/  IMAD.WIDE R230, R2, 0x4, R142 ;  /* 0x0000000402e67825 */ /* 0x000fc800078e028e */
[----:B------:R-:W-:-:S04]  /*f920*/  IMAD.WIDE R228, R2, 0x4, R34 ;  /* 0x0000000402e47825 */ /* 0x000fc800078e0222 */
[----:B------:R-:W-:-:S04]  /*f930*/  IMAD.WIDE R226, R2, 0x4, R36 ;  /* 0x0000000402e27825 */ /* 0x000fc800078e0224 */
[----:B------:R-:W-:-:S04]  /*f940*/  IMAD.WIDE R44, R2, 0x4, R154 ;  /* 0x00000004022c7825 */ /* 0x000fc800078e029a */
[----:B------:R-:W-:-:S04]  /*f950*/  IMAD.WIDE R36, R2, 0x4, R42 ;  /* 0x0000000402247825 */ /* 0x000fc800078e022a */
[----:B---3--:R-:W-:-:S04]  /*f960*/  IMAD.WIDE R168, R2, 0x4, R168 ;  /* 0x0000000402a87825 */ /* 0x008fc800078e02a8 */
[C---:B----4-:R-:W-:Y:S01]  /*f970*/  IMAD.WIDE R170, R2.reuse, 0x4, R170 ;  /* 0x0000000402aa7825 */ /* 0x050fe200078e02aa */
[----:B------:R3:W-:Y:S04]  /*f980*/  STL.64 [R1+0x3d8], R168 ;  /* 0x0003d8a801007387 */ /* 0x0007e80000100a00 */
[----:B------:R-:W-:Y:S04]  /*f990*/  STL.64 [R1+0x3b8], R238 ;  /* 0x0003b8ee01007387 */ /* 0x000fe80000100a00 */
[----:B------:R-:W4:Y:S01]  /*f9a0*/  LDL.LU.64 R128, [R1+0x4c8] ;  /* 0x0004c80001807983 */ /* 0x000f220000300a00 */
[----:B------:R-:W-:-:S03]  /*f9b0*/  IMAD.WIDE R172, R2, 0x4, R172 ;  /* 0x0000000402ac7825 */ /* 0x000fc600078e02ac */
[----:B------:R3:W-:Y:S04]  /*f9c0*/  STL.64 [R1+0x3f0], R170 ;  /* 0x0003f0aa01007387 */ /* 0x0007e80000100a00 */
[----:B------:R-:W-:Y:S04]  /*f9d0*/  STL.64 [R1+0x3d0], R236 ;  /* 0x0003d0ec01007387 */ /* 0x000fe80000100a00 */
[----:B------:R-:W3:Y:S01]  /*f9e0*/  LDL.LU.64 R32, [R1+0x4d0] ;  /* 0x0004d00001207983 */ /* 0x000ee20000300a00 */
[----:B------:R-:W-:-:S03]  /*f9f0*/  IMAD.WIDE R174, R2, 0x4, R174 ;  /* 0x0000000402ae7825 */ /* 0x000fc600078e02ae */
[----:B------:R1:W-:Y:S04]  /*fa00*/  STL.64 [R1+0x408], R172 ;  /* 0x000408ac01007387 */ /* 0x0003e80000100a00 */
[----:B------:R-:W-:Y:S04]  /*fa10*/  STL.64 [R1+0x3e8], R234 ;  /* 0x0003e8ea01007387 */ /* 0x000fe80000100a00 */
[----:B------:R1:W-:Y:S01]  /*fa20*/  STL.64 [R1+0x420], R174 ;  /* 0x000420ae01007387 */ /* 0x0003e20000100a00 */
[----:B------:R-:W-:-:S03]  /*fa30*/  IMAD.WIDE R246, R2, 0x4, R246 ;  /* 0x0000000402f67825 */ /* 0x000fc600078e02f6 */
[----:B------:R-:W-:Y:S04]  /*fa40*/  STL.64 [R1+0x400], R232 ;  /* 0x000400e801007387 */ /* 0x000fe80000100a00 */
[----:B------:R1:W-:Y:S04]  /*fa50*/  STL.64 [R1+0x438], R246 ;  /* 0x000438f601007387 */ /* 0x0003e80000100a00 */
[----:B------:R-:W-:Y:S01]  /*fa60*/  STL.64 [R1+0x418], R230 ;  /* 0x000418e601007387 */ /* 0x000fe20000100a00 */
[----:B--2---:R-:W-:-:S05]  /*fa70*/  IMAD.WIDE R176, R2, 0x4, R176 ;  /* 0x0000000402b07825 */ /* 0x004fca00078e02b0 */
[----:B------:R2:W-:Y:S01]  /*fa80*/  STL.64 [R1+0x450], R176 ;  /* 0x000450b001007387 */ /* 0x0005e20000100a00 */
[----:B------:R-:W-:-:S03]  /*fa90*/  IMAD.WIDE R178, R2, 0x4, R178 ;  /* 0x0000000402b27825 */ /* 0x000fc600078e02b2 */
[----:B------:R-:W-:Y:S04]  /*faa0*/  STL.64 [R1+0x430], R228 ;  /* 0x000430e401007387 */ /* 0x000fe80000100a00 */
[----:B------:R2:W-:Y:S04]  /*fab0*/  STL.64 [R1+0x468], R178 ;  /* 0x000468b201007387 */ /* 0x0005e80000100a00 */
[----:B------:R-:W-:Y:S01]  /*fac0*/  STL.64 [R1+0x448], R226 ;  /* 0x000448e201007387 */ /* 0x000fe20000100a00 */
[----:B------:R-:W-:-:S03]  /*fad0*/  IMAD.WIDE R148, R2, 0x4, R148 ;  /* 0x0000000402947825 */ /* 0x000fc600078e0294 */
[----:B------:R-:W2:Y:S04]  /*fae0*/  LDL.LU.64 R42, [R1+0x4d8] ;  /* 0x0004d800012a7983 */ /* 0x000ea80000300a00 */
[----:B------:R-:W-:Y:S04]  /*faf0*/  STL.64 [R1+0x480], R148 ;  /* 0x0004809401007387 */ /* 0x000fe80000100a00 */
[----:B------:R-:W-:Y:S04]  /*fb00*/  STL.64 [R1+0x460], R44 ;  /* 0x0004602c01007387 */ /* 0x000fe80000100a00 */
[----:B------:R-:W2:Y:S01]  /*fb10*/  LDL.64 R154, [R1+0x10] ;  /* 0x00001000019a7983 */ /* 0x000ea20000100a00 */
[----:B------:R-:W-:-:S04]  /*fb20*/  IMAD.WIDE R98, R2, 0x4, R98 ;  /* 0x0000000402627825 */ /* 0x000fc800078e0262 */
[C---:B------:R-:W-:Y:S01]  /*fb30*/  IMAD.WIDE R90, R2.reuse, 0x4, R90 ;  /* 0x00000004025a7825 */ /* 0x040fe200078e025a */
[----:B------:R-:W-:Y:S03]  /*fb40*/  LDGSTS.E [R0+0x20000], desc[UR6][R98.64], P3 ;  /* 0x2000000062007fae */ /* 0x000fe60009921846 */
        /* <DEDUP_REMOVED lines=13> */
[----:B------:R-:W-:Y:S04]  /*fc20*/  LDGSTS.E [R0+0x21c00], desc[UR6][R70.64], P3 ;  /* 0x21c0000046007fae */ /* 0x000fe80009921846 */
[----:B------:R-:W-:Y:S01]  /*fc30*/  LDGSTS.E [R0+0x22000], desc[UR6][R66.64], P3 ;  /* 0x2200000042007fae */ /* 0x000fe20009921846 */
[----:B------:R-:W-:-:S03]  /*fc40*/  IMAD.WIDE R28, R2, 0x4, R28 ;  /* 0x00000004021c7825 */ /* 0x000fc600078e021c */
[----:B------:R-:W-:Y:S04]  /*fc50*/  LDGSTS.E [R0+0x22400], desc[UR6][R62.64], P3 ;  /* 0x224000003e007fae */ /* 0x000fe80009921846 */
[----:B------:R-:W-:Y:S04]  /*fc60*/  LDGSTS.E [R0+0x22800], desc[UR6][R58.64], P3 ;  /* 0x228000003a007fae */ /* 0x000fe80009921846 */
[----:B------:R-:W-:Y:S01]  /*fc70*/  LDGSTS.E [R0+0x22c00], desc[UR6][R54.64], P3 ;  /* 0x22c0000036007fae */ /* 0x000fe20009921846 */
[----:B------:R-:W-:-:S03]  /*fc80*/  IMAD.WIDE R34, R2, 0x4, R138 ;  /* 0x0000000402227825 */ /* 0x000fc600078e028a */
        /* <DEDUP_REMOVED lines=8> */
[----:B----4-:R-:W-:-:S05]  /*fd10*/  IMAD.WIDE R128, R2, 0x4, R128 ;  /* 0x0000000402807825 */ /* 0x010fca00078e0280 */
[----:B------:R4:W-:Y:S01]  /*fd20*/  STL.64 [R1+0x498], R128 ;  /* 0x0004988001007387 */ /* 0x0009e20000100a00 */
[----:B---3--:R-:W-:-:S03]  /*fd30*/  IMAD.WIDE R142, R2, 0x4, R32 ;  /* 0x00000004028e7825 */ /* 0x008fc600078e0220 */
[----:B------:R-:W-:Y:S01]  /*fd40*/  STL.64 [R1+0x478], R36 ;  /* 0x0004782401007387 */ /* 0x000fe20000100a00 */
[----:B------:R-:W-:-:S03]  /*fd50*/  IMAD.WIDE R32, R2, 0x4, R152 ;  /* 0x0000000402207825 */ /* 0x000fc600078e0298 */
[----:B------:R3:W-:Y:S04]  /*fd60*/  STL.64 [R1+0x4b0], R142 ;  /* 0x0004b08e01007387 */ /* 0x0007e80000100a00 */
[----:B------:R3:W-:Y:S01]  /*fd70*/  STL.64 [R1+0x490], R34 ;  /* 0x0004902201007387 */ /* 0x0007e20000100a00 */
[----:B--2---:R-:W-:-:S05]  /*fd80*/  IMAD.WIDE R42, R2, 0x4, R42 ;  /* 0x00000004022a7825 */ /* 0x004fca00078e022a */
[----:B------:R-:W-:Y:S04]  /*fd90*/  STL.64 [R1+0x4c0], R42 ;  /* 0x0004c02a01007387 */ /* 0x000fe80000100a00 */
[----:B------:R2:W-:Y:S04]  /*fda0*/  STL.64 [R1+0x4a8], R32 ;  /* 0x0004a82001007387 */ /* 0x0005e80000100a00 */
[----:B------:R-:W-:Y:S04]  /*fdb0*/  LDGSTS.E [R0+0x25000], desc[UR6][R154.64], P3 ;  /* 0x250000009a007fae */ /* 0x000fe80009921846 */
[----:B------:R-:W-:Y:S04]  /*fdc0*/  LDGSTS.E [R0+0x25400], desc[UR6][R248.64], P3 ;  /* 0x25400000f8007fae */ /* 0x000fe80009921846 */
[----:B------:R-:W-:Y:S04]  /*fdd0*/  LDGSTS.E [R0+0x25800], desc[UR6][R4.64], P3 ;  /* 0x2580000004007fae */ /* 0x000fe80009921846 */
[----:B------:R-:W-:Y:S04]  /*fde0*/  LDGSTS.E [R0+0x25c00], desc[UR6][R100.64], P3 ;  /* 0x25c0000064007fae */ /* 0x000fe80009921846 */
[----:B------:R-:W2:Y:S04]  /*fdf0*/  LDL.LU.64 R248, [R1+0x1938] ;  /* 0x0019380001f87983 */ /* 0x000ea80000300a00 */
[----:B------:R-:W2:Y:S04]  /*fe00*/  LDL.LU.64 R4, [R1+0x1930] ;  /* 0x0019300001047983 */ /* 0x000ea80000300a00 */
[----:B------:R-:W-:Y:S04]  /*fe10*/  LDGSTS.E [R0+0x26000], desc[UR6][R102.64], P3 ;  /* 0x2600000066007fae */ /* 0x000fe80009921846 */
        /* <DEDUP_REMOVED lines=28> */
[----:B-1----:R-:W2:Y:S04]  /*ffe0*/  LDL.LU.64 R126, [R1+0x18b8] ;  /* 0x0018b800017e7983 */ /* 0x002ea80000300a00 */
        /* <DEDUP_REMOVED lines=45> */
[----:B------:R-:W2:Y:S04]  /*102c0*/  LDL.64 R138, [R1+0x178] ;  /* 0x00017800018a7983 */ /* 0x000ea80000100a00 */
[----:B------:R-:W-:Y:S04]  /*102d0*/  LDGSTS.E [R0+0x2f800], desc[UR6][R142.64], P3 ;  /* 0x2f8000008e007fae */ /* 0x000fe80009921846 */
[----:B----4-:R-:W4:Y:S04]  /*102e0*/  LDL.64 R128, [R1+0xb8] ;  /* 0x0000b80001807983 */ /* 0x010f280000100a00 */
[----:B------:R-:W2:Y:S04]  /*102f0*/  LDL.64 R148, [R1+0x1f0] ;  /* 0x0001f00001947983 */ /* 0x000ea80000100a00 */
[----:B---3--:R-:W3:Y:S04]  /*10300*/  LDL.64 R142, [R1+0x1a8] ;  /* 0x0001a800018e7983 */ /* 0x008ee80000100a00 */
[----:B------:R-:W3:Y:S04]  /*10310*/  LDL.64 R152, [R1+0x220] ;  /* 0x0002200001987983 */ /* 0x000ee80000100a00 */
[----:B------:R-:W3:Y:S01]  /*10320*/  LDL.64 R154, [R1+0x238] ;  /* 0x00023800019a7983 */ /* 0x000ee20000100a00 */
[----:B------:R-:W-:-:S03]  /*10330*/  IMAD.WIDE R96, R2, 0x4, R96 ;  /* 0x0000000402607825 */ /* 0x000fc600078e0260 */
[----:B------:R-:W-:Y:S01]  /*10340*/  LDGSTS.E [R0+0x2fc00], desc[UR6][R42.64], P3 ;  /* 0x2fc000002a007fae */ /* 0x000fe20009921846 */
        /* <DEDUP_REMOVED lines=32> */
[----:B------:R-:W3:Y:S04]  /*10550*/  LDL.LU.64 R180, [R1+0x1800] ;  /* 0x0018000001b47983 */ /* 0x000ee80000300a00 */
[----:B------:R-:W3:Y:S04]  /*10560*/  LDL.LU.64 R182, [R1+0x17f8] ;  /* 0x0017f80001b67983 */ /* 0x000ee80000300a00 */
[----:B------:R-:W3:Y:S04]  /*10570*/  LDL.LU.64 R184, [R1+0x17f0] ;  /* 0x0017f00001b87983 */ /* 0x000ee80000300a00 */
[----:B----4-:R-:W-:Y:S04]  /*10580*/  LDGSTS.E [R3+0x25e00], desc[UR6][R128.64], P3 ;  /* 0x25e0000080037fae */ /* 0x010fe80009921846 */
[----:B------:R-:W-:Y:S04]  /*10590*/  LDGSTS.E [R3+0x26200], desc[UR6][R186.64], P3 ;  /* 0x26200000ba037fae */ /* 0x000fe80009921846 */
[----:B------:R-:W-:Y:S04]  /*105a0*/  LDGSTS.E [R3+0x26600], desc[UR6][R188.64], P3 ;  /* 0x26600000bc037fae */ /* 0x000fe80009921846 */
[----:B------:R-:W-:Y:S04]  /*105b0*/  LDGSTS.E [R3+0x26a00], desc[UR6][R190.64], P3 ;  /* 0x26a00000be037fae */ /* 0x000fe80009921846 */
[----:B------:R-:W-:Y:S04]  /*105c0*/  LDGSTS.E [R3+0x26e00], desc[UR6][R192.64], P3 ;  /* 0x26e00000c0037fae */ /* 0x000fe80009921846 */
[----:B--2---:R-:W-:Y:S04]  /*105d0*/  LDGSTS.E [R3+0x27200], desc[UR6][R138.64], P3 ;  /* 0x272000008a037fae */ /* 0x004fe80009921846 */
[----:B------:R-:W-:Y:S04]  /*105e0*/  LDGSTS.E [R3+0x27600], desc[UR6][R194.64], P3 ;  /* 0x27600000c2037fae */ /* 0x000fe80009921846 */
[----:B------:R-:W2:Y:S04]  /*105f0*/  LDL.LU.64 R186, [R1+0x17e8] ;  /* 0x0017e80001ba7983 */ /* 0x000ea80000300a00 */
[----:B---3--:R-:W-:Y:S04]  /*10600*/  LDGSTS.E [R3+0x27a00], desc[UR6][R142.64], P3 ;  /* 0x27a000008e037fae */ /* 0x008fe80009921846 */
[----:B------:R-:W3:Y:S04]  /*10610*/  LDL.LU.64 R188, [R1+0x17e0] ;  /* 0x0017e00001bc7983 */ /* 0x000ee80000300a00 */
[----:B------:R-:W-:Y:S04]  /*10620*/  LDGSTS.E [R3+0x27e00], desc[UR6][R196.64], P3 ;  /* 0x27e00000c4037fae */ /* 0x000fe80009921846 */
[----:B------:R-:W4:Y:S04]  /*10630*/  LDL.LU.64 R190, [R1+0x17d8] ;  /* 0x0017d80001be7983 */ /* 0x000f280000300a00 */
[----:B------:R-:W-:Y:S04]  /*10640*/  LDGSTS.E [R3+0x28200], desc[UR6][R198.64], P3 ;  /* 0x28200000c6037fae */ /* 0x000fe80009921846 */
[----:B------:R-:W2:Y:S04]  /*10650*/  LDL.LU.64 R192, [R1+0x17d0] ;  /* 0x0017d00001c07983 */ /* 0x000ea80000300a00 */
[----:B------:R-:W-:Y:S04]  /*10660*/  LDGSTS.E [R3+0x28600], desc[UR6][R148.64], P3 ;  /* 0x2860000094037fae */ /* 0x000fe80009921846 */
        /* <DEDUP_REMOVED lines=8> */
[----:B------:R-:W-:Y:S04]  /*106f0*/  LDGSTS.E [R3+0x29a00], desc[UR6][R204.64], P3 ;  /* 0x29a00000cc037fae */ /* 0x000fe80009921846 */
[----:B------:R-:W-:Y:S04]  /*10700*/  LDGSTS.E [R3+0x29e00], desc[UR6][R206.64], P3 ;  /* 0x29e00000ce037fae */ /* 0x000fe80009921846 */
[----:B------:R-:W4:Y:S04]  /*10710*/  LDL.LU.64 R202, [R1+0x17a8] ;  /* 0x0017a80001ca7983 */ /* 0x000f280000300a00 */
[----:B------:R-:W2:Y:S04]  /*10720*/  LDL.LU.64 R204, [R1+0x17a0] ;  /* 0x0017a00001cc7983 */ /* 0x000ea80000300a00 */
[----:B------:R-:W3:Y:S04]  /*10730*/  LDL.LU.64 R206, [R1+0x1798] ;  /* 0x0017980001ce7983 */ /* 0x000ee80000300a00 */
[----:B------:R-:W-:Y:S04]  /*10740*/  LDGSTS.E [R3+0x2a200], desc[UR6][R208.64], P3 ;  /* 0x2a200000d0037fae */ /* 0x000fe80009921846 */
[----:B------:R-:W-:Y:S04]  /*10750*/  LDGSTS.E [R3+0x2a600], desc[UR6][R210.64], P3 ;  /* 0x2a600000d2037fae */ /* 0x000fe80009921846 */
[----:B------:R-:W-:Y:S04]  /*10760*/  LDGSTS.E [R3+0x2aa00], desc[UR6][R212.64], P3 ;  /* 0x2aa00000d4037fae */ /* 0x000fe80009921846 */
[----:B------:R-:W4:Y:S04]  /*10770*/  LDL.LU.64 R208, [R1+0x1790] ;  /* 0x0017900001d07983 */ /* 0x000f280000300a00 */
[----:B------:R-:W4:Y:S04]  /*10780*/  LDL.LU.64 R210, [R1+0x1788] ;  /* 0x0017880001d27983 */ /* 0x000f280000300a00 */
[----:B------:R-:W2:Y:S04]  /*10790*/  LDL.LU.64 R212, [R1+0x1780] ;  /* 0x0017800001d47983 */ /* 0x000ea80000300a00 */
[----:B------:R-:W-:Y:S04]  /*107a0*/  LDGSTS.E [R3+0x2ae00], desc[UR6][R214.64], P3 ;  /* 0x2ae00000d6037fae */ /* 0x000fe80009921846 */
[----:B------:R-:W-:Y:S04]  /*107b0*/  LDGSTS.E [R3+0x2b200], desc[UR6][R224.64], P3 ;  /* 0x2b200000e0037fae */ /* 0x000fe80009921846 */
[----:B------:R-:W-:Y:S04]  /*107c0*/  LDGSTS.E [R3+0x2b600], desc[UR6][R222.64], P3 ;  /* 0x2b600000de037fae */ /* 0x000fe80009921846 */
[----:B------:R-:W3:Y:S04]  /*107d0*/  LDL.LU.64 R214, [R1+0x1778] ;  /* 0x0017780001d67983 */ /* 0x000ee80000300a00 */
[----:B------:R-:W4:Y:S04]  /*107e0*/  LDL.LU.64 R224, [R1+0x1770] ;  /* 0x0017700001e07983 */ /* 0x000f280000300a00 */
[----:B------:R-:W2:Y:S04]  /*107f0*/  LDL.LU.64 R222, [R1+0x1768] ;  /* 0x0017680001de7983 */ /* 0x000ea80000300a00 */
[----:B------:R-:W-:Y:S04]  /*10800*/  LDGSTS.E [R3+0x2ba00], desc[UR6][R220.64], P3 ;  /* 0x2ba00000dc037fae */ /* 0x000fe80009921846 */
[----:B------:R-:W-:Y:S04]  /*10810*/  LDGSTS.E [R3+0x2be00], desc[UR6][R218.64], P3 ;  /* 0x2be00000da037fae */ /* 0x000fe80009921846 */
[----:B------:R-:W-:Y:S04]  /*10820*/  LDGSTS.E [R3+0x2c200], desc[UR6][R6.64], P3 ;  /* 0x2c20000006037fae */ /* 0x000fe80009921846 */
[----:B------:R-:W3:Y:S04]  /*10830*/  LDL.LU.64 R220, [R1+0x1760] ;  /* 0x0017600001dc7983 */ /* 0x000ee80000300a00 */
[----:B------:R-:W3:Y:S04]  /*10840*/  LDL.LU.64 R218, [R1+0x1758] ;  /* 0x0017580001da7983 */ /* 0x000ee80000300a00 */
[----:B------:R1:W-:Y:S04]  /*10850*/  LDGSTS.E [R3+0x2c600], desc[UR6][R250.64], P3 ;  /* 0x2c600000fa037fae */ /* 0x0003e80009921846 */
[----:B------:R-:W-:Y:S04]  /*10860*/  LDGSTS.E [R3+0x2ca00], desc[UR6][R242.64], P3 ;  /* 0x2ca00000f2037fae */ /* 0x000fe80009921846 */
[----:B------:R-:W-:Y:S01]  /*10870*/  LDGSTS.E [R3+0x2ce00], desc[UR6][R240.64], P3 ;  /* 0x2ce00000f0037fae */ /* 0x000fe20009921846 */
[----:B-1----:R-:W1:Y:S03]  /*10880*/  LDC R251, c[0x0][0x230] ;  /* 0x00008c00fffb7b82 */ /* 0x002e660000000800 */
[----:B------:R-:W-:Y:S04]  /*10890*/  LDGSTS.E [R3+0x2d200], desc[UR6][R238.64], P3 ;  /* 0x2d200000ee037fae */ /* 0x000fe80009921846 */
[----:B------:R-:W-:Y:S01]  /*108a0*/  LDGSTS.E [R3+0x2d600], desc[UR6][R236.64], P3 ;  /* 0x2d600000ec037fae */ /* 0x000fe20009921846 */
[----:B------:R-:W-:Y:S01]  /*108b0*/  IMAD.WIDE R216, R2, 0x4, R216 ;  /* 0x0000000402d87825 */ /* 0x000fe200078e02d8 */
[----:B------:R-:W1:Y:S02]  /*108c0*/  LDC R250, c[0x0][0x230] ;  /* 0x00008c00fffa7b82 */ /* 0x000e640000000800 */
[----:B------:R-:W-:Y:S04]  /*108d0*/  LDGSTS.E [R3+0x2da00], desc[UR6][R234.64], P3 ;  /* 0x2da00000ea037fae */ /* 0x000fe80009921846 */
[----:B------:R-:W-:Y:S04]  /*108e0*/  LDGSTS.E [R3+0x2de00], desc[UR6][R232.64], P3 ;  /* 0x2de00000e8037fae */ /* 0x000fe80009921846 */
[----:B------:R-:W-:Y:S04]  /*108f0*/  LDGSTS.E [R3+0x2e200], desc[UR6][R230.64], P3 ;  /* 0x2e200000e6037fae */ /* 0x000fe80009921846 */
[----:B------:R-:W-:Y:S01]  /*10900*/  LDGSTS.E [R3+0x2e600], desc[UR6][R228.64], P3 ;  /* 0x2e600000e4037fae */ /* 0x000fe20009921846 */
[----:B-1----:R-:W-:-:S03]  /*10910*/  VIADD R251, R251, 0xffffff9a ;  /* 0xffffff9afbfb7836 */ /* 0x002fc60000000000 */
[----:B------:R-:W-:Y:S04]  /*10920*/  LDGSTS.E [R3+0x2ea00], desc[UR6][R226.64], P3 ;  /* 0x2ea00000e2037fae */ /* 0x000fe80009921846 */
[----:B------:R-:W-:Y:S04]  /*10930*/  LDGSTS.E [R3+0x2ee00], desc[UR6][R44.64], P3 ;  /* 0x2ee000002c037fae */ /* 0x000fe80009921846 */
[----:B------:R-:W-:Y:S04]  /*10940*/  LDGSTS.E [R3+0x2f200], desc[UR6][R36.64], P3 ;  /* 0x2f20000024037fae */ /* 0x000fe80009921846 */
[----:B------:R1:W-:Y:S04]  /*10950*/  LDGSTS.E [R3+0x2f600], desc[UR6][R34.64], P3 ;  /* 0x2f60000022037fae */ /* 0x0003e80009921846 */
[----:B------:R1:W-:Y:S04]  /*10960*/  LDGSTS.E [R3+0x2fa00], desc[UR6][R32.64], P3 ;  /* 0x2fa0000020037fae */ /* 0x0003e80009921846 */
[----:B------:R-:W-:Y:S01]  /*10970*/  LDGSTS.E [R3+0x2fe00], desc[UR6][R216.64], P3 ;  /* 0x2fe00000d8037fae */ /* 0x000fe20009921846 */
[----:B------:R-:W-:-:S02]  /*10980*/  ISETP.GE.U32.AND P3, PT, R251, 0x7fffff7b, PT ;  /* 0x7fffff7bfb00780c */ /* 0x000fc40003f66070 */
[----:B------:R-:W1:Y:S01]  /*10990*/  LDC R251, c[0x0][0x230] ;  /* 0x00008c00fffb7b82 */ /* 0x000e620000000800 */
[----:B------:R-:W3:Y:S04]  /*109a0*/  LDL.LU.64 R6, [R1+0x1750] ;  /* 0x0017500001067983 */ /* 0x000ee80000300a00 */
[----:B------:R-:W0:Y:S03]  /*109b0*/  LDGDEPBAR ;  /* 0x00000000000079af */ /* 0x000e260000000000 */
[----:B-1----:R-:W1:Y:S08]  /*109c0*/  LDC R34, c[0x0][0x230] ;  /* 0x00008c00ff227b82 */ /* 0x002e700000000800 */
[----:B------:R-:W1:Y:S01]  /*109d0*/  LDC R35, c[0x0][0x230] ;  /* 0x00008c00ff237b82 */ /* 0x000e620000000800 */
[----:B------:R-:W-:-:S02]  /*109e0*/  VIADD R33, R250, 0xffffff99 ;  /* 0xffffff99fa217836 */ /* 0x000fc40000000000 */
[----:B------:R-:W-:Y:S02]  /*109f0*/  VIADD R32, R251, 0xffffff98 ;  /* 0xffffff98fb207836 */ /* 0x000fe40000000000 */
[----:B----4-:R-:W-:-:S04]  /*10a00*/  IMAD.WIDE R36, R5, 0x4, R224 ;  /* 0x0000000405247825 */ /* 0x010fc800078e02e0 */
[----:B--2---:R-:W-:-:S04]  /*10a10*/  IMAD.WIDE R42, R5, 0x4, R222 ;  /* 0x00000004052a7825 */ /* 0x004fc800078e02de */
[----:B---3--:R-:W-:-:S05]  /*10a20*/  IMAD.WIDE R44, R5, 0x4, R220 ;  /* 0x00000004052c7825 */ /* 0x008fca00078e02dc */
[----:B------:R-:W-:Y:S04]  /*10a30*/  STL.64 [R1+0x4f8], R44 ;  /* 0x0004f82c01007387 */ /* 0x000fe80000100a00 */
[----:B------:R-:W-:Y:S04]  /*10a40*/  STL.64 [R1+0x4e8], R36 ;  /* 0x0004e82401007387 */ /* 0x000fe80000100a00 */
[----:B------:R-:W-:Y:S01]  /*10a50*/  STL.64 [R1+0x4f0], R42 ;  /* 0x0004f02a01007387 */ /* 0x000fe20000100a00 */
[C---:B------:R-:W-:Y:S01]  /*10a60*/  IMAD.WIDE R218, R5.reuse, 0x4, R218 ;  /* 0x0000000405da7825 */ /* 0x040fe200078e02da */
[----:B------:R-:W-:Y:S03]  /*10a70*/  BAR.SYNC.DEFER_BLOCKING 0x0 ;  /* 0x0000000000007b1d */ /* 0x000fe60000010000 */
[----:B------:R-:W-:-:S04]  /*10a80*/  IMAD.WIDE R214, R5, 0x4, R214 ;  /* 0x0000000405d67825 */ /* 0x000fc800078e02d6 */
[C---:B------:R-:W-:Y:S01]  /*10a90*/  IMAD.WIDE R212, R5.reuse, 0x4, R212 ;  /* 0x0000000405d47825 */ /* 0x040fe200078e02d4 */
[----:B------:R-:W2:Y:S01]  /*10aa0*/  LDC R250, c[0x0][0x230] ;  /* 0x00008c00fffa7b82 */ /* 0x000ea20000000800 */
[----:B------:R3:W-:Y:S02]  /*10ab0*/  STL.64 [R1+0x1750], R6 ;  /* 0x0017500601007387 */ /* 0x0007e40000100a00 */
[C---:B------:R-:W-:Y:S02]  /*10ac0*/  IMAD.WIDE R206, R5.reuse, 0x4, R206 ;  /* 0x0000000405ce7825 */ /* 0x040fe400078e02ce */
[----:B------:R-:W-:Y:S02]  /*10ad0*/  STL.64 [R1+0x4e0], R214 ;  /* 0x0004e0d601007387 */ /* 0x000fe40000100a00 */
[C---:B------:R-:W-:Y:S01]  /*10ae0*/  IMAD.WIDE R204, R5.reuse, 0x4, R204 ;  /* 0x0000000405cc7825 */ /* 0x040fe200078e02cc */
[----:B------:R-:W4:Y:S01]  /*10af0*/  LDC R251, c[0x0][0x230] ;  /* 0x00008c00fffb7b82 */ /* 0x000f220000000800 */
[----:B------:R-:W-:Y:S02]  /*10b00*/  STL.64 [R1+0x4d8], R212 ;  /* 0x0004d8d401007387 */ /* 0x000fe40000100a00 */
[----:B------:R-:W-:-:S04]  /*10b10*/  IMAD.WIDE R202, R5, 0x4, R202 ;  /* 0x0000000405ca7825 */ /* 0x000fc800078e02ca */
[C---:B---3--:R-:W-:Y:S01]  /*10b20*/  IMAD.WIDE R6, R5.reuse, 0x4, R208 ;  /* 0x0000000405067825 */ /* 0x048fe200078e02d0 */
[----:B------:R-:W-:Y:S01]  /*10b30*/  @!PT LDS RZ, [RZ] ;  /* 0x00000000fffff984 */ /* 0x000fe20000000800 */
[----:B------:R-:W-:Y:S01]  /*10b40*/  @!PT LDS RZ, [RZ] ;  /* 0x00000000fffff984 */ /* 0x000fe20000000800 */
[----:B------:R-:W-:Y:S01]  /*10b50*/  @!PT LDS RZ, [RZ] ;  /* 0x00000000fffff984 */ /* 0x000fe20000000800 */
[----:B------:R-:W-:Y:S03]  /*10b60*/  LDGSTS.E [R248+0x78000], desc[UR6][R218.64], !P1 ;  /* 0x78000000daf87fae */ /* 0x000fe6000c921846 */
[----:B------:R-:W-:Y:S01]  /*10b70*/  IMAD.WIDE R198, R5, 0x4, R198 ;  /* 0x0000000405c67825 */ /* 0x000fe200078e02c6 */
[----:B------:R3:W-:Y:S01]  /*10b80*/  LDGSTS.E [R248+0x7c000], desc[UR6][R44.64], !P1 ;  /* 0x7c0000002cf87fae */ /* 0x0007e2000c921846 */
[----:B------:R-:W-:Y:S02]  /*10b90*/  ISETP.GE.U32.AND P1, PT, R33, 0x7fffff7a, PT ;  /* 0x7fffff7a2100780c */ /* 0x000fe40003f26070 */
[----:B--2---:R-:W-:Y:S01]  /*10ba0*/  VIADD R33, R250, 0xffffff97 ;  /* 0xffffff97fa217836 */ /* 0x004fe20000000000 */
[----:B------:R2:W-:Y:S01]  /*10bb0*/  LDGSTS.E [R248+0x78004], desc[UR6][R42.64], !P2 ;  /* 0x780040002af87fae */ /* 0x0005e2000d121846 */
[----:B------:R-:W-:-:S03]  /*10bc0*/  IMAD.WIDE R196, R5, 0x4, R196 ;  /* 0x0000000405c47825 */ /* 0x000fc600078e02c4 */
[----:B------:R1:W-:Y:S01]  /*10bd0*/  LDGSTS.E [R248+0x7c004], desc[UR6][R36.64], !P2 ;  /* 0x7c00400024f87fae */ /* 0x0003e2000d121846 */
[----:B------:R-:W-:Y:S01]  /*10be0*/  ISETP.GE.U32.AND P2, PT, R32, 0x7fffff79, PT ;  /* 0x7fffff792000780c */ /* 0x000fe20003f46070 */
[----:B----4-:R-:W-:Y:S02]  /*10bf0*/  VIADD R32, R251, 0xffffff96 ;  /* 0xffffff96fb207836 */ /* 0x010fe40000000000 */
[----:B---3--:R-:W-:Y:S01]  /*10c00*/  IMAD.WIDE R44, R5, 0x4, R210 ;  /* 0x00000004052c7825 */ /* 0x008fe200078e02d2 */
[----:B------:R-:W-:Y:S01]  /*10c10*/  LDGSTS.E [R248+0x78008], desc[UR6][R214.64], !P0 ;  /* 0x78008000d6f87fae */ /* 0x000fe2000c121846 */
[----:B--2---:R-:W2:Y:S03]  /*10c20*/  LDC R42, c[0x0][0x230] ;  /* 0x00008c00ff2a7b82 */ /* 0x004ea60000000800 */
[----:B------:R-:W-:Y:S01]  /*10c30*/  LDGSTS.E [R248+0x7c008], desc[UR6][R212.64], !P0 ;  /* 0x7c008000d4f87fae */ /* 0x000fe2000c121846 */
[----:B------:R-:W-:Y:S01]  /*10c40*/  ISETP.GE.U32.AND P0, PT, R33, 0x7fffff78, PT ;  /* 0x7fffff782100780c */ /* 0x000fe20003f06070 */
[----:B-1----:R-:W-:-:S02]  /*10c50*/  VIADD R33, R34, 0xffffff95 ;  /* 0xffffff9522217836 */ /* 0x002fc40000000000 */
[----:B------:R1:W-:Y:S01]  /*10c60*/  STL.64 [R1+0x4d0], R44 ;  /* 0x0004d02c01007387 */ /* 0x0003e20000100a00 */
[C---:B------:R-:W-:Y:S01]  /*10c70*/  IMAD.WIDE R194, R5.reuse, 0x4, R194 ;  /* 0x0000000405c27825 */ /* 0x040fe200078e02c2 */
[----:B------:R-:W3:Y:S02]  /*10c80*/  LDC R36, c[0x0][0x230] ;  /* 0x00008c00ff247b82 */ /* 0x000ee40000000800 */
[----:B------:R1:W-:Y:S01]  /*10c90*/  LDGSTS.E [R248+0x7800c], desc[UR6][R44.64], !P5 ;  /* 0x7800c0002cf87fae */ /* 0x0003e2000e921846 */
[----:B------:R-:W-:-:S03]  /*10ca0*/  IMAD.WIDE R190, R5, 0x4, R190 ;  /* 0x0000000405be7825 */ /* 0x000fc600078e02be */
[----:B------:R4:W-:Y:S01]  /*10cb0*/  LDGSTS.E [R248+0x7c00c], desc[UR6][R6.64], !P5 ;  /* 0x7c00c00006f87fae */ /* 0x0009e2000e921846 */
[----:B------:R-:W-:Y:S01]  /*10cc0*/  ISETP.GE.U32.AND P5, PT, R32, 0x7fffff77, PT ;  /* 0x7fffff772000780c */ /* 0x000fe20003fa6070 */
[----:B------:R-:W-:Y:S01]  /*10cd0*/  VIADD R32, R35, 0xffffff94 ;  /* 0xffffff9423207836 */ /* 0x000fe20000000000 */
[----:B------:R-:W2:Y:S01]  /*10ce0*/  LDC R37, c[0x0][0x230] ;  /* 0x00008c00ff257b82 */ /* 0x000ea20000000800 */
[----:B------:R-:W-:Y:S01]  /*10cf0*/  LDGSTS.E [R247+0x78000], desc[UR6][R206.64], !P6 ;  /* 0x78000000cef77fae */ /* 0x000fe2000f121846 */
[----:B------:R-:W-:-:S03]  /*10d00*/  IMAD.WIDE R188, R5, 0x4, R188 ;  /* 0x0000000405bc7825 */ /* 0x000fc600078e02bc */
[----:B------:R4:W-:Y:S01]  /*10d10*/  STL.64 [R1+0x4c8], R6 ;  /* 0x0004c80601007387 */ /* 0x0009e20000100a00 */
[----:B------:R-:W-:Y:S02]  /*10d20*/  IMAD.WIDE R186, R5, 0x4, R186 ;  /* 0x0000000405ba7825 */ /* 0x000fe400078e02ba */
[----:B-1----:R-:W1:Y:S01]  /*10d30*/  LDC R44, c[0x0][0x230] ;  /* 0x00008c00ff2c7b82 */ /* 0x002e620000000800 */
[----:B------:R-:W-:Y:S01]  /*10d40*/  LDGSTS.E [R247+0x7c000], desc[UR6][R204.64], !P6 ;  /* 0x7c000000ccf77fae */ /* 0x000fe2000f121846 */
[----:B------:R-:W-:Y:S01]  /*10d50*/  ISETP.GE.U32.AND P6, PT, R33, 0x7fffff76, PT ;  /* 0x7fffff762100780c */ /* 0x000fe20003fc6070 */
[C---:B------:R-:W-:Y:S02]  /*10d60*/  IMAD.WIDE R182, R5.reuse, 0x4, R182 ;  /* 0x0000000405b67825 */ /* 0x040fe400078e02b6 */
[----:B------:R-:W-:Y:S02]  /*10d70*/  STL.64 [R1+0x4b8], R206 ;  /* 0x0004b8ce01007387 */ /* 0x000fe40000100a00 */
[C---:B------:R-:W-:Y:S01]  /*10d80*/  IMAD.WIDE R180, R5.reuse, 0x4, R180 ;  /* 0x0000000405b47825 */ /* 0x040fe200078e02b4 */
[----:B------:R-:W1:Y:S01]  /*10d90*/  LDC R43, c[0x0][0x230] ;  /* 0x00008c00ff2b7b82 */ /* 0x000e620000000800 */
[----:B------:R-:W-:Y:S02]  /*10da0*/  STL.64 [R1+0x4a0], R204 ;  /* 0x0004a0cc01007387 */ /* 0x000fe40000100a00 */
[----:B----4-:R-:W-:-:S02]  /*10db0*/  IMAD.WIDE R6, R5, 0x4, R200 ;  /* 0x0000000405067825 */ /* 0x010fc400078e02c8 */
[----:B------:R-:W-:Y:S02]  /*10dc0*/  STL.64 [R1+0x488], R202 ;  /* 0x000488ca01007387 */ /* 0x000fe40000100a00 */
[----:B---3--:R-:W-:Y:S01]  /*10dd0*/  VIADD R33, R36, 0xffffff93 ;  /* 0xffffff9324217836 */ /* 0x008fe20000000000 */
[----:B------:R-:W3:Y:S01]  /*10de0*/  LDC R35, c[0x0][0x230] ;  /* 0x00008c00ff237b82 */ /* 0x000ee20000000800 */
[----:B------:R-:W-:Y:S01]  /*10df0*/  LDGSTS.E [R247+0x78004], desc[UR6][R202.64], !P3 ;  /* 0x78004000caf77fae */ /* 0x000fe2000d921846 */
[----:B------:R-:W-:-:S03]  /*10e00*/  IMAD.WIDE R178, R5, 0x4, R178 ;  /* 0x0000000405b27825 */ /* 0x000fc600078e02b2 */
[----:B------:R4:W-:Y:S01]  /*10e10*/  STL.64 [R1+0x470], R6 ;  /* 0x0004700601007387 */ /* 0x0009e20000100a00 */
[C---:B------:R-:W-:Y:S02]  /*10e20*/  IMAD.WIDE R174, R5.reuse, 0x4, R174 ;  /* 0x0000000405ae7825 */ /* 0x040fe400078e02ae */
[----:B------:R-:W3:Y:S01]  /*10e30*/  LDC R34, c[0x0][0x230] ;  /* 0x00008c00ff227b82 */ /* 0x000ee20000000800 */
[----:B------:R4:W-:Y:S01]  /*10e40*/  LDGSTS.E [R247+0x7c004], desc[UR6][R6.64], !P3 ;  /* 0x7c00400006f77fae */ /* 0x0009e2000d921846 */
[----:B------:R-:W-:Y:S01]  /*10e50*/  ISETP.GE.U32.AND P3, PT, R32, 0x7fffff75, PT ;  /* 0x7fffff752000780c */ /* 0x000fe20003f66070 */
[----:B--2---:R-:W-:Y:S02]  /*10e60*/  VIADD R32, R42, 0xffffff92 ;  /* 0xffffff922a207836 */ /* 0x004fe40000000000 */
[----:B------:R-:W-:Y:S01]  /*10e70*/  STL.64 [R1+0x458], R198 ;  /* 0x000458c601007387 */ /* 0x000fe20000100a00 */
[C---:B------:R-:W-:Y:S02]  /*10e80*/  IMAD.WIDE R172, R5.reuse, 0x4, R172 ;  /* 0x0000000405ac7825 */ /* 0x040fe400078e02ac */
[----:B------:R-:W2:Y:S01]  /*10e90*/  LDC R36, c[0x0][0x230] ;  /* 0x00008c00ff247b82 */ /* 0x000ea20000000800 */
[----:B------:R-:W-:Y:S01]  /*10ea0*/  LDGSTS.E [R247+0x78008], desc[UR6][R198.64], !P1 ;  /* 0x78008000c6f77fae */ /* 0x000fe2000c921846 */
[----:B------:R-:W-:-:S03]  /*10eb0*/  IMAD.WIDE R170, R5, 0x4, R170 ;  /* 0x0000000405aa7825 */ /* 0x000fc600078e02aa */
[----:B------:R-:W-:Y:S01]  /*10ec0*/  STL.64 [R1+0x440], R196 ;  /* 0x000440c401007387 */ /* 0x000fe20000100a00 */
[----:B----4-:R-:W-:Y:S02]  /*10ed0*/  IMAD.WIDE R6, R5, 0x4, R192 ;  /* 0x0000000405067825 */ /* 0x010fe400078e02c0 */
[----:B------:R-:W4:Y:S01]  /*10ee0*/  LDC R45, c[0x0][0x230] ;  /* 0x00008c00ff2d7b82 */ /* 0x000f220000000800 */
[----:B------:R-:W-:Y:S01]  /*10ef0*/  LDGSTS.E [R247+0x7c008], desc[UR6][R196.64], !P1 ;  /* 0x7c008000c4f77fae */ /* 0x000fe2000c921846 */
[----:B------:R-:W-:Y:S01]  /*10f00*/  ISETP.GE.U32.AND P1, PT, R33, 0x7fffff74, PT ;  /* 0x7fffff742100780c */ /* 0x000fe20003f26070 */
[----:B------:R-:W-:Y:S02]  /*10f10*/  VIADD R33, R37, 0xffffff91 ;  /* 0xffffff9125217836 */ /* 0x000fe40000000000 */
[----:B------:R-:W-:Y:S01]  /*10f20*/  STL.64 [R1+0x428], R194 ;  /* 0x000428c201007387 */ /* 0x000fe20000100a00 */
[C---:B------:R-:W-:Y:S02]  /*10f30*/  IMAD.WIDE R166, R5.reuse, 0x4, R166 ;  /* 0x0000000405a67825 */ /* 0x040fe400078e02a6 */
[----:B------:R-:W4:Y:S01]  /*10f40*/  LDC R42, c[0x0][0x230] ;  /* 0x00008c00ff2a7b82 */ /* 0x000f220000000800 */
[----:B------:R-:W-:Y:S01]  /*10f50*/  LDGSTS.E [R247+0x7800c], desc[UR6][R194.64], !P2 ;  /* 0x7800c000c2f77fae */ /* 0x000fe2000d121846 */
[----:B------:R-:W-:-:S03]  /*10f60*/  IMAD.WIDE R164, R5, 0x4, R164 ;  /* 0x0000000405a47825 */ /* 0x000fc600078e02a4 */
[----:B------:R3:W-:Y:S01]  /*10f70*/  STL.64 [R1+0x410], R6 ;  /* 0x0004100601007387 */ /* 0x0007e20000100a00 */
[C---:B------:R-:W-:Y:S02]  /*10f80*/  IMAD.WIDE R158, R5.reuse, 0x4, R158 ;  /* 0x00000004059e7825 */ /* 0x040fe400078e029e */
[----:B------:R-:W4:Y:S01]  /*10f90*/  LDC R37, c[0x0][0x230] ;  /* 0x00008c00ff257b82 */ /* 0x000f220000000800 */
[----:B------:R3:W-:Y:S01]  /*10fa0*/  LDGSTS.E [R247+0x7c00c], desc[UR6][R6.64], !P2 ;  /* 0x7c00c00006f77fae */ /* 0x0007e2000d121846 */
[----:B------:R-:W-:Y:S01]  /*10fb0*/  ISETP.GE.U32.AND P2, PT, R32, 0x7fffff73, PT ;  /* 0x7fffff732000780c */ /* 0x000fe20003f46070 */
[----:B-1----:R-:W-:Y:S02]  /*10fc0*/  VIADD R32, R44, 0xffffff90 ;  /* 0xffffff902c207836 */ /* 0x002fe40000000000 */
[----:B------:R-:W-:Y:S01]  /*10fd0*/  STL.64 [R1+0x3f8], R190 ;  /* 0x0003f8be01007387 */ /* 0x000fe20000100a00 */
[C---:B------:R-:W-:Y:S02]  /*10fe0*/  IMAD.WIDE R156, R5.reuse, 0x4, R156 ;  /* 0x00000004059c7825 */ /* 0x040fe400078e029c */
[----:B------:R-:W1:Y:S01]  /*10ff0*/  LDC R44, c[0x0][0x230] ;  /* 0x00008c00ff2c7b82 */ /* 0x000e620000000800 */
[----:B------:R-:W-:Y:S01]  /*11000*/  LDGSTS.E [R246+0x78000], desc[UR6][R190.64], !P0 ;  /* 0x78000000bef67fae */ /* 0x000fe2000c121846 */
[----:B------:R-:W-:-:S03]  /*11010*/  IMAD.WIDE R150, R5, 0x4, R150 ;  /* 0x0000000405967825 */ /* 0x000fc600078e0296 */
[----:B------:R-:W-:Y:S01]  /*11020*/  STL.64 [R1+0x3e0], R188 ;  /* 0x0003e0bc01007387 */ /* 0x000fe20000100a00 */
[----:B---3--:R-:W-:-:S03]  /*11030*/  IMAD.WIDE R6, R5, 0x4, R184 ;  /* 0x0000000405067825 */ /* 0x008fc600078e02b8 */
[----:B------:R-:W-:Y:S01]  /*11040*/  LDGSTS.E [R246+0x7c000], desc[UR6][R188.64], !P0 ;  /* 0x7c000000bcf67fae */ /* 0x000fe2000c121846 */
[----:B------:R-:W-:Y:S01]  /*11050*/  ISETP.GE.U32.AND P0, PT, R33, 0x7fffff72, PT ;  /* 0x7fffff722100780c */ /* 0x000fe20003f06070 */
[----:B------:R-:W-:Y:S02]  /*11060*/  VIADD R33, R35, 0xffffff8f ;  /* 0xffffff8f23217836 */ /* 0x000fe40000000000 */
[----:B------:R-:W-:Y:S01]  /*11070*/  STL.64 [R1+0x3c8], R186 ;  /* 0x0003c8ba01007387 */ /* 0x000fe20000100a00 */
[----:B------:R-:W-:-:S03]  /*11080*/  IMAD.WIDE R144, R5, 0x4, R144 ;  /* 0x0000000405907825 */ /* 0x000fc600078e0290 */
[----:B------:R-:W-:Y:S01]  /*11090*/  LDGSTS.E [R246+0x78004], desc[UR6][R186.64], !P5 ;  /* 0x78004000baf67fae */ /* 0x000fe2000e921846 */
[----:B------:R-:W-:-:S03]  /*110a0*/  IMAD.WIDE R140, R5, 0x4, R140 ;  /* 0x00000004058c7825 */ /* 0x000fc600078e028c */
[----:B------:R3:W-:Y:S01]  /*110b0*/  STL.64 [R1+0x3b0], R6 ;  /* 0x0003b00601007387 */ /* 0x0007e20000100a00 */
[----:B------:R-:W-:-:S03]  /*110c0*/  IMAD.WIDE R136, R5, 0x4, R136 ;  /* 0x0000000405887825 */ /* 0x000fc600078e0288 */
[----:B------:R3:W-:Y:S01]  /*110d0*/  LDGSTS.E [R246+0x7c004], desc[UR6][R6.64], !P5 ;  /* 0x7c00400006f67fae */ /* 0x0007e2000e921846 */
[----:B------:R-:W-:Y:S01]  /*110e0*/  ISETP.GE.U32.AND P5, PT, R32, 0x7fffff71, PT ;  /* 0x7fffff712000780c */ /* 0x000fe20003fa6070 */
[----:B------:R-:W-:Y:S02]  /*110f0*/  VIADD R32, R43, 0xffffff8e ;  /* 0xffffff8e2b207836 */ /* 0x000fe40000000000 */
[----:B------:R-:W-:Y:S01]  /*11100*/  STL.64 [R1+0x398], R182 ;  /* 0x000398b601007387 */ /* 0x000fe20000100a00 */
[----:B------:R-:W1:Y:S01]  /*11110*/  LDC R43, c[0x0][0x230] ;  /* 0x00008c00ff2b7b82 */ /* 0x000e620000000800 */
[C---:B------:R-:W-:Y:S02]  /*11120*/  IMAD.WIDE R132, R5.reuse, 0x4, R132 ;  /* 0x0000000405847825 */ /* 0x040fe400078e0284 */
[----:B------:R-:W-:Y:S02]  /*11130*/  LDGSTS.E [R246+0x78008], desc[UR6][R182.64], !P6 ;  /* 0x78008000b6f67fae */ /* 0x000fe4000f121846 */
[----:B------:R-:W-:-:S02]  /*11140*/  IMAD.WIDE R130, R5, 0x4, R130 ;  /* 0x0000000405827825 */ /* 0x000fc400078e0282 */
[----:B------:R-:W-:Y:S02]  /*11150*/  STL.64 [R1+0x380], R180 ;  /* 0x000380b401007387 */ /* 0x000fe40000100a00 */
[----:B---3--:R-:W-:Y:S02]  /*11160*/  IMAD.WIDE R6, R5, 0x4, R176 ;  /* 0x0000000405067825 */ /* 0x008fe400078e02b0 */
        /* <DEDUP_REMOVED lines=11> */
[----:B--2---:R-:W-:Y:S02]  /*11220*/  VIADD R32, R36, 0xffffff8c ;  /* 0xffffff8c24207836 */ /* 0x004fe40000000000 */
[----:B------:R2:W-:Y:S01]  /*11230*/  STL.64 [R1+0x17b8], R246 ;  /* 0x0017b8f601007387 */ /* 0x0005e20000100a00 */
[----:B------:R-:W1:Y:S01]  /*11240*/  LDC R36, c[0x0][0x230] ;  /* 0x00008c00ff247b82 */ /* 0x000e620000000800 */
[C---:B------:R-:W-:Y:S02]  /*11250*/  IMAD.WIDE R120, R5.reuse, 0x4, R120 ;  /* 0x0000000405787825 */ /* 0x040fe400078e0278 */
[----:B------:R-:W-:Y:S02]  /*11260*/  STL.64 [R1+0x338], R174 ;  /* 0x000338ae01007387 */ /* 0x000fe40000100a00 */
[----:B------:R-:W-:-:S02]  /*11270*/  IMAD.WIDE R114, R5, 0x4, R114 ;  /* 0x0000000405727825 */ /* 0x000fc400078e0272 */
[----:B------:R-:W-:Y:S02]  /*11280*/  LDGSTS.E [R245+0x78000], desc[UR6][R174.64], !P1 ;  /* 0x78000000aef57fae */ /* 0x000fe4000c921846 */
[C---:B---3--:R-:W-:Y:S02]  /*11290*/  IMAD.WIDE R6, R5.reuse, 0x4, R168 ;  /* 0x0000000405067825 */ /* 0x048fe400078e02a8 */
[----:B------:R-:W-:Y:S02]  /*112a0*/  STL.64 [R1+0x320], R172 ;  /* 0x000320ac01007387 */ /* 0x000fe40000100a00 */
[----:B------:R-:W-:Y:S02]  /*112b0*/  IMAD.WIDE R112, R5, 0x4, R112 ;  /* 0x0000000405707825 */ /* 0x000fe400078e0270 */
[----:B------:R-:W-:Y:S01]  /*112c0*/  LDGSTS.E [R245+0x7c000], desc[UR6][R172.64], !P1 ;  /* 0x7c000000acf57fae */ /* 0x000fe2000c921846 */
[----:B------:R-:W-:Y:S01]  /*112d0*/  ISETP.GE.U32.AND P1, PT, R33, 0x7fffff6e, PT ;  /* 0x7fffff6e2100780c */ /* 0x000fe20003f26070 */
[----:B----4-:R-:W-:-:S02]  /*112e0*/  VIADD R33, R42, 0xffffff8b ;  /* 0xffffff8b2a217836 */ /* 0x010fc40000000000 */
[----:B------:R-:W-:Y:S01]  /*112f0*/  STL.64 [R1+0x308], R170 ;  /* 0x000308aa01007387 */ /* 0x000fe20000100a00 */
[----:B------:R-:W3:Y:S01]  /*11300*/  LDC R42, c[0x0][0x230] ;  /* 0x00008c00ff2a7b82 */ /* 0x000ee20000000800 */
[----:B--2---:R-:W-:Y:S02]  /*11310*/  IMAD.WIDE R246, R2, 0x4, R68 ;  /* 0x0000000402f67825 */ /* 0x004fe400078e0244 */
[----:B------:R-:W-:Y:S04]  /*11320*/  LDGSTS.E [R245+0x78004], desc[UR6][R170.64], !P2 ;  /* 0x78004000aaf57fae */ /* 0x000fe8000d121846 */
[----:B------:R2:W-:Y:S04]  /*11330*/  STL.64 [R1+0x2f0], R6 ;  /* 0x0002f00601007387 */ /* 0x0005e80000100a00 */
[----:B------:R2:W-:Y:S01]  /*11340*/  LDGSTS.E [R245+0x7c004], desc[UR6][R6.64], !P2 ;  /* 0x7c00400006f57fae */ /* 0x0005e2000d121846 */
[----:B------:R-:W-:Y:S01]  /*11350*/  ISETP.GE.U32.AND P2, PT, R32, 0x7fffff6d, PT ;  /* 0x7fffff6d2000780c */ /* 0x000fe20003f46070 */
[----:B------:R-:W-:-:S02]  /*11360*/  VIADD R32, R45, 0xffffff8a ;  /* 0xffffff8a2d207836 */ /* 0x000fc40000000000 */
[----:B------:R-:W-:Y:S01]  /*11370*/  STL.64 [R1+0x2d8], R166 ;  /* 0x0002d8a601007387 */ /* 0x000fe20000100a00 */
[----:B------:R-:W4:Y:S03]  /*11380*/  LDC R45, c[0x0][0x230] ;  /* 0x00008c00ff2d7b82 */ /* 0x000f260000000800 */
[----:B------:R-:W-:Y:S01]  /*11390*/  LDGSTS.E [R245+0x78008], desc[UR6][R166.64], !P0 ;  /* 0x78008000a6f57fae */ /* 0x000fe2000c121846 */
[----:B--2---:R-:W-:-:S03]  /*113a0*/  IMAD.WIDE R6, R5, 0x4, R160 ;  /* 0x0000000405067825 */ /* 0x004fc600078e02a0 */
[----:B------:R-:W-:Y:S04]  /*113b0*/  STL.64 [R1+0x2c0], R164 ;  /* 0x0002c0a401007387 */ /* 0x000fe80000100a00 */
[----:B------:R-:W-:Y:S01]  /*113c0*/  LDGSTS.E [R245+0x7c008], desc[UR6][R164.64], !P0 ;  /* 0x7c008000a4f57fae */ /* 0x000fe2000c121846 */
[----:B------:R-:W-:Y:S01]  /*113d0*/  ISETP.GE.U32.AND P0, PT, R33, 0x7fffff6c, PT ;  /* 0x7fffff6c2100780c */ /* 0x000fe20003f06070 */
[----:B------:R-:W-:Y:S02]  /*113e0*/  VIADD R33, R37, 0xffffff89 ;  /* 0xffffff8925217836 */ /* 0x000fe40000000000 */
[----:B------:R2:W-:Y:S01]  /*113f0*/  STL.64 [R1+0x2a8], R34 ;  /* 0x0002a82201007387 */ /* 0x0005e20000100a00 */
[----:B------:R-:W3:Y:S03]  /*11400*/  LDC R37, c[0x0][0x230] ;  /* 0x00008c00ff257b82 */ /* 0x000ee60000000800 */
[----:B------:R2:W-:Y:S04]  /*11410*/  LDGSTS.E [R245+0x7800c], desc[UR6][R34.64], !P5 ;  /* 0x7800c00022f57fae */ /* 0x0005e8000e921846 */
[----:B------:R2:W-:Y:S04]  /*11420*/  STL.64 [R1+0x290], R6 ;  /* 0x0002900601007387 */ /* 0x0005e80000100a00 */
[----:B------:R4:W-:Y:S01]  /*11430*/  LDGSTS.E [R245+0x7c00c], desc[UR6][R6.64], !P5 ;  /* 0x7c00c00006f57fae */ /* 0x0009e2000e921846 */
[----:B------:R-:W-:Y:S01]  /*11440*/  ISETP.GE.U32.AND P5, PT, R32, 0x7fffff6b, PT ;  /* 0x7fffff6b2000780c */ /* 0x000fe20003fa6070 */
[----:B-1----:R-:W-:Y:S01]  /*11450*/  VIADD R32, R44, 0xffffff88 ;  /* 0xffffff882c207836 */ /* 0x002fe20000000000 */
[----:B--2---:R-:W1:Y:S01]  /*11460*/  LDC R35, c[0x0][0x230] ;  /* 0x00008c00ff237b82 */ /* 0x004e620000000800 */
[----:B------:R-:W2:Y:S01]  /*11470*/  S2R R251, SR_TID.X ;  /* 0x0000000000fb7919 */ /* 0x000ea20000002100 */
[----:B------:R-:W-:Y:S01]  /*11480*/  LDGSTS.E [R244+0x78000], desc[UR6][R158.64], !P6 ;  /* 0x780000009ef47fae */ /* 0x000fe2000f121846 */
[----:B----4-:R-:W-:-:S05]  /*11490*/  IMAD.WIDE R6, R5, 0x4, R146 ;  /* 0x0000000405067825 */ /* 0x010fca00078e0292 */
[----:B------:R-:W4:Y:S01]  /*114a0*/  LDC R34, c[0x0][0x230] ;  /* 0x00008c00ff227b82 */ /* 0x000f220000000800 */
[----:B------:R-:W-:Y:S01]  /*114b0*/  LDGSTS.E [R244+0x7c000], desc[UR6][R156.64], !P6 ;  /* 0x7c0000009cf47fae */ /* 0x000fe2000f121846 */
[----:B------:R-:W-:Y:S01]  /*114c0*/  ISETP.GE.U32.AND P6, PT, R33, 0x7fffff6a, PT ;  /* 0x7fffff6a2100780c */ /* 0x000fe20003fc6070 */
[----:B------:R-:W-:Y:S02]  /*114d0*/  VIADD R33, R36, 0xffffff87 ;  /* 0xffffff8724217836 */ /* 0x000fe40000000000 */
[----:B------:R-:W-:Y:S04]  /*114e0*/  LDGSTS.E [R244+0x78004], desc[UR6][R150.64], !P3 ;  /* 0x7800400096f47fae */ /* 0x000fe8000d921846 */
[----:B------:R3:W-:Y:S01]  /*114f0*/  LDGSTS.E [R244+0x7c004], desc[UR6][R6.64], !P3 ;  /* 0x7c00400006f47fae */ /* 0x0007e2000d921846 */
[----:B------:R-:W-:Y:S01]  /*11500*/  ISETP.GE.U32.AND P3, PT, R32, 0x7fffff69, PT ;  /* 0x7fffff692000780c */ /* 0x000fe20003f66070 */
[----:B------:R-:W-:-:S02]  /*11510*/  VIADD R32, R43, 0xffffff86 ;  /* 0xffffff862b207836 */ /* 0x000fc40000000000 */
[----:B------:R-:W4:Y:S01]  /*11520*/  LDC R43, c[0x0][0x230] ;  /* 0x00008c00ff2b7b82 */ /* 0x000f220000000800 */
[----:B------:R-:W-:Y:S04]  /*11530*/  STL.64 [R1+0x278], R158 ;  /* 0x0002789e01007387 */ /* 0x000fe80000100a00 */
[----:B------:R-:W-:Y:S04]  /*11540*/  STL.64 [R1+0x260], R156 ;  /* 0x0002609c01007387 */ /* 0x000fe80000100a00 */
[----:B------:R-:W-:Y:S01]  /*11550*/  STL.64 [R1+0x248], R150 ;  /* 0x0002489601007387 */ /* 0x000fe20000100a00 */
[----:B--2---:R-:W-:-:S03]  /*11560*/  LOP3.LUT R251, R251, 0x1f, RZ, 0xc0, !PT ;  /* 0x0000001ffbfb7812 */ /* 0x004fc600078ec0ff */
[----:B------:R3:W-:Y:S04]  /*11570*/  STL.64 [R1+0x230], R6 ;  /* 0x0002300601007387 */ /* 0x0007e80000100a00 */
[----:B------:R-:W-:Y:S04]  /*11580*/  LDGSTS.E [R244+0x78008], desc[UR6][R144.64], !P1 ;  /* 0x7800800090f47fae */ /* 0x000fe8000c921846 */
[----:B------:R-:W-:Y:S01]  /*11590*/  LDGSTS.E [R244+0x7c008], desc[UR6][R140.64], !P1 ;  /* 0x7c0080008cf47fae */ /* 0x000fe2000c921846 */
[----:B------:R-:W-:Y:S01]  /*115a0*/  ISETP.GE.U32.AND P1, PT, R33, 0x7fffff68, PT ;  /* 0x7fffff682100780c */ /* 0x000fe20003f26070 */
[----:B-1----:R-:W-:-:S02]  /*115b0*/  VIADD R33, R35, 0xffffff85 ;  /* 0xffffff8523217836 */ /* 0x002fc40000000000 */
[----:B---3--:R-:W-:Y:S01]  /*115c0*/  IMAD.WIDE R6, R5, 0x4, R134 ;  /* 0x0000000405067825 */ /* 0x008fe200078e0286 */
[----:B------:R-:W-:Y:S01]  /*115d0*/  STL.64 [R1+0x218], R144 ;  /* 0x0002189001007387 */ /* 0x000fe20000100a00 */
[----:B------:R-:W1:Y:S03]  /*115e0*/  LDC R35, c[0x0][0x230] ;  /* 0x00008c00ff237b82 */ /* 0x000e660000000800 */
[----:B------:R-:W-:Y:S04]  /*115f0*/  STL.64 [R1+0x200], R140 ;  /* 0x0002008c01007387 */ /* 0x000fe80000100a00 */
[----:B------:R-:W-:Y:S04]  /*11600*/  STL.64 [R1+0x1e8], R136 ;  /* 0x0001e88801007387 */ /* 0x000fe80000100a00 */
[----:B------:R-:W-:Y:S04]  /*11610*/  LDGSTS.E [R244+0x7800c], desc[UR6][R136.64], !P2 ;  /* 0x7800c00088f47fae */ /* 0x000fe8000d121846 */
[----:B------:R2:W-:Y:S04]  /*11620*/  STL.64 [R1+0x1d0], R6 ;  /* 0x0001d00601007387 */ /* 0x0005e80000100a00 */
[----:B------:R2:W-:Y:S01]  /*11630*/  LDGSTS.E [R244+0x7c00c], desc[UR6][R6.64], !P2 ;  /* 0x7c00c00006f47fae */ /* 0x0005e2000d121846 */
[----:B------:R-:W-:Y:S01]  /*11640*/  ISETP.GE.U32.AND P2, PT, R32, 0x7fffff67, PT ;  /* 0x7fffff672000780c */ /* 0x000fe20003f46070 */
[----:B------:R-:W-:-:S02]  /*11650*/  VIADD R32, R45, 0xffffff84 ;  /* 0xffffff842d207836 */ /* 0x000fc40000000000 */
[----:B------:R-:W-:Y:S01]  /*11660*/  LDGSTS.E [R9+0x78000], desc[UR6][R132.64], !P0 ;  /* 0x7800000084097fae */ /* 0x000fe2000c121846 */
[----:B------:R-:W-:-:S03]  /*11670*/  IMAD.WIDE R44, R5, 0x4, R118 ;  /* 0x00000004052c7825 */ /* 0x000fc600078e0276 */
[----:B------:R-:W-:Y:S01]  /*11680*/  STL.64 [R1+0x17c0], R244 ;  /* 0x0017c0f401007387 */ /* 0x000fe20000100a00 */
[----:B--2---:R-:W-:-:S03]  /*11690*/  IMAD.WIDE R6, R5, 0x4, R124 ;  /* 0x0000000405067825 */ /* 0x004fc600078e027c */
[----:B------:R-:W-:Y:S01]  /*116a0*/  LDGSTS.E [R9+0x7c000], desc[UR6][R130.64], !P0 ;  /* 0x7c00000082097fae */ /* 0x000fe2000c121846 */
[----:B------:R-:W-:Y:S01]  /*116b0*/  ISETP.GE.U32.AND P0, PT, R33, 0x7fffff66, PT ;  /* 0x7fffff662100780c */ /* 0x000fe20003f06070 */
[----:B----4-:R-:W-:Y:S02]  /*116c0*/  VIADD R33, R34, 0xffffff83 ;  /* 0xffffff8322217836 */ /* 0x010fe40000000000 */
[----:B------:R-:W-:Y:S01]  /*116d0*/  STL.64 [R1+0x1b8], R132 ;  /* 0x0001b88401007387 */ /* 0x000fe20000100a00 */
[----:B------:R-:W-:-:S03]  /*116e0*/  VIADD R34, R42, 0xffffff81 ;  /* 0xffffff812a227836 */ /* 0x000fc60000000000 */
        /* <DEDUP_REMOVED lines=9> */
[----:B------:R-:W-:Y:S01]  /*11780*/  LDGSTS.E [R9+0x7c008], desc[UR6][R120.64], !P6 ;  /* 0x7c00800078097fae */ /* 0x000fe2000f121846 */
[----:B------:R-:W-:Y:S01]  /*11790*/  ISETP.GE.U32.AND P6, PT, R33, 0x7fffff64, PT ;  /* 0x7fffff642100780c */ /* 0x000fe20003fc6070 */
[----:B------:R-:W-:Y:S02]  /*117a0*/  VIADD R33, R43, 0xffffff80 ;  /* 0xffffff802b217836 */ /* 0x000fe40000000000 */
[C---:B--2---:R-:W-:Y:S01]  /*117b0*/  IMAD.WIDE R6, R5.reuse, 0x4, R116 ;  /* 0x0000000405067825 */ /* 0x044fe200078e0274 */
[----:B------:R-:W-:Y:S03]  /*117c0*/  STL.64 [R1+0x158], R122 ;  /* 0x0001587a01007387 */ /* 0x000fe60000100a00 */
[C---:B------:R-:W-:Y:S01]  /*117d0*/  IMAD.WIDE R42, R5.reuse, 0x4, R106 ;  /* 0x00000004052a7825 */ /* 0x040fe200078e026a */
[----:B------:R-:W-:Y:S04]  /*117e0*/  STL.64 [R1+0x140], R120 ;  /* 0x0001407801007387 */ /* 0x000fe80000100a00 */
[----:B------:R2:W-:Y:S04]  /*117f0*/  STL.64 [R1+0x138], R44 ;  /* 0x0001382c01007387 */ /* 0x0005e80000100a00 */
[----:B------:R2:W-:Y:S04]  /*11800*/  LDGSTS.E [R9+0x7800c], desc[UR6][R44.64], !P3 ;  /* 0x7800c0002c097fae */ /* 0x0005e8000d921846 */
[----:B------:R3:W-:Y:S04]  /*11810*/  STL.64 [R1+0x130], R6 ;  /* 0x0001300601007387 */ /* 0x0007e80000100a00 */
[----:B------:R3:W-:Y:S01]  /*11820*/  LDGSTS.E [R9+0x7c00c], desc[UR6][R6.64], !P3 ;  /* 0x7c00c00006097fae */ /* 0x0007e2000d921846 */
[----:B------:R-:W-:Y:S01]  /*11830*/  ISETP.GE.U32.AND P3, PT, R32, 0x7fffff63, PT ;  /* 0x7fffff632000780c */ /* 0x000fe20003f66070 */
[----:B--2---:R-:W-:-:S02]  /*11840*/  IMAD.WIDE R44, R5, 0x4, R110 ;  /* 0x00000004052c7825 */ /* 0x004fc400078e026e */
[----:B------:R-:W-:Y:S04]  /*11850*/  LDGSTS.E [R4+0x78000], desc[UR6][R114.64], !P1 ;  /* 0x7800000072047fae */ /* 0x000fe8000c921846 */
[----:B------:R-:W-:Y:S01]  /*11860*/  LDGSTS.E [R4+0x7c000], desc[UR6][R112.64], !P1 ;  /* 0x7c00000070047fae */ /* 0x000fe2000c921846 */
[----:B------:R-:W-:Y:S01]  /*11870*/  ISETP.GE.AND P1, PT, R251, R33, PT ;  /* 0x00000021fb00720c */ /* 0x000fe20003f26270 */
[----:B---3--:R-:W-:Y:S02]  /*11880*/  IMAD.WIDE R6, R5, 0x4, R108 ;  /* 0x0000000405067825 */ /* 0x008fe400078e026c */
[----:B------:R2:W-:Y:S01]  /*11890*/  STL.64 [R1+0x17c8], R8 ;  /* 0x0017c80801007387 */ /* 0x0005e20000100a00 */
[----:B------:R-:W-:-:S03]  /*118a0*/  SEL R32, RZ, 0x4, P1 ;  /* 0x00000004ff207807 */ /* 0x000fc60000800000 */
[----:B------:R-:W-:Y:S01]  /*118b0*/  LDGSTS.E [R4+0x78004], desc[UR6][R44.64], !P2 ;  /* 0x780040002c047fae */ /* 0x000fe2000d121846 */
[----:B------:R-:W-:Y:S01]  /*118c0*/  IMAD.WIDE R250, R2, 0x4, R62 ;  /* 0x0000000402fa7825 */ /* 0x000fe200078e023e */
[----:B------:R-:W-:Y:S02]  /*118d0*/  ISETP.GE.U32.AND P1, PT, R34, 0x7fffff62, PT ;  /* 0x7fffff622200780c */ /* 0x000fe40003f26070 */
[----:B------:R-:W-:Y:S04]  /*118e0*/  STL.64 [R1+0x120], R114 ;  /* 0x0001207201007387 */ /* 0x000fe80000100a00 */
[----:B------:R3:W-:Y:S01]  /*118f0*/  LDGSTS.E [R4+0x7c004], desc[UR6][R6.64], !P2 ;  /* 0x7c00400006047fae */ /* 0x0007e2000d121846 */
[----:B------:R-:W-:Y:S01]  /*11900*/  ISETP.GT.AND P2, PT, R252, 0x9f, PT ;  /* 0x0000009ffc00780c */ /* 0x000fe20003f44270 */
[----:B--2---:R-:W-:-:S02]  /*11910*/  IMAD.WIDE R8, R5, 0x4, R102 ;  /* 0x0000000405087825 */ /* 0x004fc400078e0266 */
[----:B------:R-:W-:Y:S01]  /*11920*/  STL.64 [R1+0x118], R112 ;  /* 0x0001187001007387 */ /* 0x000fe20000100a00 */
[----:B------:R-:W-:Y:S02]  /*11930*/  SEL R32, R32, RZ, P2 ;  /* 0x000000ff20207207 */ /* 0x000fe40001000000 */
[----:B------:R-:W-:Y:S01]  /*11940*/  ISETP.GE.U32.AND P2, PT, R33, 0x7fffff61, PT ;  /* 0x7fffff612100780c */ /* 0x000fe20003f46070 */
[----:B------:R-:W-:Y:S01]  /*11950*/  STL.64 [R1+0x108], R44 ;  /* 0x0001082c01007387 */ /* 0x000fe20000100a00 */
[----:B-1----:R-:W-:-:S03]  /*11960*/  VIADD R33, R35, 0xffffff7f ;  /* 0xffffff7f23217836 */ /* 0x002fc60000000000 */
[----:B------:R3:W-:Y:S04]  /*11970*/  STL.64 [R1+0x100], R6 ;  /* 0x0001000601007387 */ /* 0x0007e80000100a00 */
[----:B------:R-:W-:Y:S04]  /*11980*/  STL.64 [R1+0xf0], R42 ;  /* 0x0000f02a01007387 */ /* 0x000fe80000100a00 */
[----:B------:R-:W-:Y:S01]  /*11990*/  LDGSTS.E [R4+0x78008], desc[UR6][R42.64], !P0 ;  /* 0x780080002a047fae */ /* 0x000fe2000c121846 */
[----:B---3--:R-:W-:-:S03]  /*119a0*/  IMAD.WIDE R6, R5, 0x4, R100 ;  /* 0x0000000405067825 */ /* 0x008fc600078e0264 */
[----:B------:R-:W-:Y:S04]  /*119b0*/  STL.64 [R1+0xe8], R36 ;  /* 0x0000e82401007387 */ /* 0x000fe80000100a00 */
[----:B------:R-:W-:Y:S01]  /*119c0*/  LDGSTS.E [R4+0x7c008], desc[UR6][R36.64], !P0 ;  /* 0x7c00800024047fae */ /* 0x000fe2000c121846 */
[----:B------:R-:W-:-:S03]  /*119d0*/  ISETP.NE.U32.AND P0, PT, R32, RZ, PT ;  /* 0x000000ff2000720c */ /* 0x000fc60003f05070 */
[----:B------:R1:W-:Y:S04]  /*119e0*/  STL.64 [R1+0xd8], R8 ;  /* 0x0000d80801007387 */ /* 0x0003e80000100a00 */
[----:B------:R1:W-:Y:S04]  /*119f0*/  LDGSTS.E [R4+0x7800c], desc[UR6][R8.64], !P5 ;  /* 0x7800c00008047fae */ /* 0x0003e8000e921846 */
[----:B------:R2:W-:Y:S04]  /*11a00*/  STL.64 [R1+0xd0], R6 ;  /* 0x0000d00601007387 */ /* 0x0005e80000100a00 */
[----:B------:R2:W-:Y:S01]  /*11a10*/  LDGSTS.E [R4+0x7c00c], desc[UR6][R6.64], !P5 ;  /* 0x7c00c00006047fae */ /* 0x0005e2000e921846 */
[----:B------:R-:W-:Y:S01]  /*11a20*/  ISETP.GE.U32.AND P5, PT, R33, 0x7fffff60, PT ;  /* 0x7fffff602100780c */ /* 0x000fe20003fa6070 */
[----:B------:R-:W-:-:S04]  /*11a30*/  IMAD.WIDE R32, R2, 0x4, R94 ;  /* 0x0000000402207825 */ /* 0x000fc800078e025e */
[----:B-1----:R-:W-:-:S04]  /*11a40*/  IMAD.WIDE R8, R2, 0x4, R96 ;  /* 0x0000000402087825 */ /* 0x002fc800078e0260 */
[----:B--2---:R-:W-:-:S05]  /*11a50*/  IMAD.WIDE R6, R2, 0x4, R98 ;  /* 0x0000000402067825 */ /* 0x004fca00078e0262 */
[----:B------:R1:W-:Y:S04]  /*11a60*/  STL.64 [R1+0xc8], R6 ;  /* 0x0000c80601007387 */ /* 0x0003e80000100a00 */
        /* <DEDUP_REMOVED lines=23> */
[----:B---3--:R-:W-:-:S05]  /*11be0*/  IMAD.WIDE R32, R2, 0x4, R70 ;  /* 0x0000000402207825 */ /* 0x008fca00078e0246 */
[----:B------:R-:W-:Y:S01]  /*11bf0*/  STL.64 [R1+0x20], R32 ;  /* 0x0000202001007387 */ /* 0x000fe20000100a00 */
[----:B-1----:R-:W-:-:S03]  /*11c00*/  IMAD.WIDE R6, R2, 0x4, R66 ;  /* 0x0000000402067825 */ /* 0x002fc600078e0242 */
[----:B------:R-:W2:Y:S04]  /*11c10*/  LDL.LU.64 R174, [R1+0x10] ;  /* 0x0000100001ae7983 */ /* 0x000ea80000300a00 */
[----:B------:R-:W3:Y:S04]  /*11c20*/  LDL.LU.64 R176, [R1+0x28] ;  /* 0x0000280001b07983 */ /* 0x000ee80000300a00 */
[----:B------:R1:W-:Y:S04]  /*11c30*/  STL.64 [R1+0x8], R6 ;  /* 0x0000080601007387 */ /* 0x0003e80000100a00 */
[----:B------:R-:W4:Y:S04]  /*11c40*/  LDL.LU.64 R178, [R1+0x40] ;  /* 0x0000400001b27983 */ /* 0x000f280000300a00 */
        /* <DEDUP_REMOVED lines=17> */
[----:B------:R-:W4:Y:S01]  /*11d60*/  LDL.LU.64 R214, [R1+0x1c0] ;  /* 0x0001c00001d67983 */ /* 0x000f220000300a00 */
[----:B-1----:R-:W-:-:S03]  /*11d70*/  IMAD.WIDE R6, R2, 0x4, R64 ;  /* 0x0000000402067825 */ /* 0x002fc600078e0240 */
[----:B------:R-:W4:Y:S04]  /*11d80*/  LDL.LU.64 R208, [R1+0x1e0] ;  /* 0x0001e00001d07983 */ /* 0x000f280000300a00 */
[----:B------:R-:W4:Y:S04]  /*11d90*/  LDL.LU.64 R222, [R1+0x1d8] ;  /* 0x0001d80001de7983 */ /* 0x000f280000300a00 */
[----:B------:R-:W4:Y:S01]  /*11da0*/  LDL.LU.64 R220, [R1+0x1f8] ;  /* 0x0001f80001dc7983 */ /* 0x000f220000300a00 */
[----:B------:R-:W-:-:S03]  /*11db0*/  IMAD.WIDE R120, R2, 0x4, R10 ;  /* 0x0000000402787825 */ /* 0x000fc600078e020a */
[----:B------:R-:W-:Y:S01]  /*11dc0*/  STL.64 [R1+0x30], R8 ;  /* 0x0000300801007387 */ /* 0x000fe20000100a00 */
        /* <DEDUP_REMOVED lines=9> */
[----:B------:R1:W-:Y:S01]  /*11e60*/  STL.64 [R1+0x17e8], R246 ;  /* 0x0017e8f601007387 */ /* 0x0003e20000100a00 */
        /* <DEDUP_REMOVED lines=15> */
[----:B--2---:R-:W-:-:S04]  /*11f60*/  IMAD.WIDE R10, R2, 0x4, R174 ;  /* 0x00000004020a7825 */ /* 0x004fc800078e02ae */
[----:B---3--:R-:W-:-:S04]  /*11f70*/  IMAD.WIDE R122, R2, 0x4, R176 ;  /* 0x00000004027a7825 */ /* 0x008fc800078e02b0 */
[----:B----4-:R-:W-:-:S04]  /*11f80*/  IMAD.WIDE R32, R2, 0x4, R178 ;  /* 0x0000000402207825 */ /* 0x010fc800078e02b2 */
[C---:B------:R-:W-:Y:S02]  /*11f90*/  IMAD.WIDE R124, R2.reuse, 0x4, R224 ;  /* 0x00000004027c7825 */ /* 0x040fe400078e02e0 */
[----:B------:R-:W2:Y:S02]  /*11fa0*/  LDL.LU.64 R224, [R1+0x210] ;  /* 0x0002100001e07983 */ /* 0x000ea40000300a00 */
[C---:B------:R-:W-:Y:S02]  /*11fb0*/  IMAD.WIDE R34, R2.reuse, 0x4, R210 ;  /* 0x0000000402227825 */ /* 0x040fe400078e02d2 */
[----:B------:R-:W3:Y:S02]  /*11fc0*/  LDL.LU.64 R210, [R1+0x208] ;  /* 0x0002080001d27983 */ /* 0x000ee40000300a00 */
[C---:B------:R-:W-:Y:S02]  /*11fd0*/  IMAD.WIDE R126, R2.reuse, 0x4, R212 ;  /* 0x00000004027e7825 */ /* 0x040fe400078e02d4 */
[----:B------:R-:W4:Y:S02]  /*11fe0*/  LDL.LU.64 R212, [R1+0x228] ;  /* 0x0002280001d47983 */ /* 0x000f240000300a00 */
[----:B------:R-:W-:-:S02]  /*11ff0*/  IMAD.WIDE R144, R2, 0x4, R214 ;  /* 0x0000000402907825 */ /* 0x000fc400078e02d6 */
[----:B------:R-:W4:Y:S02]  /*12000*/  LDL.LU.64 R214, [R1+0x240] ;  /* 0x0002400001d67983 */ /* 0x000f240000300a00 */
[C---:B------:R-:W-:Y:S02]  /*12010*/  IMAD.WIDE R56, R2.reuse, 0x4, R208 ;  /* 0x0000000402387825 */ /* 0x040fe400078e02d0 */
[----:B------:R-:W4:Y:S02]  /*12020*/  LDL.LU.64 R174, [R1+0x258] ;  /* 0x0002580001ae7983 */ /* 0x000f240000300a00 */
[C---:B------:R-:W-:Y:S02]  /*12030*/  IMAD.WIDE R146, R2.reuse, 0x4, R222 ;  /* 0x0000000402927825 */ /* 0x040fe400078e02de */
[----:B------:R-:W4:Y:S02]  /*12040*/  LDL.LU.64 R222, [R1+0x250] ;  /* 0x0002500001de7983 */ /* 0x000f240000300a00 */
[----:B------:R-:W-:-:S02]  /*12050*/  IMAD.WIDE R58, R2, 0x4, R220 ;  /* 0x00000004023a7825 */ /* 0x000fc400078e02dc */
[----:B------:R-:W4:Y:S04]  /*12060*/  LDL.LU.64 R220, [R1+0x270] ;  /* 0x0002700001dc7983 */ /* 0x000f280000300a00 */
[----:B------:R-:W4:Y:S01]  /*12070*/  LDL.LU.64 R208, [R1+0x268] ;  /* 0x0002680001d07983 */ /* 0x000f220000300a00 */
        /* <DEDUP_REMOVED lines=14> */
[C---:B--2---:R-:W-:Y:S02]  /*12160*/  IMAD.WIDE R60, R2.reuse, 0x4, R224 ;  /* 0x00000004023c7825 */ /* 0x044fe400078e02e0 */
[----:B------:R-:W2:Y:S02]  /*12170*/  LDL.LU.64 R224, [R1+0x288] ;  /* 0x0002880001e07983 */ /* 0x000ea40000300a00 */
[C---:B---3--:R-:W-:Y:S02]  /*12180*/  IMAD.WIDE R150, R2.reuse, 0x4, R210 ;  /* 0x0000000402967825 */ /* 0x048fe400078e02d2 */
        /* <DEDUP_REMOVED lines=12> */
[----:B----4-:R-:W-:-:S03]  /*12250*/  IMAD.WIDE R62, R2, 0x4, R212 ;  /* 0x00000004023e7825 */ /* 0x010fc600078e02d4 */
[----:B------:R-:W4:Y:S04]  /*12260*/  LDL.LU.64 R198, [R1+0x310] ;  /* 0x0003100001c67983 */ /* 0x000f280000300a00 */
[----:B------:R-:W4:Y:S04]  /*12270*/  LDL.LU.64 R200, [R1+0x330] ;  /* 0x0003300001c87983 */ /* 0x000f280000300a00 */
[----:B------:R-:W4:Y:S04]  /*12280*/  LDL.LU.64 R202, [R1+0x328] ;  /* 0x0003280001ca7983 */ /* 0x000f280000300a00 */
[----:B------:R-:W4:Y:S04]  /*12290*/  LDL.LU.64 R204, [R1+0x348] ;  /* 0x0003480001cc7983 */ /* 0x000f280000300a00 */
[----:B------:R-:W4:Y:S01]  /*122a0*/  LDL.LU.64 R212, [R1+0x340] ;  /* 0x0003400001d47983 */ /* 0x000f220000300a00 */
[----:B------:R-:W-:-:S03]  /*122b0*/  IMAD.WIDE R64, R2, 0x4, R214 ;  /* 0x0000000402407825 */ /* 0x000fc600078e02d6 */
[----:B------:R-:W4:Y:S04]  /*122c0*/  LDL.LU.64 R206, [R1+0x360] ;  /* 0x0003600001ce7983 */ /* 0x000f280000300a00 */
[----:B------:R-:W4:Y:S01]  /*122d0*/  LDL.LU.64 R214, [R1+0x358] ;  /* 0x0003580001d67983 */ /* 0x000f220000300a00 */
[----:B------:R-:W-:-:S03]  /*122e0*/  IMAD.WIDE R156, R2, 0x4, R222 ;  /* 0x00000004029c7825 */ /* 0x000fc600078e02de */
[----:B------:R-:W4:Y:S01]  /*122f0*/  LDL.LU.64 R222, [R1+0x378] ;  /* 0x0003780001de7983 */ /* 0x000f220000300a00 */
[----:B------:R-:W-:-:S03]  /*12300*/  IMAD.WIDE R68, R2, 0x4, R220 ;  /* 0x0000000402447825 */ /* 0x000fc600078e02dc */
[----:B------:R-:W4:Y:S01]  /*12310*/  LDL.LU.64 R220, [R1+0x370] ;  /* 0x0003700001dc7983 */ /* 0x000f220000300a00 */
[----:B------:R-:W-:-:S03]  /*12320*/  IMAD.WIDE R158, R2, 0x4, R208 ;  /* 0x00000004029e7825 */ /* 0x000fc600078e02d0 */
[----:B------:R-:W4:Y:S01]  /*12330*/  LDL.LU.64 R208, [R1+0x390] ;  /* 0x0003900001d07983 */ /* 0x000f220000300a00 */
[----:B--2---:R-:W-:-:S03]  /*12340*/  IMAD.WIDE R70, R2, 0x4, R224 ;  /* 0x0000000402467825 */ /* 0x004fc600078e02e0 */
[----:B------:R-:W2:Y:S01]  /*12350*/  LDL.LU.64 R224, [R1+0x388] ;  /* 0x0003880001e07983 */ /* 0x000ea20000300a00 */
[----:B---3--:R-:W-:-:S03]  /*12360*/  IMAD.WIDE R160, R2, 0x4, R210 ;  /* 0x0000000402a07825 */ /* 0x008fc600078e02d2 */
[----:B------:R-:W3:Y:S01]  /*12370*/  LDL.LU.64 R210, [R1+0x3a8] ;  /* 0x0003a80001d27983 */ /* 0x000ee20000300a00 */
[----:B------:R-:W-:-:S04]  /*12380*/  IMAD.WIDE R72, R2, 0x4, R176 ;  /* 0x0000000402487825 */ /* 0x000fc800078e02b0 */
[----:B------:R-:W-:-:S04]  /*12390*/  IMAD.WIDE R162, R2, 0x4, R178 ;  /* 0x0000000402a27825 */ /* 0x000fc800078e02b2 */
[----:B------:R-:W-:-:S04]  /*123a0*/  IMAD.WIDE R166, R2, 0x4, R186 ;  /* 0x0000000402a67825 */ /* 0x000fc800078e02ba */
[----:B------:R-:W-:-:S04]  /*123b0*/  IMAD.WIDE R78, R2, 0x4, R188 ;  /* 0x00000004024e7825 */ /* 0x000fc800078e02bc */
[----:B------:R-:W-:-:S04]  /*123c0*/  IMAD.WIDE R168, R2, 0x4, R190 ;  /* 0x0000000402a87825 */ /* 0x000fc800078e02be */
[C---:B----4-:R-:W-:Y:S02]  /*123d0*/  IMAD.WIDE R176, R2.reuse, 0x4, R212 ;  /* 0x0000000402b07825 */ /* 0x050fe400078e02d4 */
[----:B------:R-:W4:Y:S04]  /*123e0*/  LDL.LU.64 R212, [R1+0x3a0] ;  /* 0x0003a00001d47983 */ /* 0x000f280000300a00 */
[----:B------:R-:W4:Y:S01]  /*123f0*/  LDL.LU.64 R186, [R1+0x3c0] ;  /* 0x0003c00001ba7983 */ /* 0x000f220000300a00 */
[----:B------:R-:W-:-:S03]  /*12400*/  IMAD.WIDE R178, R2, 0x4, R214 ;  /* 0x0000000402b27825 */ /* 0x000fc600078e02d6 */
[----:B------:R-:W4:Y:S04]  /*12410*/  LDL.LU.64 R188, [R1+0x3b8] ;  /* 0x0003b80001bc7983 */ /* 0x000f280000300a00 */
[----:B------:R-:W4:Y:S04]  /*12420*/  LDL.LU.64 R190, [R1+0x3d8] ;  /* 0x0003d80001be7983 */ /* 0x000f280000300a00 */
[----:B------:R-:W4:Y:S01]  /*12430*/  LDL.LU.64 R214, [R1+0x3d0] ;  /* 0x0003d00001d67983 */ /* 0x000f220000300a00 */
[----:B------:R-:W-:-:S04]  /*12440*/  IMAD.WIDE R74, R2, 0x4, R180 ;  /* 0x00000004024a7825 */ /* 0x000fc800078e02b4 */
[C---:B------:R-:W-:Y:S02]  /*12450*/  IMAD.WIDE R90, R2.reuse, 0x4, R222 ;  /* 0x00000004025a7825 */ /* 0x040fe400078e02de */
[----:B------:R-:W4:Y:S02]  /*12460*/  LDL.LU.64 R222, [R1+0x3f0] ;  /* 0x0003f00001de7983 */ /* 0x000f240000300a00 */
[----:B------:R-:W-:-:S04]  /*12470*/  IMAD.WIDE R164, R2, 0x4, R182 ;  /* 0x0000000402a47825 */ /* 0x000fc800078e02b6 */
[C---:B------:R-:W-:Y:S02]  /*12480*/  IMAD.WIDE R180, R2.reuse, 0x4, R220 ;  /* 0x0000000402b47825 */ /* 0x040fe400078e02dc */
[----:B------:R-:W4:Y:S02]  /*12490*/  LDL.LU.64 R220, [R1+0x3e8] ;  /* 0x0003e80001dc7983 */ /* 0x000f240000300a00 */
        /* <DEDUP_REMOVED lines=12> */
[----:B------:R-:W2:Y:S04]  /*12560*/  LDL.LU.64 R224, [R1+0x408] ;  /* 0x0004080001e07983 */ /* 0x000ea80000300a00 */
        /* <DEDUP_REMOVED lines=11> */
[----:B------:R-:W2:Y:S01]  /*12620*/  LDL.LU.64 R116, [R1+0x498] ;  /* 0x0004980001747983 */ /* 0x000ea20000300a00 */
[----:B---3--:R-:W-:-:S03]  /*12630*/  IMAD.WIDE R94, R2, 0x4, R210 ;  /* 0x00000004025e7825 */ /* 0x008fc600078e02d2 */
[----:B------:R-:W3:Y:S04]  /*12640*/  LDL.LU.64 R204, [R1+0x490] ;  /* 0x0004900001cc7983 */ /* 0x000ee80000300a00 */
[----:B------:R-:W3:Y:S04]  /*12650*/  LDL.LU.64 R118, [R1+0x4b0] ;  /* 0x0004b00001767983 */ /* 0x000ee80000300a00 */
[----:B------:R-:W3:Y:S04]  /*12660*/  LDL.LU.64 R206, [R1+0x4a8] ;  /* 0x0004a80001ce7983 */ /* 0x000ee80000300a00 */
[----:B------:R-:W3:Y:S01]  /*12670*/  LDL.LU.64 R208, [R1+0x4c0] ;  /* 0x0004c00001d07983 */ /* 0x000ee20000300a00 */
[----:B----4-:R-:W-:-:S03]  /*12680*/  IMAD.WIDE R184, R2, 0x4, R212 ;  /* 0x0000000402b87825 */ /* 0x010fc600078e02d4 */
[----:B------:R-:W4:Y:S01]  /*12690*/  LDL.LU.64 R210, [R1+0x520] ;  /* 0x0005200001d27983 */ /* 0x000f220000300a00 */
[----:B------:R-:W-:-:S03]  /*126a0*/  IMAD.WIDE R96, R2, 0x4, R186 ;  /* 0x0000000402607825 */ /* 0x000fc600078e02ba */
[----:B------:R-:W4:Y:S01]  /*126b0*/  LDL.LU.64 R212, [R1+0x510] ;  /* 0x0005100001d47983 */ /* 0x000f220000300a00 */
[----:B------:R-:W-:-:S04]  /*126c0*/  IMAD.WIDE R186, R2, 0x4, R188 ;  /* 0x0000000402ba7825 */ /* 0x000fc800078e02bc */
[C---:B------:R-:W-:Y:S02]  /*126d0*/  IMAD.WIDE R188, R2.reuse, 0x4, R214 ;  /* 0x0000000402bc7825 */ /* 0x040fe400078e02d6 */
[----:B------:R-:W4:Y:S04]  /*126e0*/  LDL.LU.64 R214, [R1+0x508] ;  /* 0x0005080001d67983 */ /* 0x000f280000300a00 */
[----:B------:R-:W4:Y:S01]  /*126f0*/  LDL.LU.64 R244, [R1+0x500] ;  /* 0x0005000001f47983 */ /* 0x000f220000300a00 */
[----:B------:R-:W-:-:S04]  /*12700*/  IMAD.WIDE R98, R2, 0x4, R190 ;  /* 0x0000000402627825 */ /* 0x000fc800078e02be */
[----:B------:R-:W-:-:S04]  /*12710*/  IMAD.WIDE R100, R2, 0x4, R222 ;  /* 0x0000000402647825 */ /* 0x000fc800078e02de */
[C---:B------:R-:W-:Y:S02]  /*12720*/  IMAD.WIDE R190, R2.reuse, 0x4, R220 ;  /* 0x0000000402be7825 */ /* 0x040fe400078e02dc */
[----:B------:R-:W4:Y:S04]  /*12730*/  LDL.LU.64 R220, [R1+0x530] ;  /* 0x0005300001dc7983 */ /* 0x000f280000300a00 */
[----:B------:R-:W4:Y:S01]  /*12740*/  LDL.LU.64 R222, [R1+0x528] ;  /* 0x0005280001de7983 */ /* 0x000f220000300a00 */
[----:B--2---:R-:W-:-:S03]  /*12750*/  IMAD.WIDE R102, R2, 0x4, R224 ;  /* 0x0000000402667825 */ /* 0x004fc600078e02e0 */
[----:B------:R-:W2:Y:S04]  /*12760*/  LDL.LU.64 R224, [R1+0x518] ;  /* 0x0005180001e07983 */ /* 0x000ea80000300a00 */
[----:B-1----:R-:W2:Y:S01]  /*12770*/  LDL.64 R246, [R1+0xc8] ;  /* 0x0000c80001f67983 */ /* 0x002ea20000100a00 */
[----:B------:R-:W-:-:S03]  /*12780*/  IMAD.WIDE R104, R2, 0x4, R106 ;  /* 0x0000000402687825 */ /* 0x000fc600078e026a */
[----:B------:R-:W2:Y:S04]  /*12790*/  LDL.64 R250, [R1+0xb0] ;  /* 0x0000b00001fa7983 */ /* 0x000ea80000100a00 */
[----:B------:R-:W2:Y:S01]  /*127a0*/  LDL.64 R6, [R1+0x98] ;  /* 0x0000980001067983 */ /* 0x000ea20000100a00 */
[----:B------:R-:W-:-:S03]  /*127b0*/  IMAD.WIDE R106, R2, 0x4, R108 ;  /* 0x00000004026a7825 */ /* 0x000fc600078e026c */
[----:B------:R-:W2:Y:S01]  /*127c0*/  LDL.64 R8, [R1+0x80] ;  /* 0x0000800001087983 */ /* 0x000ea20000100a00 */
[----:B------:R-:W-:-:S04]  /*127d0*/  IMAD.WIDE R108, R2, 0x4, R110 ;  /* 0x00000004026c7825 */ /* 0x000fc800078e026e */
[----:B------:R-:W-:-:S04]  /*127e0*/  IMAD.WIDE R110, R2, 0x4, R112 ;  /* 0x00000004026e7825 */ /* 0x000fc800078e0270 */
[----:B------:R-:W-:-:S04]  /*127f0*/  IMAD.WIDE R112, R2, 0x4, R114 ;  /* 0x0000000402707825 */ /* 0x000fc800078e0272 */
[----:B------:R-:W-:-:S04]  /*12800*/  IMAD.WIDE R114, R2, 0x4, R116 ;  /* 0x0000000402727825 */ /* 0x000fc800078e0274 */
[----:B---3--:R-:W-:-:S04]  /*12810*/  IMAD.WIDE R116, R2, 0x4, R118 ;  /* 0x0000000402747825 */ /* 0x008fc800078e0276 */
[----:B------:R-:W-:-:S04]  /*12820*/  IMAD.WIDE R118, R2, 0x4, R208 ;  /* 0x0000000402767825 */ /* 0x000fc800078e02d0 */
[----:B------:R-:W-:-:S04]  /*12830*/  IMAD.WIDE R208, R2, 0x4, R216 ;  /* 0x0000000402d07825 */ /* 0x000fc800078e02d8 */
[----:B----4-:R-:W-:-:S04]  /*12840*/  IMAD.WIDE R216, R5, 0x4, R244 ;  /* 0x0000000405d87825 */ /* 0x010fc800078e02f4 */
[C---:B------:R-:W-:Y:S02]  /*12850*/  IMAD.WIDE R244, R5.reuse, 0x4, R218 ;  /* 0x0000000405f47825 */ /* 0x040fe400078e02da */
[----:B------:R-:W3:Y:S02]  /*12860*/  LDL.LU.64 R218, [R1+0x538] ;  /* 0x0005380001da7983 */ /* 0x000ee40000300a00 */
[C---:B------:R-:W-:Y:S02]  /*12870*/  IMAD.WIDE R210, R5.reuse, 0x4, R210 ;  /* 0x0000000405d27825 */ /* 0x040fe400078e02d2 */
[----:B------:R-:W-:Y:S02]  /*12880*/  STL.64 [R1+0xe20], R244 ;  /* 0x000e20f401007387 */ /* 0x000fe40000100a00 */
[C---:B------:R-:W-:Y:S02]  /*12890*/  IMAD.WIDE R212, R5.reuse, 0x4, R212 ;  /* 0x0000000405d47825 */ /* 0x040fe400078e02d4 */
[----:B------:R-:W-:Y:S02]  /*128a0*/  LDGSTS.E [R249+0x78000], desc[UR6][R210.64], !P6 ;  /* 0x78000000d2f97fae */ /* 0x000fe4000f121846 */
[----:B------:R-:W-:-:S02]  /*128b0*/  IMAD.WIDE R220, R5, 0x4, R220 ;  /* 0x0000000405dc7825 */ /* 0x000fc400078e02dc */
[----:B------:R1:W-:Y:S02]  /*128c0*/  STL.64 [R1+0x1798], R210 ;  /* 0x001798d201007387 */ /* 0x0003e40000100a00 */
[----:B------:R-:W-:-:S04]  /*128d0*/  IMAD.WIDE R214, R5, 0x4, R214 ;  /* 0x0000000405d67825 */ /* 0x000fc800078e02d6 */
[C---:B------:R-:W-:Y:S01]  /*128e0*/  IMAD.WIDE R222, R5.reuse, 0x4, R222 ;  /* 0x0000000405de7825 */ /* 0x040fe200078e02de */
[----:B-1----:R-:W4:Y:S03]  /*128f0*/  LDL.64 R210, [R1+0x8] ;  /* 0x0000080001d27983 */ /* 0x002f260000100a00 */
[----:B--2---:R-:W-:-:S04]  /*12900*/  IMAD.WIDE R224, R5, 0x4, R224 ;  /* 0x0000000405e07825 */ /* 0x004fc800078e02e0 */
[----:B---3--:R-:W-:-:S05]  /*12910*/  IMAD.WIDE R218, R5, 0x4, R218 ;  /* 0x0000000405da7825 */ /* 0x008fca00078e02da */
[----:B------:R-:W-:Y:S04]  /*12920*/  LDGSTS.E [R249+0x7c000], desc[UR6][R218.64], !P6 ;  /* 0x7c000000daf97fae */ /* 0x000fe8000f121846 */
[----:B------:R1:W-:Y:S04]  /*12930*/  STL.64 [R1+0x17a0], R218 ;  /* 0x0017a0da01007387 */ /* 0x0003e80000100a00 */
[----:B------:R-:W-:Y:S04]  /*12940*/  LDGSTS.E [R249+0x78004], desc[UR6][R212.64], !P3 ;  /* 0x78004000d4f97fae */ /* 0x000fe8000d921846 */
[----:B------:R-:W-:Y:S04]  /*12950*/  LDGSTS.E [R249+0x7c004], desc[UR6][R220.64], !P3 ;  /* 0x7c004000dcf97fae */ /* 0x000fe8000d921846 */
[----:B-1----:R-:W2:Y:S04]  /*12960*/  LDL.64 R218, [R1+0x20] ;  /* 0x0000200001da7983 */ /* 0x002ea80000100a00 */
[----:B------:R1:W-:Y:S04]  /*12970*/  STL.64 [R1+0x17a8], R212 ;  /* 0x0017a8d401007387 */ /* 0x0003e80000100a00 */
[----:B------:R-:W-:Y:S04]  /*12980*/  LDGSTS.E [R249+0x78008], desc[UR6][R214.64], !P1 ;  /* 0x78008000d6f97fae */ /* 0x000fe8000c921846 */
[----:B------:R-:W-:Y:S04]  /*12990*/  LDGSTS.E [R249+0x7c008], desc[UR6][R222.64], !P1 ;  /* 0x7c008000def97fae */ /* 0x000fe8000c921846 */
[----:B-1----:R-:W3:Y:S04]  /*129a0*/  LDL.64 R212, [R1+0x38] ;  /* 0x0000380001d47983 */ /* 0x002ee80000100a00 */
[----:B------:R1:W-:Y:S04]  /*129b0*/  STL.64 [R1+0x17b0], R220 ;  /* 0x0017b0dc01007387 */ /* 0x0003e80000100a00 */
[----:B------:R-:W-:Y:S04]  /*129c0*/  LDGSTS.E [R249+0x7800c], desc[UR6][R216.64], !P2 ;  /* 0x7800c000d8f97fae */ /* 0x000fe8000d121846 */
[----:B------:R-:W-:Y:S04]  /*129d0*/  LDGSTS.E [R249+0x7c00c], desc[UR6][R224.64], !P2 ;  /* 0x7c00c000e0f97fae */ /* 0x000fe8000d121846 */
[----:B-1----:R-:W4:Y:S04]  /*129e0*/  LDL.64 R220, [R1+0x50] ;  /* 0x0000500001dc7983 */ /* 0x002f280000100a00 */
[----:B------:R1:W-:Y:S04]  /*129f0*/  STL.64 [R1+0x1790], R224 ;  /* 0x001790e001007387 */ /* 0x0003e80000100a00 */
[----:B------:R-:W0:Y:S04]  /*12a00*/  LDGDEPBAR ;  /* 0x00000000000079af */ /* 0x000e280000000000 */
[----:B------:R-:W-:Y:S04]  /*12a10*/  LDGSTS.E [R0+0x30000], desc[UR6][R246.64], P4 ;  /* 0x30000000f6007fae */ /* 0x000fe8000a121846 */
[----:B-1----:R-:W2:Y:S04]  /*12a20*/  LDL.64 R224, [R1+0x68] ;  /* 0x0000680001e07983 */ /* 0x002ea80000100a00 */
[----:B------:R-:W-:Y:S04]  /*12a30*/  LDGSTS.E [R0+0x30400], desc[UR6][R250.64], P4 ;  /* 0x30400000fa007fae */ /* 0x000fe8000a121846 */
[----:B------:R-:W3:Y:S04]  /*12a40*/  LDL.LU.64 R246, [R1+0x17e8] ;  /* 0x0017e80001f67983 */ /* 0x000ee80000300a00 */
[----:B------:R-:W-:Y:S04]  /*12a50*/  LDGSTS.E [R0+0x30800], desc[UR6][R6.64], P4 ;  /* 0x3080000006007fae */ /* 0x000fe8000a121846 */
[----:B------:R-:W3:Y:S04]  /*12a60*/  LDL.LU.64 R250, [R1+0x17e0] ;  /* 0x0017e00001fa7983 */ /* 0x000ee80000300a00 */
[----:B------:R-:W-:Y:S04]  /*12a70*/  LDGSTS.E [R0+0x30c00], desc[UR6][R8.64], P4 ;  /* 0x30c0000008007fae */ /* 0x000fe8000a121846 */
[----:B------:R-:W3:Y:S04]  /*12a80*/  LDL.LU.64 R6, [R1+0x17d8] ;  /* 0x0017d80001067983 */ /* 0x000ee80000300a00 */
[----:B------:R-:W3:Y:S04]  /*12a90*/  LDL.LU.64 R8, [R1+0x17d0] ;  /* 0x0017d00001087983 */ /* 0x000ee80000300a00 */
[----:B--2---:R-:W-:Y:S04]  /*12aa0*/  LDGSTS.E [R0+0x31000], desc[UR6][R224.64], P4 ;  /* 0x31000000e0007fae */ /* 0x004fe8000a121846 */
[----:B----4-:R-:W-:Y:S04]  /*12ab0*/  LDGSTS.E [R0+0x31400], desc[UR6][R220.64], P4 ;  /* 0x31400000dc007fae */ /* 0x010fe8000a121846 */
[----:B---3--:R-:W-:Y:S04]  /*12ac0*/  LDGSTS.E [R0+0x31800], desc[UR6][R212.64], P4 ;  /* 0x31800000d4007fae */ /* 0x008fe8000a121846 */
[----:B------:R-:W-:Y:S04]  /*12ad0*/  LDGSTS.E [R0+0x31c00], desc[UR6][R218.64], P4 ;  /* 0x31c00000da007fae */ /* 0x000fe8000a121846 */
[----:B------:R-:W-:Y:S04]  /*12ae0*/  LDGSTS.E [R0+0x32000], desc[UR6][R210.64], P4 ;  /* 0x32000000d2007fae */ /* 0x000fe8000a121846 */
[----:B------:R-:W2:Y:S04]  /*12af0*/  LDL.64 R224, [R1+0xa8] ;  /* 0x0000a80001e07983 */ /* 0x000ea80000100a00 */
[----:B------:R-:W3:Y:S04]  /*12b00*/  LDL.64 R220, [R1+0x90] ;  /* 0x0000900001dc7983 */ /* 0x000ee80000100a00 */
[----:B------:R-:W4:Y:S04]  /*12b10*/  LDL.64 R212, [R1+0x78] ;  /* 0x0000780001d47983 */ /* 0x000f280000100a00 */
[----:B------:R-:W4:Y:S04]  /*12b20*/  LDL.64 R218, [R1+0x60] ;  /* 0x0000600001da7983 */ /* 0x000f280000100a00 */
[----:B------:R-:W4:Y:S04]  /*12b30*/  LDL.64 R210, [R1+0x48] ;  /* 0x0000480001d27983 */ /* 0x000f280000100a00 */
[----:B------:R-:W-:Y:S04]  /*12b40*/  LDGSTS.E [R0+0x32400], desc[UR6][R250.64], P4 ;  /* 0x32400000fa007fae */ /* 0x000fe8000a121846 */
[----:B------:R1:W-:Y:S04]  /*12b50*/  STL.64 [R1+0x1788], R250 ;  /* 0x001788fa01007387 */ /* 0x0003e80000100a00 */
[----:B------:R-:W-:Y:S04]  /*12b60*/  LDGSTS.E [R0+0x32800], desc[UR6][R240.64], P4 ;  /* 0x32800000f0007fae */ /* 0x000fe8000a121846 */
[----:B------:R-:W-:Y:S04]  /*12b70*/  LDGSTS.E [R0+0x32c00], desc[UR6][R236.64], P4 ;  /* 0x32c00000ec007fae */ /* 0x000fe8000a121846 */
[----:B-1----:R-:W2:Y:S04]  /*12b80*/  LDL.64 R250, [R1+0xc0] ;  /* 0x0000c00001fa7983 */ /* 0x002ea80000100a00 */
        /* <DEDUP_REMOVED lines=52> */
[----:B--2---:R1:W-:Y:S04]  /*12ed0*/  LDGSTS.E [R3+0x30200], desc[UR6][R250.64], P4 ;  /* 0x30200000fa037fae */ /* 0x0043e8000a121846 */
[----:B------:R-:W-:Y:S04]  /*12ee0*/  LDGSTS.E [R3+0x30600], desc[UR6][R224.64], P4 ;  /* 0x30600000e0037fae */ /* 0x000fe8000a121846 */
[----:B---3--:R-:W-:Y:S04]  /*12ef0*/  LDGSTS.E [R3+0x30a00], desc[UR6][R220.64], P4 ;  /* 0x30a00000dc037fae */ /* 0x008fe8000a121846 */
[----:B----4-:R2:W-:Y:S01]  /*12f00*/  LDGSTS.E [R3+0x30e00], desc[UR6][R212.64], P4 ;  /* 0x30e00000d4037fae */ /* 0x0105e2000a121846 */
[C---:B------:R-:W-:Y:S01]  /*12f10*/  IMAD.WIDE R128, R2.reuse, 0x4, R128 ;  /* 0x0000000402807825 */ /* 0x040fe200078e0280 */
[----:B-1----:R-:W1:Y:S02]  /*12f20*/  LDC R251, c[0x0][0x230] ;  /* 0x00008c00fffb7b82 */ /* 0x002e640000000800 */
[----:B------:R-:W-:Y:S04]  /*12f30*/  LDGSTS.E [R3+0x31200], desc[UR6][R218.64], P4 ;  /* 0x31200000da037fae */ /* 0x000fe8000a121846 */
[----:B------:R-:W-:Y:S04]  /*12f40*/  LDGSTS.E [R3+0x31600], desc[UR6][R210.64], P4 ;  /* 0x31600000d2037fae */ /* 0x000fe8000a121846 */
[----:B------:R-:W-:Y:S01]  /*12f50*/  LDGSTS.E [R3+0x31a00], desc[UR6][R8.64], P4 ;  /* 0x31a0000008037fae */ /* 0x000fe2000a121846 */
[C---:B------:R-:W-:Y:S01]  /*12f60*/  IMAD.WIDE R138, R2.reuse, 0x4, R138 ;  /* 0x00000004028a7825 */ /* 0x040fe200078e028a */
[----:B--2---:R-:W2:Y:S02]  /*12f70*/  LDC R212, c[0x0][0x230] ;  /* 0x00008c00ffd47b82 */ /* 0x004ea40000000800 */
[----:B------:R3:W-:Y:S04]  /*12f80*/  LDGSTS.E [R3+0x31e00], desc[UR6][R246.64], P4 ;  /* 0x31e00000f6037fae */ /* 0x0007e8000a121846 */
[----:B------:R-:W-:Y:S04]  /*12f90*/  LDGSTS.E [R3+0x32200], desc[UR6][R6.64], P4 ;  /* 0x3220000006037fae */ /* 0x000fe8000a121846 */
[----:B------:R-:W4:Y:S04]  /*12fa0*/  LDL.LU.64 R8, [R1+0x17c8] ;  /* 0x0017c80001087983 */ /* 0x000f280000300a00 */
[----:B------:R-:W3:Y:S04]  /*12fb0*/  LDL.LU.64 R246, [R1+0x4f8] ;  /* 0x0004f80001f67983 */ /* 0x000ee80000300a00 */
[----:B------:R-:W2:Y:S04]  /*12fc0*/  LDL.LU.64 R218, [R1+0x4f0] ;  /* 0x0004f00001da7983 */ /* 0x000ea80000300a00 */
        /* <DEDUP_REMOVED lines=69> */
[----:B------:R-:W0:Y:S01]  /*13420*/  LDGDEPBAR ;  /* 0x00000000000079af */ /* 0x000e220000000000 */
[----:B------:R-:W-:Y:S01]  /*13430*/  VIADD R213, R248, 0x100000 ;  /* 0x00100000f8d57836 */ /* 0x000fe20000000000 */
[----:B------:R-:W-:Y:S06]  /*13440*/  BAR.SYNC.DEFER_BLOCKING 0x0 ;  /* 0x0000000000007b1d */ /* 0x000fec0000010000 */
[----:B------:R1:W-:Y:S04]  /*13450*/  STL.64 [R1+0x1758], R6 ;  /* 0x0017580601007387 */ /* 0x0003e80000100a00 */
[----:B------:R1:W-:Y:S04]  /*13460*/  STL.64 [R1+0x1760], R242 ;  /* 0x001760f201007387 */ /* 0x0003e80000100a00 */
[----:B------:R1:W-:Y:S04]  /*13470*/  STL.64 [R1+0x1768], R238 ;  /* 0x001768ee01007387 */ /* 0x0003e80000100a00 */
[----:B------:R2:W-:Y:S04]  /*13480*/  STL.64 [R1+0x1770], R234 ;  /* 0x001770ea01007387 */ /* 0x0005e80000100a00 */
[----:B------:R-:W-:Y:S01]  /*13490*/  @!PT LDS RZ, [RZ] ;  /* 0x00000000fffff984 */ /* 0x000fe20000000800 */
[----:B------:R-:W-:Y:S01]  /*134a0*/  @!PT LDS RZ, [RZ] ;  /* 0x00000000fffff984 */ /* 0x000fe20000000800 */
[----:B------:R-:W-:Y:S01]  /*134b0*/  @!PT LDS RZ, [RZ] ;  /* 0x00000000fffff984 */ /* 0x000fe20000000800 */
[----:B------:R1:W-:Y:S01]  /*134c0*/  LDGSTS.E [R213+-0x80000], desc[UR6][R244.64], !P5 ;  /* 0x80000000f4d57fae */ /* 0x0003e2000e921846 */
[----:B---3--:R-:W-:-:S03]  /*134d0*/  IMAD.WIDE R246, R5, 0x4, R246 ;  /* 0x0000000405f67825 */ /* 0x008fc600078e02f6 */
[----:B------:R3:W-:Y:S01]  /*134e0*/  STL.64 [R1+0x1778], R230 ;  /* 0x001778e601007387 */ /* 0x0007e20000100a00 */
[----:B-1----:R-:W1:Y:S03]  /*134f0*/  LDC R213, c[0x0][0x230] ;  /* 0x00008c00ffd57b82 */ /* 0x002e660000000800 */
[----:B------:R1:W-:Y:S04]  /*13500*/  STL.64 [R1+0x1780], R226 ;  /* 0x001780e201007387 */ /* 0x0003e80000100a00 */
[----:B------:R-:W3:Y:S01]  /*13510*/  LDL.LU.64 R244, [R1+0x17c0] ;  /* 0x0017c00001f47983 */ /* 0x000ee20000300a00 */
[C---:B----4-:R-:W-:Y:S01]  /*13520*/  IMAD.WIDE R224, R5.reuse, 0x4, R210 ;  /* 0x0000000405e07825 */ /* 0x050fe200078e02d2 */
[----:B------:R-:W4:Y:S02]  /*13530*/  LDC R7, c[0x0][0x230] ;  /* 0x00008c00ff077b82 */ /* 0x000f240000000800 */
[----:B------:R-:W4:Y:S04]  /*13540*/  LDL.LU.64 R242, [R1+0x4d8] ;  /* 0x0004d80001f27983 */ /* 0x000f280000300a00 */
[----:B------:R-:W4:Y:S01]  /*13550*/  LDL.LU.64 R238, [R1+0x4d0] ;  /* 0x0004d00001ee7983 */ /* 0x000f220000300a00 */
[----:B--2---:R-:W-:-:S03]  /*13560*/  IMAD.WIDE R234, R5, 0x4, R218 ;  /* 0x0000000405ea7825 */ /* 0x004fc600078e02da */
[----:B---3--:R-:W2:Y:S04]  /*13570*/  LDL.LU.64 R230, [R1+0x4c8] ;  /* 0x0004c80001e67983 */ /* 0x008ea80000300a00 */
[----:B------:R-:W3:Y:S04]  /*13580*/  LDL.LU.64 R218, [R1+0x4b8] ;  /* 0x0004b80001da7983 */ /* 0x000ee80000300a00 */
[----:B------:R1:W-:Y:S04]  /*13590*/  STL.64 [R1+0xe00], R246 ;  /* 0x000e00f601007387 */ /* 0x0003e80000100a00 */
[----:B------:R-:W3:Y:S01]  /*135a0*/  LDL.LU.64 R210, [R1+0x4a0] ;  /* 0x0004a00001d27983 */ /* 0x000ee20000300a00 */
[----:B------:R-:W-:-:S02]  /*135b0*/  VIADD R212, R212, 0xffffff7e ;  /* 0xffffff7ed4d47836 */ /* 0x000fc40000000000 */
[----:B-1----:R-:W-:-:S03]  /*135c0*/  VIADD R213, R213, 0xffffff7d ;  /* 0xffffff7dd5d57836 */ /* 0x002fc60000000000 */
[----:B------:R-:W-:Y:S02]  /*135d0*/  ISETP.GE.U32.AND P1, PT, R212, 0x7fffff5f, PT ;  /* 0x7fffff5fd400780c */ /* 0x000fe40003f26070 */
[----:B------:R-:W-:Y:S01]  /*135e0*/  ISETP.GE.U32.AND P2, PT, R213, 0x7fffff5e, PT ;  /* 0x7fffff5ed500780c */ /* 0x000fe20003f46070 */
[C---:B------:R-:W-:Y:S02]  /*135f0*/  VIADD R6, R248.reuse, 0x100000 ;  /* 0x00100000f8067836 */ /* 0x040fe40000000000 */
[C---:B------:R-:W-:Y:S02]  /*13600*/  VIADD R226, R248.reuse, 0x100000 ;  /* 0x00100000f8e27836 */ /* 0x040fe40000000000 */
[C---:B------:R-:W-:Y:S01]  /*13610*/  VIADD R213, R248.reuse, 0x100000 ;  /* 0x00100000f8d57836 */ /* 0x040fe20000000000 */
[----:B------:R1:W-:Y:S01]  /*13620*/  STL.64 [R1+0xe08], R234 ;  /* 0x000e08ea01007387 */ /* 0x0003e20000100a00 */
[----:B------:R-:W-:-:S03]  /*13630*/  VIADD R212, R248, 0x100000 ;  /* 0x00100000f8d47836 */ /* 0x000fc60000000000 */
[----:B------:R1:W-:Y:S04]  /*13640*/  LDGSTS.E [R6+-0x7c000], desc[UR6][R246.64], !P5 ;  /* 0x84000000f6067fae */ /* 0x0003e8000e921846 */
[----:B------:R1:W-:Y:S04]  /*13650*/  LDGSTS.E [R226+-0x7fffc], desc[UR6][R234.64], !P1 ;  /* 0x80004000eae27fae */ /* 0x0003e8000c921846 */
[----:B------:R1:W-:Y:S04]  /*13660*/  LDGSTS.E [R213+-0x7bffc], desc[UR6][R224.64], !P1 ;  /* 0x84004000e0d57fae */ /* 0x0003e8000c921846 */
[----:B------:R-:W3:Y:S04]  /*13670*/  LDL.LU.64 R246, [R1+0x17b8] ;  /* 0x0017b80001f67983 */ /* 0x000ee80000300a00 */
[----:B------:R1:W-:Y:S02]  /*13680*/  STL.64 [R1+0xe10], R224 ;  /* 0x000e10e001007387 */ /* 0x0003e40000100a00 */
[----:B-1----:R-:W-:-:S02]  /*13690*/  VIADD R6, R251, 0xffffff7c ;  /* 0xffffff7cfb067836 */ /* 0x002fc40000000000 */
[----:B------:R-:W-:Y:S01]  /*136a0*/  VIADD R235, R248, 0x100000 ;  /* 0x00100000f8eb7836 */ /* 0x000fe20000000000 */
[----:B------:R-:W1:Y:S02]  /*136b0*/  LDC R213, c[0x0][0x230] ;  /* 0x00008c00ffd57b82 */ /* 0x000e640000000800 */
[----:B------:R-:W-:Y:S01]  /*136c0*/  ISETP.GE.U32.AND P1, PT, R6, 0x7fffff5d, PT ;  /* 0x7fffff5d0600780c */ /* 0x000fe20003f26070 */
[C---:B------:R-:W-:Y:S02]  /*136d0*/  VIADD R234, R248.reuse, 0x100000 ;  /* 0x00100000f8ea7836 */ /* 0x040fe40000000000 */
[----:B------:R-:W-:-:S03]  /*136e0*/  VIADD R248, R248, 0x100000 ;  /* 0x00100000f8f87836 */ /* 0x000fc60000000000 */
[----:B------:R-:W1:Y:S01]  /*136f0*/  LDC R6, c[0x0][0x230] ;  /* 0x00008c00ff067b82 */ /* 0x000e620000000800 */
[----:B------:R-:W-:-:S05]  /*13700*/  IMAD.WIDE R220, R5, 0x4, R220 ;  /* 0x0000000405dc7825 */ /* 0x000fca00078e02dc */
[----:B------:R1:W-:Y:S04]  /*13710*/  STL.64 [R1+0xe18], R220 ;  /* 0x000e18dc01007387 */ /* 0x0003e80000100a00 */
[----:B------:R1:W-:Y:S04]  /*13720*/  LDGSTS.E [R212+-0x7fff8], desc[UR6][R220.64], !P2 ;  /* 0x80008000dcd47fae */ /* 0x0003e8000d121846 */
[----:B------:R-:W3:Y:S04]  /*13730*/  LDL.LU.64 R226, [R1+0x488] ;  /* 0x0004880001e27983 */ /* 0x000ee80000300a00 */
[----:B------:R-:W3:Y:S01]  /*13740*/  LDL.LU.64 R224, [R1+0x470] ;  /* 0x0004700001e07983 */ /* 0x000ee20000300a00 */
[----:B-1----:R-:W1:Y:S01]  /*13750*/  LDC R221, c[0x0][0x230] ;  /* 0x00008c00ffdd7b82 */ /* 0x002e620000000800 */
[----:B----4-:R-:W-:-:S07]  /*13760*/  IMAD.WIDE R242, R5, 0x4, R242 ;  /* 0x0000000405f27825 */ /* 0x010fce00078e02f2 */
[----:B------:R-:W4:Y:S01]  /*13770*/  LDC R212, c[0x0][0x230] ;  /* 0x00008c00ffd47b82 */ /* 0x000f220000000800 */
[----:B-1----:R-:W-:Y:S01]  /*13780*/  VIADD R250, R221, 0xffffff7b ;  /* 0xffffff7bddfa7836 */ /* 0x002fe20000000000 */
[----:B------:R-:W-:Y:S04]  /*13790*/  LDGSTS.E [R235+-0x7bff8], desc[UR6][R242.64], !P2 ;  /* 0x84008000f2eb7fae */ /* 0x000fe8000d121846 */
[----:B------:R-:W4:Y:S01]  /*137a0*/  LDL.LU.64 R220, [R1+0x458] ;  /* 0x0004580001dc7983 */ /* 0x000f220000300a00 */
[----:B------:R-:W-:-:S03]  /*137b0*/  IMAD.WIDE R238, R5, 0x4, R238 ;  /* 0x0000000405ee7825 */ /* 0x000fc600078e02ee */
[----:B------:R-:W-:Y:S01]  /*137c0*/  STL.64 [R1+0xe28], R242 ;  /* 0x000e28f201007387 */ /* 0x000fe20000100a00 */
[----:B--2---:R-:W-:-:S03]  /*137d0*/  IMAD.WIDE R230, R5, 0x4, R230 ;  /* 0x0000000405e67825 */ /* 0x004fc600078e02e6 */
[----:B------:R3:W-:Y:S04]  /*137e0*/  STL.64 [R1+0xe78], R238 ;  /* 0x000e78ee01007387 */ /* 0x0007e80000100a00 */
[----:B------:R3:W-:Y:S04]  /*137f0*/  LDGSTS.E [R234+-0x7fff4], desc[UR6][R238.64], !P1 ;  /* 0x8000c000eeea7fae */ /* 0x0007e8000c921846 */
[----:B------:R1:W-:Y:S04]  /*13800*/  STL.64 [R1+0xe30], R230 ;  /* 0x000e30e601007387 */ /* 0x0003e80000100a00 */
[----:B------:R1:W-:Y:S01]  /*13810*/  LDGSTS.E [R248+-0x7bff4], desc[UR6][R230.64], !P1 ;  /* 0x8400c000e6f87fae */ /* 0x0003e2000c921846 */
[----:B---3--:R-:W-:-:S03]  /*13820*/  IMAD.WIDE R238, R5, 0x4, R218 ;  /* 0x0000000405ee7825 */ /* 0x008fc600078e02da */
[----:B------:R-:W2:Y:S04]  /*13830*/  LDL.LU.64 R234, [R1+0x440] ;  /* 0x0004400001ea7983 */ /* 0x000ea80000300a00 */
[----:B------:R-:W3:Y:S01]  /*13840*/  LDL.LU.64 R242, [R1+0x428] ;  /* 0x0004280001f27983 */ /* 0x000ee20000300a00 */
[----:B-1----:R-:W-:-:S03]  /*13850*/  IMAD.WIDE R230, R5, 0x4, R210 ;  /* 0x0000000405e67825 */ /* 0x002fc600078e02d2 */
[----:B------:R-:W-:Y:S04]  /*13860*/  STL.64 [R1+0xe88], R238 ;  /* 0x000e88ee01007387 */ /* 0x000fe80000100a00 */
[----:B------:R-:W3:Y:S04]  /*13870*/  LDL.LU.64 R210, [R1+0x410] ;  /* 0x0004100001d27983 */ /* 0x000ee80000300a00 */
[----:B------:R-:W3:Y:S01]  /*13880*/  LDL.LU.64 R218, [R1+0x3f8] ;  /* 0x0003f80001da7983 */ /* 0x000ee20000300a00 */
[----:B------:R-:W-:Y:S01]  /*13890*/  VIADD R213, R213, 0xffffff7a ;  /* 0xffffff7ad5d57836 */ /* 0x000fe20000000000 */
[----:B------:R-:W-:-:S04]  /*138a0*/  ISETP.GE.U32.AND P3, PT, R250, 0x7fffff5c, PT ;  /* 0x7fffff5cfa00780c */ /* 0x000fc80003f66070 */
[----:B------:R-:W-:Y:S01]  /*138b0*/  ISETP.GE.U32.AND P2, PT, R213, 0x7fffff5b, PT ;  /* 0x7fffff5bd500780c */ /* 0x000fe20003f46070 */
[----:B------:R-:W-:Y:S02]  /*138c0*/  VIADD R250, R7, 0xffffff79 ;  /* 0xffffff7907fa7836 */ /* 0x000fe40000000000 */
[C---:B------:R-:W-:Y:S02]  /*138d0*/  VIADD R213, R247.reuse, 0x100000 ;  /* 0x00100000f7d57836 */ /* 0x040fe40000000000 */
[C---:B------:R-:W-:Y:S02]  /*138e0*/  VIADD R7, R247.reuse, 0x100000 ;  /* 0x00100000f7077836 */ /* 0x040fe40000000000 */
[----:B------:R-:W-:Y:S01]  /*138f0*/  VIADD R248, R247, 0x100000 ;  /* 0x00100000f7f87836 */ /* 0x000fe20000000000 */
[----:B------:R2:W-:Y:S04]  /*13900*/  STL.64 [R1+0xe90], R230 ;  /* 0x000e90e601007387 */ /* 0x0005e80000100a00 */
[----:B------:R-:W-:Y:S04]  /*13910*/  LDGSTS.E [R213+-0x80000], desc[UR6][R238.64], !P3 ;  /* 0x80000000eed57fae */ /* 0x000fe8000d921846 */
[----:B------:R1:W-:Y:S01]  /*13920*/  LDGSTS.E [R7+-0x7c000], desc[UR6][R230.64], !P3 ;  /* 0x84000000e6077fae */ /* 0x0003e2000d921846 */
[----:B------:R-:W-:Y:S01]  /*13930*/  ISETP.GE.U32.AND P1, PT, R250, 0x7fffff5a, PT ;  /* 0x7fffff5afa00780c */ /* 0x000fe20003f26070 */
[----:B----4-:R-:W-:Y:S01]  /*13940*/  VIADD R212, R212, 0xffffff78 ;  /* 0xffffff78d4d47836 */ /* 0x010fe20000000000 */
[----:B-1----:R-:W1:Y:S01]  /*13950*/  LDC R7, c[0x0][0x230] ;  /* 0x00008c00ff077b82 */ /* 0x002e620000000800 */
[----:B------:R-:W-:-:S04]  /*13960*/  IMAD.WIDE R226, R5, 0x4, R226 ;  /* 0x0000000405e27825 */ /* 0x000fc800078e02e2 */
[----:B------:R-:W-:Y:S01]  /*13970*/  IMAD.WIDE R224, R5, 0x4, R224 ;  /* 0x0000000405e07825 */ /* 0x000fe200078e02e0 */
[----:B------:R4:W-:Y:S04]  /*13980*/  STL.64 [R1+0xe98], R226 ;  /* 0x000e98e201007387 */ /* 0x0009e80000100a00 */
[----:B------:R-:W-:Y:S04]  /*13990*/  LDGSTS.E [R248+-0x7fffc], desc[UR6][R226.64], !P2 ;  /* 0x80004000e2f87fae */ /* 0x000fe8000d121846 */
[----:B------:R1:W-:Y:S04]  /*139a0*/  STL.64 [R1+0xea0], R224 ;  /* 0x000ea0e001007387 */ /* 0x0003e80000100a00 */
[----:B------:R1:W-:Y:S01]  /*139b0*/  LDGSTS.E [R213+-0x7bffc], desc[UR6][R224.64], !P2 ;  /* 0x84004000e0d57fae */ /* 0x0003e2000d121846 */
[----:B------:R-:W-:Y:S01]  /*139c0*/  ISETP.GE.U32.AND P2, PT, R212, 0x7fffff59, PT ;  /* 0x7fffff59d400780c */ /* 0x000fe20003f46070 */
[----:B------:R-:W-:-:S02]  /*139d0*/  VIADD R212, R247, 0x100000 ;  /* 0x00100000f7d47836 */ /* 0x000fc40000000000 */
[C---:B--2---:R-:W-:Y:S01]  /*139e0*/  IMAD.WIDE R230, R5.reuse, 0x4, R234 ;  /* 0x0000000405e67825 */ /* 0x044fe200078e02ea */
[----:B-1----:R-:W1:Y:S03]  /*139f0*/  LDC R213, c[0x0][0x230] ;  /* 0x00008c00ffd57b82 */ /* 0x002e660000000800 */
[----:B----4-:R-:W-:-:S05]  /*13a00*/  IMAD.WIDE R226, R5, 0x4, R220 ;  /* 0x0000000405e27825 */ /* 0x010fca00078e02dc */
[----:B------:R2:W-:Y:S01]  /*13a10*/  STL.64 [R1+0xea8], R226 ;  /* 0x000ea8e201007387 */ /* 0x0005e20000100a00 */
[----:B---3--:R-:W-:Y:S01]  /*13a20*/  IMAD.WIDE R234, R5, 0x4, R242 ;  /* 0x0000000405ea7825 */ /* 0x008fe200078e02f2 */
[----:B------:R-:W3:Y:S02]  /*13a30*/  LDC R220, c[0x0][0x230] ;  /* 0x00008c00ffdc7b82 */ /* 0x000ee40000000800 */
[----:B------:R-:W4:Y:S04]  /*13a40*/  LDL.LU.64 R250, [R1+0x3e0] ;  /* 0x0003e00001fa7983 */ /* 0x000f280000300a00 */
[----:B------:R-:W4:Y:S04]  /*13a50*/  LDL.LU.64 R238, [R1+0x3c8] ;  /* 0x0003c80001ee7983 */ /* 0x000f280000300a00 */
[----:B------:R-:W4:Y:S01]  /*13a60*/  LDL.LU.64 R224, [R1+0x3b0] ;  /* 0x0003b00001e07983 */ /* 0x000f220000300a00 */
[----:B------:R-:W-:-:S02]  /*13a70*/  VIADD R221, R247, 0x100000 ;  /* 0x00100000f7dd7836 */ /* 0x000fc40000000000 */
[C---:B------:R-:W-:Y:S01]  /*13a80*/  IMAD.WIDE R210, R5.reuse, 0x4, R210 ;  /* 0x0000000405d27825 */ /* 0x040fe200078e02d2 */
[----:B------:R2:W-:Y:S04]  /*13a90*/  LDGSTS.E [R248+-0x7fff8], desc[UR6][R226.64], !P1 ;  /* 0x80008000e2f87fae */ /* 0x0005e8000c921846 */
[----:B------:R1:W-:Y:S04]  /*13aa0*/  STL.64 [R1+0xeb0], R230 ;  /* 0x000eb0e601007387 */ /* 0x0003e80000100a00 */
[----:B------:R-:W-:Y:S01]  /*13ab0*/  LDGSTS.E [R221+-0x7bff8], desc[UR6][R230.64], !P1 ;  /* 0x84008000e6dd7fae */ /* 0x000fe2000c921846 */
[----:B--2---:R-:W-:-:S03]  /*13ac0*/  IMAD.WIDE R226, R5, 0x4, R218 ;  /* 0x0000000405e27825 */ /* 0x004fc600078e02da */
[----:B------:R2:W-:Y:S04]  /*13ad0*/  LDGSTS.E [R212+-0x7fff4], desc[UR6][R234.64], !P2 ;  /* 0x8000c000ead47fae */ /* 0x0005e8000d121846 */
[----:B------:R-:W4:Y:S04]  /*13ae0*/  LDL.LU.64 R218, [R1+0x398] ;  /* 0x0003980001da7983 */ /* 0x000f280000300a00 */
[----:B------:R-:W-:Y:S04]  /*13af0*/  STL.64 [R1+0xeb8], R234 ;  /* 0x000eb8ea01007387 */ /* 0x000fe80000100a00 */
[----:B------:R3:W-:Y:S01]  /*13b00*/  STL.64 [R1+0xec0], R210 ;  /* 0x000ec0d201007387 */ /* 0x0007e20000100a00 */
[----:B------:R-:W-:Y:S01]  /*13b10*/  VIADD R6, R6, 0xffffff77 ;  /* 0xffffff7706067836 */ /* 0x000fe20000000000 */
[----:B--2---:R-:W2:Y:S02]  /*13b20*/  LDC R212, c[0x0][0x230] ;  /* 0x00008c00ffd47b82 */ /* 0x004ea40000000800 */
[----:B------:R4:W-:Y:S04]  /*13b30*/  STL.64 [R1+0xec8], R226 ;  /* 0x000ec8e201007387 */ /* 0x0009e80000100a00 */
[----:B-1----:R-:W2:Y:S04]  /*13b40*/  LDL.LU.64 R230, [R1+0x380] ;  /* 0x0003800001e67983 */ /* 0x002ea80000300a00 */
[----:B------:R1:W-:Y:S04]  /*13b50*/  LDGSTS.E [R248+-0x7bff4], desc[UR6][R210.64], !P2 ;  /* 0x8400c000d2f87fae */ /* 0x0003e8000d121846 */
[----:B---3--:R-:W3:Y:S01]  /*13b60*/  LDL.LU.64 R210, [R1+0x368] ;  /* 0x0003680001d27983 */ /* 0x008ee20000300a00 */
[----:B------:R-:W-:Y:S01]  /*13b70*/  ISETP.GE.U32.AND P3, PT, R6, 0x7fffff58, PT ;  /* 0x7fffff580600780c */ /* 0x000fe20003f66070 */
[----:B------:R-:W-:Y:S01]  /*13b80*/  VIADD R7, R7, 0xffffff76 ;  /* 0xffffff7607077836 */ /* 0x000fe20000000000 */
[----:B------:R-:W4:Y:S01]  /*13b90*/  LDC R6, c[0x0][0x230] ;  /* 0x00008c00ff067b82 */ /* 0x000f220000000800 */
[----:B------:R-:W-:-:S03]  /*13ba0*/  VIADD R247, R246, 0x100000 ;  /* 0x00100000f6f77836 */ /* 0x000fc60000000000 */
[----:B------:R-:W-:Y:S01]  /*13bb0*/  ISETP.GE.U32.AND P1, PT, R7, 0x7fffff57, PT ;  /* 0x7fffff570700780c */ /* 0x000fe20003f26070 */
[----:B------:R-:W-:Y:S02]  /*13bc0*/  VIADD R220, R220, 0xffffff75 ;  /* 0xffffff75dcdc7836 */ /* 0x000fe40000000000 */
[C---:B------:R-:W-:Y:S01]  /*13bd0*/  VIADD R242, R246.reuse, 0x100000 ;  /* 0x00100000f6f27836 */ /* 0x040fe20000000000 */
[----:B------:R-:W2:Y:S03]  /*13be0*/  LDC R7, c[0x0][0x230] ;  /* 0x00008c00ff077b82 */ /* 0x000ea60000000800 */
[----:B------:R4:W-:Y:S01]  /*13bf0*/  LDGSTS.E [R247+-0x80000], desc[UR6][R226.64], !P3 ;  /* 0x80000000e2f77fae */ /* 0x0009e2000d921846 */
[----:B-1----:R-:W-:Y:S01]  /*13c00*/  VIADD R248, R246, 0x100000 ;  /* 0x00100000f6f87836 */ /* 0x002fe20000000000 */
[----:B------:R-:W-:Y:S01]  /*13c10*/  ISETP.GE.U32.AND P2, PT, R220, 0x7fffff56, PT ;  /* 0x7fffff56dc00780c */ /* 0x000fe20003f46070 */
[----:B----4-:R-:W-:-:S04]  /*13c20*/  IMAD.WIDE R250, R5, 0x4, R250 ;  /* 0x0000000405fa7825 */ /* 0x010fc800078e02fa */
[C---:B------:R-:W-:Y:S01]  /*13c30*/  IMAD.WIDE R226, R5.reuse, 0x4, R238 ;  /* 0x0000000405e27825 */ /* 0x040fe200078e02ee */
[----:B------:R1:W-:Y:S03]  /*13c40*/  STL.64 [R1+0xed0], R250 ;  /* 0x000ed0fa01007387 */ /* 0x0003e60000100a00 */
[C---:B------:R-:W-:Y:S01]  /*13c50*/  IMAD.WIDE R224, R5.reuse, 0x4, R224 ;  /* 0x0000000405e07825 */ /* 0x040fe200078e02e0 */
[----:B------:R-:W4:Y:S04]  /*13c60*/  LDL.LU.64 R234, [R1+0x350] ;  /* 0x0003500001ea7983 */ /* 0x000f280000300a00 */
[----:B------:R-:W-:Y:S04]  /*13c70*/  STL.64 [R1+0xed8], R226 ;  /* 0x000ed8e201007387 */ /* 0x000fe80000100a00 */
[----:B------:R-:W4:Y:S04]  /*13c80*/  LDL.LU.64 R238, [R1+0x338] ;  /* 0x0003380001ee7983 */ /* 0x000f280000300a00 */
[----:B------:R1:W-:Y:S04]  /*13c90*/  STL.64 [R1+0xee0], R224 ;  /* 0x000ee0e001007387 */ /* 0x0003e80000100a00 */
[----:B------:R-:W4:Y:S04]  /*13ca0*/  LDL.LU.64 R220, [R1+0x320] ;  /* 0x0003200001dc7983 */ /* 0x000f280000300a00 */
[----:B------:R1:W-:Y:S04]  /*13cb0*/  LDGSTS.E [R242+-0x7c000], desc[UR6][R250.64], !P3 ;  /* 0x84000000faf27fae */ /* 0x0003e8000d921846 */
[----:B------:R3:W-:Y:S04]  /*13cc0*/  LDGSTS.E [R248+-0x7fffc], desc[UR6][R226.64], !P1 ;  /* 0x80004000e2f87fae */ /* 0x0007e8000c921846 */
[----:B------:R-:W-:Y:S01]  /*13cd0*/  LDGSTS.E [R247+-0x7bffc], desc[UR6][R224.64], !P1 ;  /* 0x84004000e0f77fae */ /* 0x000fe2000c921846 */
[----:B-1----:R-:W-:-:S04]  /*13ce0*/  IMAD.WIDE R250, R5, 0x4, R218 ;  /* 0x0000000405fa7825 */ /* 0x002fc800078e02da */
[----:B------:R-:W-:Y:S01]  /*13cf0*/  VIADD R6, R6, 0xffffff74 ;  /* 0xffffff7406067836 */ /* 0x000fe20000000000 */
[----:B------:R-:W-:Y:S04]  /*13d00*/  LDGSTS.E [R242+-0x7fff8], desc[UR6][R250.64], !P2 ;  /* 0x80008000faf27fae */ /* 0x000fe8000d121846 */
[----:B------:R-:W4:Y:S04]  /*13d10*/  LDL.LU.64 R224, [R1+0x308] ;  /* 0x0003080001e07983 */ /* 0x000f280000300a00 */
[----:B------:R-:W4:Y:S04]  /*13d20*/  LDL.LU.64 R218, [R1+0x2f0] ;  /* 0x0002f00001da7983 */ /* 0x000f280000300a00 */
[----:B------:R1:W-:Y:S01]  /*13d30*/  STL.64 [R1+0xee8], R250 ;  /* 0x000ee8fa01007387 */ /* 0x0003e20000100a00 */
[----:B---3--:R-:W-:-:S03]  /*13d40*/  IMAD.WIDE R226, R5, 0x4, R210 ;  /* 0x0000000405e27825 */ /* 0x008fc600078e02d2 */
[----:B------:R-:W3:Y:S01]  /*13d50*/  LDL.LU.64 R210, [R1+0x2d8] ;  /* 0x0002d80001d27983 */ /* 0x000ee20000300a00 */
[----:B------:R-:W-:Y:S01]  /*13d60*/  ISETP.GE.U32.AND P1, PT, R6, 0x7fffff55, PT ;  /* 0x7fffff550600780c */ /* 0x000fe20003f26070 */
[----:B--2---:R-:W-:Y:S01]  /*13d70*/  IMAD.WIDE R230, R5, 0x4, R230 ;  /* 0x0000000405e67825 */ /* 0x004fe200078e02e6 */
[----:B------:R-:W2:Y:S03]  /*13d80*/  LDC R6, c[0x0][0x230] ;  /* 0x00008c00ff067b82 */ /* 0x000ea60000000800 */
[----:B------:R-:W-:Y:S01]  /*13d90*/  VIADD R213, R213, 0xffffff73 ;  /* 0xffffff73d5d57836 */ /* 0x000fe20000000000 */
[----:B------:R-:W-:Y:S04]  /*13da0*/  LDGSTS.E [R248+-0x7bff8], desc[UR6][R230.64], !P2 ;  /* 0x84008000e6f87fae */ /* 0x000fe8000d121846 */
[----:B------:R-:W-:Y:S01]  /*13db0*/  ISETP.GE.U32.AND P2, PT, R213, 0x7fffff54, PT ;  /* 0x7fffff54d500780c */ /* 0x000fe20003f46070 */
[----:B------:R-:W-:Y:S04]  /*13dc0*/  STL.64 [R1+0xef0], R230 ;  /* 0x000ef0e601007387 */ /* 0x000fe80000100a00 */
[----:B------:R1:W-:Y:S04]  /*13dd0*/  STL.64 [R1+0xef8], R226 ;  /* 0x000ef8e201007387 */ /* 0x0003e80000100a00 */
[----:B------:R-:W2:Y:S04]  /*13de0*/  LDL.LU.64 R242, [R1+0x2c0] ;  /* 0x0002c00001f27983 */ /* 0x000ea80000300a00 */
[----:B------:R1:W-:Y:S04]  /*13df0*/  LDGSTS.E [R247+-0x7fff4], desc[UR6][R226.64], !P1 ;  /* 0x8000c000e2f77fae */ /* 0x0003e8000c921846 */
[----:B-1----:R-:W2:Y:S01]  /*13e00*/  LDL.LU.64 R250, [R1+0x2a8] ;  /* 0x0002a80001fa7983 */ /* 0x002ea20000300a00 */
[----:B------:R-:W-:-:S02]  /*13e10*/  VIADD R227, R246, 0x100000 ;  /* 0x00100000f6e37836 */ /* 0x000fc40000000000 */
[----:B------:R-:W-:Y:S02]  /*13e20*/  VIADD R226, R245, 0x100000 ;  /* 0x00100000f5e27836 */ /* 0x000fe40000000000 */
[----:B----4-:R-:W-:-:S05]  /*13e30*/  IMAD.WIDE R246, R5, 0x4, R234 ;  /* 0x0000000405f67825 */ /* 0x010fca00078e02ea */
[----:B------:R-:W-:Y:S01]  /*13e40*/  LDGSTS.E [R227+-0x7bff4], desc[UR6][R246.64], !P1 ;  /* 0x8400c000f6e37fae */ /* 0x000fe2000c921846 */
[----:B------:R-:W-:-:S05]  /*13e50*/  IMAD.WIDE R230, R5, 0x4, R238 ;  /* 0x0000000405e67825 */ /* 0x000fca00078e02ee */
[----:B------:R1:W-:Y:S01]  /*13e60*/  STL.64 [R1+0xf08], R230 ;  /* 0x000f08e601007387 */ /* 0x0003e20000100a00 */
[----:B------:R-:W-:-:S03]  /*13e70*/  IMAD.WIDE R220, R5, 0x4, R220 ;  /* 0x0000000405dc7825 */ /* 0x000fc600078e02dc */
[----:B------:R1:W-:Y:S04]  /*13e80*/  LDGSTS.E [R226+-0x80000], desc[UR6][R230.64], !P2 ;  /* 0x80000000e6e27fae */ /* 0x0003e8000d121846 */
[----:B------:R4:W-:Y:S04]  /*13e90*/  STL.64 [R1+0xf10], R220 ;  /* 0x000f10dc01007387 */ /* 0x0009e80000100a00 */
[----:B------:R-:W4:Y:S01]  /*13ea0*/  LDL.LU.64 R238, [R1+0x290] ;  /* 0x0002900001ee7983 */ /* 0x000f220000300a00 */
[----:B-1----:R-:W-:-:S04]  /*13eb0*/  IMAD.WIDE R230, R5, 0x4, R224 ;  /* 0x0000000405e67825 */ /* 0x002fc800078e02e0 */
[C---:B------:R-:W-:Y:S01]  /*13ec0*/  IMAD.WIDE R226, R5.reuse, 0x4, R218 ;  /* 0x0000000405e27825 */ /* 0x040fe200078e02da */
[----:B------:R1:W-:Y:S04]  /*13ed0*/  STL.64 [R1+0xf18], R230 ;  /* 0x000f18e601007387 */ /* 0x0003e80000100a00 */
[----:B------:R-:W4:Y:S01]  /*13ee0*/  LDL.LU.64 R224, [R1+0x278] ;  /* 0x0002780001e07983 */ /* 0x000f220000300a00 */
[----:B---3--:R-:W-:-:S03]  /*13ef0*/  IMAD.WIDE R218, R5, 0x4, R210 ;  /* 0x0000000405da7825 */ /* 0x008fc600078e02d2 */
[----:B------:R3:W-:Y:S04]  /*13f00*/  STL.64 [R1+0xf20], R226 ;  /* 0x000f20e201007387 */ /* 0x0007e80000100a00 */
[----:B------:R-:W3:Y:S01]  /*13f10*/  LDL.LU.64 R210, [R1+0x260] ;  /* 0x0002600001d27983 */ /* 0x000ee20000300a00 */
[----:B------:R-:W-:Y:S02]  /*13f20*/  VIADD R212, R212, 0xffffff72 ;  /* 0xffffff72d4d47836 */ /* 0x000fe40000000000 */
[----:B------:R-:W-:Y:S02]  /*13f30*/  VIADD R213, R7, 0xffffff71 ;  /* 0xffffff7107d57836 */ /* 0x000fe40000000000 */
[----:B------:R-:W-:Y:S01]  /*13f40*/  VIADD R248, R245, 0x100000 ;  /* 0x00100000f5f87836 */ /* 0x000fe20000000000 */
[----:B------:R-:W-:Y:S01]  /*13f50*/  ISETP.GE.U32.AND P3, PT, R212, 0x7fffff53, PT ;  /* 0x7fffff53d400780c */ /* 0x000fe20003f66070 */
[----:B------:R3:W-:Y:S01]  /*13f60*/  STL.64 [R1+0xf28], R218 ;  /* 0x000f28da01007387 */ /* 0x0007e20000100a00 */
[----:B------:R-:W-:Y:S01]  /*13f70*/  ISETP.GE.U32.AND P1, PT, R213, 0x7fffff52, PT ;  /* 0x7fffff52d500780c */ /* 0x000fe20003f26070 */
[----:B------:R-:W3:Y:S02]  /*13f80*/  LDC R7, c[0x0][0x230] ;  /* 0x00008c00ff077b82 */ /* 0x000ee40000000800 */
[----:B------:R4:W-:Y:S01]  /*13f90*/  LDGSTS.E [R248+-0x7c000], desc[UR6][R220.64], !P2 ;  /* 0x84000000dcf87fae */ /* 0x0009e2000d121846 */
[----:B--2---:R-:W-:-:S02]  /*13fa0*/  VIADD R213, R6, 0xffffff70 ;  /* 0xffffff7006d57836 */ /* 0x004fc40000000000 */
[----:B------:R-:W-:-:S03]  /*13fb0*/  VIADD R6, R245, 0x100000 ;  /* 0x00100000f5067836 */ /* 0x000fc60000000000 */
[----:B------:R-:W2:Y:S01]  /*13fc0*/  LDC R212, c[0x0][0x230] ;  /* 0x00008c00ffd47b82 */ /* 0x000ea20000000800 */
[----:B----4-:R-:W-:-:S05]  /*13fd0*/  VIADD R220, R245, 0x100000 ;  /* 0x00100000f5dc7836 */ /* 0x010fca0000000000 */
[----:B------:R-:W-:Y:S04]  /*13fe0*/  LDGSTS.E [R220+-0x7fffc], desc[UR6][R230.64], !P3 ;  /* 0x80004000e6dc7fae */ /* 0x000fe8000d921846 */
[----:B------:R4:W-:Y:S01]  /*13ff0*/  LDGSTS.E [R6+-0x7bffc], desc[UR6][R226.64], !P3 ;  /* 0x84004000e2067fae */ /* 0x0009e2000d921846 */
[----:B------:R-:W-:Y:S01]  /*14000*/  ISETP.GE.U32.AND P2, PT, R213, 0x7fffff51, PT ;  /* 0x7fffff51d500780c */ /* 0x000fe20003f46070 */
[C---:B------:R-:W-:Y:S02]  /*14010*/  IMAD.WIDE R238, R5.reuse, 0x4, R238 ;  /* 0x0000000405ee7825 */ /* 0x040fe400078e02ee */
[----:B------:R-:W2:Y:S01]  /*14020*/  LDL.LU.64 R220, [R1+0x248] ;  /* 0x0002480001dc7983 */ /* 0x000ea20000300a00 */
[----:B----4-:R-:W4:Y:S01]  /*14030*/  LDC R6, c[0x0][0x230] ;  /* 0x00008c00ff067b82 */ /* 0x010f220000000800 */
[----:B-1----:R-:W-:-:S02]  /*14040*/  IMAD.WIDE R230, R5, 0x4, R242 ;  /* 0x0000000405e67825 */ /* 0x002fc400078e02f2 */
[----:B------:R1:W-:Y:S02]  /*14050*/  LDGSTS.E [R248+-0x7fff8], desc[UR6][R218.64], !P1 ;  /* 0x80008000daf87fae */ /* 0x0003e4000c921846 */
[----:B---3--:R-:W-:Y:S02]  /*14060*/  IMAD.WIDE R226, R5, 0x4, R250 ;  /* 0x0000000405e27825 */ /* 0x008fe400078e02fa */
[----:B------:R3:W-:Y:S01]  /*14070*/  STL.64 [R1+0xf30], R230 ;  /* 0x000f30e601007387 */ /* 0x0007e20000100a00 */
[----:B------:R-:W4:Y:S03]  /*14080*/  LDC R213, c[0x0][0x230] ;  /* 0x00008c00ffd57b82 */ /* 0x000f260000000800 */
[----:B------:R3:W-:Y:S01]  /*14090*/  STL.64 [R1+0xf38], R226 ;  /* 0x000f38e201007387 */ /* 0x0007e20000100a00 */
[----:B-1----:R-:W-:-:S03]  /*140a0*/  VIADD R219, R245, 0x100000 ;  /* 0x00100000f5db7836 */ /* 0x002fc60000000000 */
[----:B------:R-:W4:Y:S01]  /*140b0*/  LDL.LU.64 R242, [R1+0x230] ;  /* 0x0002300001f27983 */ /* 0x000f220000300a00 */
[----:B------:R-:W-:-:S03]  /*140c0*/  IMAD.WIDE R234, R5, 0x4, R224 ;  /* 0x0000000405ea7825 */ /* 0x000fc600078e02e0 */
[----:B------:R-:W-:Y:S01]  /*140d0*/  LDGSTS.E [R219+-0x7bff8], desc[UR6][R230.64], !P1 ;  /* 0x84008000e6db7fae */ /* 0x000fe2000c921846 */
[----:B------:R-:W1:Y:S03]  /*140e0*/  LDC R218, c[0x0][0x230] ;  /* 0x00008c00ffda7b82 */ /* 0x000e660000000800 */
[----:B------:R3:W-:Y:S01]  /*140f0*/  LDGSTS.E [R248+-0x7fff4], desc[UR6][R226.64], !P2 ;  /* 0x8000c000e2f87fae */ /* 0x0007e2000d121846 */
[----:B--2---:R-:W-:Y:S02]  /*14100*/  VIADD R212, R212, 0xffffff6f ;  /* 0xffffff6fd4d47836 */ /* 0x004fe40000000000 */
[----:B------:R-:W-:Y:S01]  /*14110*/  VIADD R7, R7, 0xffffff6e ;  /* 0xffffff6e07077836 */ /* 0x000fe20000000000 */
[----:B------:R1:W-:Y:S04]  /*14120*/  LDGSTS.E [R219+-0x7bff4], desc[UR6][R238.64], !P2 ;  /* 0x8400c000eedb7fae */ /* 0x0003e8000d121846 */
[----:B---3--:R-:W2:Y:S04]  /*14130*/  LDL.LU.64 R230, [R1+0x218] ;  /* 0x0002180001e67983 */ /* 0x008ea80000300a00 */
[----:B------:R-:W3:Y:S01]  /*14140*/  LDL.LU.64 R250, [R1+0x200] ;  /* 0x0002000001fa7983 */ /* 0x000ee20000300a00 */
[----:B------:R-:W-:-:S03]  /*14150*/  IMAD.WIDE R226, R5, 0x4, R210 ;  /* 0x0000000405e27825 */ /* 0x000fc600078e02d2 */
[----:B------:R-:W3:Y:S04]  /*14160*/  LDL.LU.64 R224, [R1+0x1e8] ;  /* 0x0001e80001e07983 */ /* 0x000ee80000300a00 */
[----:B------:R1:W-:Y:S04]  /*14170*/  STL.64 [R1+0xf40], R238 ;  /* 0x000f40ee01007387 */ /* 0x0003e80000100a00 */
[----:B------:R-:W3:Y:S01]  /*14180*/  LDL.LU.64 R210, [R1+0x1d0] ;  /* 0x0001d00001d27983 */ /* 0x000ee20000300a00 */
[----:B------:R-:W-:Y:S02]  /*14190*/  ISETP.GE.U32.AND P1, PT, R212, 0x7fffff50, PT ;  /* 0x7fffff50d400780c */ /* 0x000fe40003f26070 */
[----:B------:R-:W-:-:S02]  /*141a0*/  ISETP.GE.U32.AND P3, PT, R7, 0x7fffff4f, PT ;  /* 0x7fffff4f0700780c */ /* 0x000fc40003f66070 */
[----:B------:R-:W3:Y:S01]  /*141b0*/  LDC R7, c[0x0][0x230] ;  /* 0x00008c00ff077b82 */ /* 0x000ee20000000800 */
[C---:B------:R-:W-:Y:S02]  /*141c0*/  VIADD R212, R244.reuse, 0x100000 ;  /* 0x00100000f4d47836 */ /* 0x040fe40000000000 */
[----:B------:R-:W-:Y:S02]  /*141d0*/  VIADD R248, R244, 0x100000 ;  /* 0x00100000f4f87836 */ /* 0x000fe40000000000 */
[----:B----4-:R-:W-:Y:S01]  /*141e0*/  VIADD R6, R6, 0xffffff6d ;  /* 0xffffff6d06067836 */ /* 0x010fe20000000000 */
[----:B------:R4:W-:Y:S01]  /*141f0*/  STL.64 [R1+0xf48], R234 ;  /* 0x000f48ea01007387 */ /* 0x0009e20000100a00 */
[----:B------:R-:W-:-:S03]  /*14200*/  VIADD R245, R244, 0x100000 ;  /* 0x00100000f4f57836 */ /* 0x000fc60000000000 */
[----:B------:R1:W-:Y:S04]  /*14210*/  LDGSTS.E [R212+-0x80000], desc[UR6][R234.64], !P1 ;  /* 0x80000000ead47fae */ /* 0x0003e8000c921846 */
[----:B------:R-:W-:Y:S04]  /*14220*/  STL.64 [R1+0xf50], R226 ;  /* 0x000f50e201007387 */ /* 0x000fe80000100a00 */
[----:B------:R3:W-:Y:S01]  /*14230*/  LDGSTS.E [R248+-0x7c000], desc[UR6][R226.64], !P1 ;  /* 0x84000000e2f87fae */ /* 0x0007e2000c921846 */
[----:B------:R-:W-:Y:S01]  /*14240*/  ISETP.GE.U32.AND P1, PT, R6, 0x7fffff4e, PT ;  /* 0x7fffff4e0600780c */ /* 0x000fe20003f26070 */
[----:B-1----:R-:W-:Y:S01]  /*14250*/  VIADD R239, R218, 0xffffff6c ;  /* 0xffffff6cdaef7836 */ /* 0x002fe20000000000 */
[----:B------:R-:W1:Y:S01]  /*14260*/  LDC R6, c[0x0][0x230] ;  /* 0x00008c00ff067b82 */ /* 0x000e620000000800 */
[----:B------:R-:W-:-:S02]  /*14270*/  VIADD R238, R244, 0x100000 ;  /* 0x00100000f4ee7836 */ /* 0x000fc40000000000 */
[----:B------:R-:W-:Y:S01]  /*14280*/  VIADD R213, R213, 0xffffff6b ;  /* 0xffffff6bd5d57836 */ /* 0x000fe20000000000 */
[----:B------:R-:W-:-:S04]  /*14290*/  ISETP.GE.U32.AND P2, PT, R239, 0x7fffff4d, PT ;  /* 0x7fffff4def00780c */ /* 0x000fc80003f46070 */
[----:B------:R-:W1:Y:S01]  /*142a0*/  LDC R212, c[0x0][0x230] ;  /* 0x00008c00ffd47b82 */ /* 0x000e620000000800 */
[----:B------:R-:W-:-:S05]  /*142b0*/  IMAD.WIDE R220, R5, 0x4, R220 ;  /* 0x0000000405dc7825 */ /* 0x000fca00078e02dc */
[----:B------:R1:W-:Y:S04]  /*142c0*/  STL.64 [R1+0xf58], R220 ;  /* 0x000f58dc01007387 */ /* 0x0003e80000100a00 */
[----:B----4-:R-:W4:Y:S04]  /*142d0*/  LDL.LU.64 R234, [R1+0x1b8] ;  /* 0x0001b80001ea7983 */ /* 0x010f280000300a00 */
[----:B------:R-:W-:Y:S01]  /*142e0*/  LDGSTS.E [R245+-0x7fffc], desc[UR6][R220.64], !P3 ;  /* 0x80004000dcf57fae */ /* 0x000fe2000d921846 */
[----:B------:R-:W-:-:S05]  /*142f0*/  IMAD.WIDE R242, R5, 0x4, R242 ;  /* 0x0000000405f27825 */ /* 0x000fca00078e02f2 */
[----:B------:R-:W-:Y:S04]  /*14300*/  LDGSTS.E [R238+-0x7bffc], desc[UR6][R242.64], !P3 ;  /* 0x84004000f2ee7fae */ /* 0x000fe8000d921846 */
[----:B-1----:R-:W4:Y:S04]  /*14310*/  LDL.LU.64 R220, [R1+0x1a0] ;  /* 0x0001a00001dc7983 */ /* 0x002f280000300a00 */
[----:B------:R-:W4:Y:S01]  /*14320*/  LDL.LU.64 R218, [R1+0x188] ;  /* 0x0001880001da7983 */ /* 0x000f220000300a00 */
[----:B--2---:R-:W-:-:S03]  /*14330*/  IMAD.WIDE R230, R5, 0x4, R230 ;  /* 0x0000000405e67825 */ /* 0x004fc600078e02e6 */
[----:B------:R-:W-:Y:S01]  /*14340*/  STL.64 [R1+0xf60], R242 ;  /* 0x000f60f201007387 */ /* 0x000fe20000100a00 */
[----:B---3--:R-:W-:-:S03]  /*14350*/  IMAD.WIDE R226, R5, 0x4, R250 ;  /* 0x0000000405e27825 */ /* 0x008fc600078e02fa */
[----:B------:R1:W-:Y:S01]  /*14360*/  STL.64 [R1+0xf68], R230 ;  /* 0x000f68e601007387 */ /* 0x0003e20000100a00 */
[----:B------:R-:W-:-:S03]  /*14370*/  ISETP.GE.U32.AND P3, PT, R213, 0x7fffff4c, PT ;  /* 0x7fffff4cd500780c */ /* 0x000fc60003f66070 */
[----:B------:R-:W-:Y:S01]  /*14380*/  STL.64 [R1+0xf70], R226 ;  /* 0x000f70e201007387 */ /* 0x000fe20000100a00 */
[----:B------:R-:W-:-:S03]  /*14390*/  VIADD R213, R244, 0x100000 ;  /* 0x00100000f4d57836 */ /* 0x000fc60000000000 */
[----:B------:R1:W-:Y:S04]  /*143a0*/  LDGSTS.E [R248+-0x7fff8], desc[UR6][R230.64], !P1 ;  /* 0x80008000e6f87fae */ /* 0x0003e8000c921846 */
[----:B------:R-:W2:Y:S04]  /*143b0*/  LDL.LU.64 R238, [R1+0x170] ;  /* 0x0001700001ee7983 */ /* 0x000ea80000300a00 */
[----:B------:R3:W-:Y:S01]  /*143c0*/  LDGSTS.E [R245+-0x7bff8], desc[UR6][R226.64], !P1 ;  /* 0x84008000e2f57fae */ /* 0x0007e2000c921846 */
[----:B-1----:R-:W-:-:S03]  /*143d0*/  VIADD R230, R7, 0xffffff6a ;  /* 0xffffff6a07e67836 */ /* 0x002fc60000000000 */
[----:B------:R-:W2:Y:S01]  /*143e0*/  LDL.LU.64 R250, [R1+0x158] ;  /* 0x0001580001fa7983 */ /* 0x000ea20000300a00 */
[----:B------:R-:W-:-:S03]  /*143f0*/  VIADD R7, R244, 0x100000 ;  /* 0x00100000f4077836 */ /* 0x000fc60000000000 */
[----:B------:R-:W2:Y:S01]  /*14400*/  LDL.LU.64 R242, [R1+0x140] ;  /* 0x0001400001f27983 */ /* 0x000ea20000300a00 */
[----:B---3--:R-:W-:-:S04]  /*14410*/  IMAD.WIDE R244, R5, 0x4, R224 ;  /* 0x0000000405f47825 */ /* 0x008fc800078e02e0 */
[----:B------:R-:W-:Y:S01]  /*14420*/  IMAD.WIDE R224, R5, 0x4, R210 ;  /* 0x0000000405e07825 */ /* 0x000fe200078e02d2 */
[----:B------:R-:W-:Y:S01]  /*14430*/  ISETP.GE.U32.AND P1, PT, R230, 0x7fffff4b, PT ;  /* 0x7fffff4be600780c */ /* 0x000fe20003f26070 */
[----:B------:R-:W3:Y:S01]  /*14440*/  LDL.LU.64 R210, [R1+0x138] ;  /* 0x0001380001d27983 */ /* 0x000ee20000300a00 */
[----:B------:R-:W1:Y:S01]  /*14450*/  LDC R230, c[0x0][0x230] ;  /* 0x00008c00ffe67b82 */ /* 0x000e620000000800 */
[----:B------:R-:W-:Y:S02]  /*14460*/  VIADD R248, R9, 0x100000 ;  /* 0x0010000009f87836 */ /* 0x000fe40000000000 */
[----:B------:R1:W-:Y:S04]  /*14470*/  LDGSTS.E [R213+-0x7fff4], desc[UR6][R244.64], !P2 ;  /* 0x8000c000f4d57fae */ /* 0x0003e8000d121846 */
[----:B------:R1:W-:Y:S04]  /*14480*/  STL.64 [R1+0xf80], R224 ;  /* 0x000f80e001007387 */ /* 0x0003e80000100a00 */
[----:B------:R1:W-:Y:S01]  /*14490*/  LDGSTS.E [R7+-0x7bff4], desc[UR6][R224.64], !P2 ;  /* 0x8400c000e0077fae */ /* 0x0003e2000d121846 */
[----:B------:R-:W-:-:S02]  /*144a0*/  VIADD R212, R212, 0xffffff69 ;  /* 0xffffff69d4d47836 */ /* 0x000fc40000000000 */
[----:B-1----:R-:W-:-:S03]  /*144b0*/  VIADD R213, R9, 0x100000 ;  /* 0x0010000009d57836 */ /* 0x002fc60000000000 */
[----:B------:R-:W-:Y:S01]  /*144c0*/  ISETP.GE.U32.AND P2, PT, R212, 0x7fffff4a, PT ;  /* 0x7fffff4ad400780c */ /* 0x000fe20003f46070 */
[----:B------:R-:W1:Y:S08]  /*144d0*/  LDC R224, c[0x0][0x230] ;  /* 0x00008c00ffe07b82 */ /* 0x000e700000000800 */
[----:B------:R-:W1:Y:S01]  /*144e0*/  LDC R7, c[0x0][0x230] ;  /* 0x00008c00ff077b82 */ /* 0x000e620000000800 */
[----:B----4-:R-:W-:-:S05]  /*144f0*/  IMAD.WIDE R226, R5, 0x4, R234 ;  /* 0x0000000405e27825 */ /* 0x010fca00078e02ea */
[----:B------:R4:W-:Y:S04]  /*14500*/  STL.64 [R1+0xf88], R226 ;  /* 0x000f88e201007387 */ /* 0x0009e80000100a00 */
[----:B------:R4:W-:Y:S02]  /*14510*/  LDGSTS.E [R248+-0x80000], desc[UR6][R226.64], !P3 ;  /* 0x80000000e2f87fae */ /* 0x0009e4000d921846 */
[----:B----4-:R-:W-:-:S04]  /*14520*/  IMAD.WIDE R226, R5, 0x4, R220 ;  /* 0x0000000405e27825 */ /* 0x010fc800078e02dc */
[C---:B------:R-:W-:Y:S01]  /*14530*/  IMAD.WIDE R218, R5.reuse, 0x4, R218 ;  /* 0x0000000405da7825 */ /* 0x040fe200078e02da */
[----:B------:R-:W-:Y:S04]  /*14540*/  STL.64 [R1+0xf90], R226 ;  /* 0x000f90e201007387 */ /* 0x000fe80000100a00 */
[----:B------:R-:W4:Y:S04]  /*14550*/  LDL.LU.64 R220, [R1+0x130] ;  /* 0x0001300001dc7983 */ /* 0x000f280000300a00 */
[----:B------:R1:W-:Y:S04]  /*14560*/  STL.64 [R1+0xf98], R218 ;  /* 0x000f98da01007387 */ /* 0x0003e80000100a00 */
[----:B------:R3:W-:Y:S04]  /*14570*/  LDGSTS.E [R213+-0x7c000], desc[UR6][R226.64], !P3 ;  /* 0x84000000e2d57fae */ /* 0x0007e8000d921846 */
[----:B------:R-:W-:Y:S01]  /*14580*/  LDGSTS.E [R248+-0x7fffc], desc[UR6][R218.64], !P1 ;  /* 0x80004000daf87fae */ /* 0x000fe2000c921846 */
[----:B--2---:R-:W-:-:S03]  /*14590*/  IMAD.WIDE R234, R5, 0x4, R238 ;  /* 0x0000000405ea7825 */ /* 0x004fc600078e02ee */
[----:B------:R-:W2:Y:S04]  /*145a0*/  LDL.LU.64 R212, [R1+0x120] ;  /* 0x0001200001d47983 */ /* 0x000ea80000300a00 */
[----:B-1----:R-:W2:Y:S04]  /*145b0*/  LDL.LU.64 R218, [R1+0x118] ;  /* 0x0001180001da7983 */ /* 0x002ea80000300a00 */
[----:B------:R1:W-:Y:S01]  /*145c0*/  STL.64 [R1+0xfa0], R234 ;  /* 0x000fa0ea01007387 */ /* 0x0003e20000100a00 */
[----:B---3--:R-:W-:-:S03]  /*145d0*/  IMAD.WIDE R238, R5, 0x4, R210 ;  /* 0x0000000405ee7825 */ /* 0x008fc600078e02d2 */
[----:B------:R-:W3:Y:S01]  /*145e0*/  LDL.LU.64 R210, [R1+0x108] ;  /* 0x0001080001d27983 */ /* 0x000ee20000300a00 */
[----:B------:R-:W-:Y:S02]  /*145f0*/  VIADD R6, R6, 0xffffff68 ;  /* 0xffffff6806067836 */ /* 0x000fe40000000000 */
[----:B------:R-:W-:-:S03]  /*14600*/  VIADD R227, R9, 0x100000 ;  /* 0x0010000009e37836 */ /* 0x000fc60000000000 */
[----:B------:R-:W-:Y:S01]  /*14610*/  ISETP.GE.U32.AND P3, PT, R6, 0x7fffff49, PT ;  /* 0x7fffff490600780c */ /* 0x000fe20003f66070 */
[----:B------:R-:W-:Y:S01]  /*14620*/  IMAD.WIDE R250, R5, 0x4, R250 ;  /* 0x0000000405fa7825 */ /* 0x000fe200078e02fa */
[----:B------:R-:W-:Y:S01]  /*14630*/  LDGSTS.E [R227+-0x7bffc], desc[UR6][R234.64], !P1 ;  /* 0x84004000eae37fae */ /* 0x000fe2000c921846 */
[----:B------:R-:W3:Y:S02]  /*14640*/  LDC R6, c[0x0][0x230] ;  /* 0x00008c00ff067b82 */ /* 0x000ee40000000800 */
[----:B------:R-:W-:Y:S02]  /*14650*/  VIADD R224, R224, 0xffffff67 ;  /* 0xffffff67e0e07836 */ /* 0x000fe40000000000 */
[----:B------:R-:W-:Y:S02]  /*14660*/  VIADD R226, R9, 0x100000 ;  /* 0x0010000009e27836 */ /* 0x000fe40000000000 */
[----:B------:R-:W-:Y:S01]  /*14670*/  IMAD.WIDE R242, R5, 0x4, R242 ;  /* 0x0000000405f27825 */ /* 0x000fe200078e02f2 */
[----:B------:R-:W-:Y:S03]  /*14680*/  STL.64 [R1+0xfa8], R250 ;  /* 0x000fa8fa01007387 */ /* 0x000fe60000100a00 */
[----:B------:R-:W-:-:S02]  /*14690*/  VIADD R225, R9, 0x100000 ;  /* 0x0010000009e17836 */ /* 0x000fc40000000000 */
[----:B------:R-:W-:Y:S01]  /*146a0*/  VIADD R7, R7, 0xffffff66 ;  /* 0xffffff6607077836 */ /* 0x000fe20000000000 */
[----:B------:R-:W-:Y:S01]  /*146b0*/  ISETP.GE.U32.AND P1, PT, R224, 0x7fffff48, PT ;  /* 0x7fffff48e000780c */ /* 0x000fe20003f26070 */
[----:B------:R-:W-:Y:S01]  /*146c0*/  STL.64 [R1+0xfb0], R242 ;  /* 0x000fb0f201007387 */ /* 0x000fe20000100a00 */
[----:B------:R-:W-:Y:S01]  /*146d0*/  VIADD R231, R9, 0x100000 ;  /* 0x0010000009e77836 */ /* 0x000fe20000000000 */
[----:B------:R-:W3:Y:S02]  /*146e0*/  LDC R224, c[0x0][0x230] ;  /* 0x00008c00ffe07b82 */ /* 0x000ee40000000800 */
[----:B------:R-:W-:Y:S04]  /*146f0*/  LDGSTS.E [R226+-0x7fff8], desc[UR6][R250.64], !P2 ;  /* 0x80008000fae27fae */ /* 0x000fe8000d121846 */
[----:B-1----:R-:W3:Y:S04]  /*14700*/  LDL.LU.64 R234, [R1+0x100] ;  /* 0x0001000001ea7983 */ /* 0x002ee80000300a00 */
[----:B------:R1:W-:Y:S01]  /*14710*/  LDGSTS.E [R225+-0x7bff8], desc[UR6][R242.64], !P2 ;  /* 0x84008000f2e17fae */ /* 0x0003e2000d121846 */
[----:B------:R-:W-:Y:S01]  /*14720*/  ISETP.GE.U32.AND P2, PT, R7, 0x7fffff47, PT ;  /* 0x7fffff470700780c */ /* 0x000fe20003f46070 */
[C---:B------:R-:W-:Y:S01]  /*14730*/  VIADD R9, R4.reuse, 0x100000 ;  /* 0x0010000004097836 */ /* 0x040fe20000000000 */
[----:B------:R-:W3:Y:S01]  /*14740*/  LDC R7, c[0x0][0x230] ;  /* 0x00008c00ff077b82 */ /* 0x000ee20000000800 */
[----:B------:R1:W-:Y:S04]  /*14750*/  STL.64 [R1+0xfb8], R238 ;  /* 0x000fb8ee01007387 */ /* 0x0003e80000100a00 */
[----:B------:R-:W3:Y:S04]  /*14760*/  LDL.LU.64 R226, [R1+0xf0] ;  /* 0x0000f00001e27983 */ /* 0x000ee80000300a00 */
[----:B------:R1:W-:Y:S02]  /*14770*/  LDGSTS.E [R248+-0x7fff4], desc[UR6][R238.64], !P3 ;  /* 0x8000c000eef87fae */ /* 0x0003e4000d921846 */
[----:B-1----:R-:W1:Y:S02]  /*14780*/  LDC R225, c[0x0][0x230] ;  /* 0x00008c00ffe17b82 */ /* 0x002e640000000800 */
[----:B------:R-:W3:Y:S01]  /*14790*/  LDL.LU.64 R238, [R1+0xe8] ;  /* 0x0000e80001ee7983 */ /* 0x000ee20000300a00 */
[----:B------:R-:W-:-:S03]  /*147a0*/  VIADD R248, R4, 0x100000 ;  /* 0x0010000004f87836 */ /* 0x000fc60000000000 */
[----:B------:R-:W3:Y:S04]  /*147b0*/  LDL.LU.64 R242, [R1+0xd8] ;  /* 0x0000d80001f27983 */ /* 0x000ee80000300a00 */
[----:B------:R-:W3:Y:S01]  /*147c0*/  LDL.LU.64 R250, [R1+0xd0] ;  /* 0x0000d00001fa7983 */ /* 0x000ee20000300a00 */
[----:B----4-:R-:W-:-:S05]  /*147d0*/  IMAD.WIDE R220, R5, 0x4, R220 ;  /* 0x0000000405dc7825 */ /* 0x010fca00078e02dc */
[----:B------:R4:W-:Y:S04]  /*147e0*/  STL.64 [R1+0xfc0], R220 ;  /* 0x000fc0dc01007387 */ /* 0x0009e80000100a00 */
[----:B------:R1:W-:Y:S01]  /*147f0*/  LDGSTS.E [R231+-0x7bff4], desc[UR6][R220.64], !P3 ;  /* 0x8400c000dce77fae */ /* 0x0003e2000d921846 */
[----:B--2---:R-:W-:-:S03]  /*14800*/  IMAD.WIDE R212, R5, 0x4, R212 ;  /* 0x0000000405d47825 */ /* 0x004fc600078e02d4 */
[----:B----4-:R-:W2:Y:S01]  /*14810*/  LDL.LU.64 R220, [R1+0x17b0] ;  /* 0x0017b00001dc7983 */ /* 0x010ea20000300a00 */
[----:B------:R-:W-:-:S03]  /*14820*/  IMAD.WIDE R218, R5, 0x4, R218 ;  /* 0x0000000405da7825 */ /* 0x000fc600078e02da */
[----:B------:R4:W-:Y:S01]  /*14830*/  STL.64 [R1+0xfc8], R212 ;  /* 0x000fc8d401007387 */ /* 0x0009e20000100a00 */
[----:B-1----:R-:W-:-:S03]  /*14840*/  VIADD R231, R4, 0x100000 ;  /* 0x0010000004e77836 */ /* 0x002fc60000000000 */
[----:B------:R1:W-:Y:S04]  /*14850*/  STL.64 [R1+0xfd0], R218 ;  /* 0x000fd0da01007387 */ /* 0x0003e80000100a00 */
[----:B------:R-:W-:Y:S04]  /*14860*/  LDGSTS.E [R248+-0x80000], desc[UR6][R212.64], !P1 ;  /* 0x80000000d4f87fae */ /* 0x000fe8000c921846 */
[----:B------:R-:W-:Y:S01]  /*14870*/  LDGSTS.E [R9+-0x7c000], desc[UR6][R218.64], !P1 ;  /* 0x84000000da097fae */ /* 0x000fe2000c921846 */
[----:B---3--:R-:W-:-:S05]  /*14880*/  IMAD.WIDE R210, R5, 0x4, R210 ;  /* 0x0000000405d27825 */ /* 0x008fca00078e02d2 */
[----:B------:R-:W-:Y:S04]  /*14890*/  LDGSTS.E [R231+-0x7fffc], desc[UR6][R210.64], !P2 ;  /* 0x80004000d2e77fae */ /* 0x000fe8000d121846 */
[----:B----4-:R-:W3:Y:S04]  /*148a0*/  LDL.LU.64 R212, [R1+0x17a8] ;  /* 0x0017a80001d47983 */ /* 0x010ee80000300a00 */
[----:B-1----:R-:W4:Y:S04]  /*148b0*/  LDL.LU.64 R218, [R1+0x17a0] ;  /* 0x0017a00001da7983 */ /* 0x002f280000300a00 */
[----:B------:R1:W-:Y:S04]  /*148c0*/  STL.64 [R1+0xfd8], R210 ;  /* 0x000fd8d201007387 */ /* 0x0003e80000100a00 */
[----:B-1----:R-:W4:Y:S01]  /*148d0*/  LDL.LU.64 R210, [R1+0x1798] ;  /* 0x0017980001d27983 */ /* 0x002f220000300a00 */
[----:B------:R-:W-:-:S02]  /*148e0*/  VIADD R6, R6, 0xffffff65 ;  /* 0xffffff6506067836 */ /* 0x000fc40000000000 */
[----:B------:R-:W-:-:S03]  /*148f0*/  IMAD.WIDE R234, R5, 0x4, R234 ;  /* 0x0000000405ea7825 */ /* 0x000fc600078e02ea */
[----:B------:R-:W-:Y:S01]  /*14900*/  ISETP.GE.U32.AND P1, PT, R6, 0x7fffff46, PT ;  /* 0x7fffff460600780c */ /* 0x000fe20003f26070 */
[----:B------:R-:W-:Y:S01]  /*14910*/  VIADD R230, R230, 0xffffff64 ;  /* 0xffffff64e6e67836 */ /* 0x000fe20000000000 */
[----:B------:R-:W1:Y:S01]  /*14920*/  LDC R6, c[0x0][0x230] ;  /* 0x00008c00ff067b82 */ /* 0x000e620000000800 */
[----:B------:R1:W-:Y:S01]  /*14930*/  LDGSTS.E [R248+-0x7bffc], desc[UR6][R234.64], !P2 ;  /* 0x84004000eaf87fae */ /* 0x0003e2000d121846 */
[----:B------:R-:W-:Y:S02]  /*14940*/  VIADD R225, R225, 0xffffff63 ;  /* 0xffffff63e1e17836 */ /* 0x000fe40000000000 */
[----:B------:R-:W-:Y:S01]  /*14950*/  ISETP.GE.U32.AND P2, PT, R230, 0x7fffff45, PT ;  /* 0x7fffff45e600780c */ /* 0x000fe20003f46070 */
[----:B------:R-:W-:Y:S01]  /*14960*/  IMAD.WIDE R226, R5, 0x4, R226 ;  /* 0x0000000405e27825 */ /* 0x000fe200078e02e2 */
[----:B------:R1:W-:Y:S01]  /*14970*/  STL.64 [R1+0xfe0], R234 ;  /* 0x000fe0ea01007387 */ /* 0x0003e20000100a00 */
[----:B------:R-:W-:Y:S02]  /*14980*/  ISETP.GE.U32.AND P3, PT, R225, 0x7fffff44, PT ;  /* 0x7fffff44e100780c */ /* 0x000fe40003f66070 */
[----:B------:R-:W-:Y:S01]  /*14990*/  VIADD R225, R4, 0x100000 ;  /* 0x0010000004e17836 */ /* 0x000fe20000000000 */
[----:B------:R1:W-:Y:S01]  /*149a0*/  STL.64 [R1+0xfe8], R226 ;  /* 0x000fe8e201007387 */ /* 0x0003e20000100a00 */
[----:B------:R-:W-:-:S03]  /*149b0*/  VIADD R224, R224, 0xffffff62 ;  /* 0xffffff62e0e07836 */ /* 0x000fc60000000000 */
[----:B------:R1:W-:Y:S02]  /*149c0*/  LDGSTS.E [R9+-0x7fff8], desc[UR6][R226.64], !P1 ;  /* 0x80008000e2097fae */ /* 0x0003e4000c921846 */
[----:B-1----:R-:W-:-:S04]  /*149d0*/  IMAD.WIDE R234, R5, 0x4, R238 ;  /* 0x0000000405ea7825 */ /* 0x002fc800078e02ee */
[C---:B------:R-:W-:Y:S01]  /*149e0*/  IMAD.WIDE R230, R5.reuse, 0x4, R242 ;  /* 0x0000000405e67825 */ /* 0x040fe200078e02f2 */
[----:B------:R-:W-:Y:S03]  /*149f0*/  STL.64 [R1+0xff0], R234 ;  /* 0x000ff0ea01007387 */ /* 0x000fe60000100a00 */
[----:B------:R-:W-:Y:S01]  /*14a00*/  IMAD.WIDE R226, R5, 0x4, R250 ;  /* 0x0000000405e27825 */ /* 0x000fe200078e02fa */
[----:B------:R-:W-:Y:S03]  /*14a10*/  STL.64 [R1+0xff8], R230 ;  /* 0x000ff8e601007387 */ /* 0x000fe60000100a00 */
[----:B------:R-:W-:Y:S01]  /*14a20*/  VIADD R4, R249, 0x100000 ;  /* 0x00100000f9047836 */ /* 0x000fe20000000000 */
[----:B------:R-:W-:Y:S01]  /*14a30*/  LDGSTS.E [R225+-0x7bff8], desc[UR6][R234.64], !P1 ;  /* 0x84008000eae17fae */ /* 0x000fe2000c921846 */
[----:B------:R-:W-:-:S03]  /*14a40*/  ISETP.GE.U32.AND P1, PT, R224, 0x7fffff43, PT ;  /* 0x7fffff43e000780c */ /* 0x000fc60003f26070 */
[----:B------:R1:W-:Y:S04]  /*14a50*/  STL.64 [R1+0x1000], R226 ;  /* 0x001000e201007387 */ /* 0x0003e80000100a00 */
[----:B------:R1:W-:Y:S04]  /*14a60*/  LDGSTS.E [R248+-0x7fff4], desc[UR6][R230.64], !P2 ;  /* 0x8000c000e6f87fae */ /* 0x0003e8000d121846 */
[----:B------:R1:W-:Y:S02]  /*14a70*/  LDGSTS.E [R9+-0x7bff4], desc[UR6][R226.64], !P2 ;  /* 0x8400c000e2097fae */ /* 0x0003e4000d121846 */
[----:B-1----:R-:W-:-:S02]  /*14a80*/  VIADD R248, R6, 0xffffff60 ;  /* 0xffffff6006f87836 */ /* 0x002fc40000000000 */
[----:B------:R-:W-:Y:S02]  /*14a90*/  VIADD R9, R249, 0x100000 ;  /* 0x00100000f9097836 */ /* 0x000fe40000000000 */
[----:B--2---:R-:W-:-:S04]  /*14aa0*/  IMAD.WIDE R250, R5, 0x4, R220 ;  /* 0x0000000405fa7825 */ /* 0x004fc800078e02dc */
[----:B---3--:R-:W-:-:S04]  /*14ab0*/  IMAD.WIDE R224, R5, 0x4, R212 ;  /* 0x0000000405e07825 */ /* 0x008fc800078e02d4 */
[----:B----4-:R-:W-:-:S04]  /*14ac0*/  IMAD.WIDE R218, R5, 0x4, R218 ;  /* 0x0000000405da7825 */ /* 0x010fc800078e02da */
[----:B------:R-:W-:-:S05]  /*14ad0*/  IMAD.WIDE R210, R5, 0x4, R210 ;  /* 0x0000000405d27825 */ /* 0x000fca00078e02d2 */
[----:B------:R1:W-:Y:S04]  /*14ae0*/  STL.64 [R1+0x1008], R210 ;  /* 0x001008d201007387 */ /* 0x0003e80000100a00 */
[----:B------:R-:W2:Y:S04]  /*14af0*/  LDL.LU.64 R226, [R1+0xc8] ;  /* 0x0000c80001e27983 */ /* 0x000ea80000300a00 */
[----:B------:R-:W3:Y:S04]  /*14b00*/  LDL.LU.64 R230, [R1+0xb0] ;  /* 0x0000b00001e67983 */ /* 0x000ee80000300a00 */
[----:B------:R-:W4:Y:S04]  /*14b10*/  LDL.LU.64 R234, [R1+0x98] ;  /* 0x0000980001ea7983 */ /* 0x000f280000300a00 */
[----:B------:R1:W-:Y:S04]  /*14b20*/  LDGSTS.E [R4+-0x80000], desc[UR6][R210.64], !P3 ;  /* 0x80000000d2047fae */ /* 0x0003e8000d921846 */
[----:B------:R-:W4:Y:S04]  /*14b30*/  LDL.LU.64 R238, [R1+0x80] ;  /* 0x0000800001ee7983 */ /* 0x000f280000300a00 */
[----:B------:R-:W4:Y:S01]  /*14b40*/  LDL.LU.64 R242, [R1+0x68] ;  /* 0x0000680001f27983 */ /* 0x000f220000300a00 */
[----:B-1----:R-:W-:-:S03]  /*14b50*/  VIADD R211, R7, 0xffffff61 ;  /* 0xffffff6107d37836 */ /* 0x002fc60000000000 */
[----:B------:R-:W4:Y:S01]  /*14b60*/  LDL.LU.64 R6, [R1+0x50] ;  /* 0x0000500001067983 */ /* 0x000f220000300a00 */
[----:B------:R-:W-:-:S03]  /*14b70*/  VIADD R210, R249, 0x100000 ;  /* 0x00100000f9d27836 */ /* 0x000fc60000000000 */
[----:B------:R-:W4:Y:S04]  /*14b80*/  LDL.LU.64 R212, [R1+0x20] ;  /* 0x0000200001d47983 */ /* 0x000f280000300a00 */
[----:B------:R1:W-:Y:S04]  /*14b90*/  STL.64 [R1+0x1010], R218 ;  /* 0x001010da01007387 */ /* 0x0003e80000100a00 */
[----:B------:R-:W4:Y:S04]  /*14ba0*/  LDL.LU.64 R220, [R1+0x38] ;  /* 0x0000380001dc7983 */ /* 0x000f280000300a00 */
[----:B------:R1:W-:Y:S04]  /*14bb0*/  STL.64 [R1+0x1018], R224 ;  /* 0x001018e001007387 */ /* 0x0003e80000100a00 */
[----:B------:R-:W-:Y:S04]  /*14bc0*/  LDGSTS.E [R210+-0x7c000], desc[UR6][R218.64], !P3 ;  /* 0x84000000dad27fae */ /* 0x000fe8000d921846 */
[----:B------:R1:W-:Y:S04]  /*14bd0*/  STL.64 [R1+0x1020], R250 ;  /* 0x001020fa01007387 */ /* 0x0003e80000100a00 */
[----:B------:R-:W-:Y:S04]  /*14be0*/  LDGSTS.E [R9+-0x7fffc], desc[UR6][R224.64], !P1 ;  /* 0x80004000e0097fae */ /* 0x000fe8000c921846 */
[----:B-1----:R-:W4:Y:S04]  /*14bf0*/  LDL.LU.64 R218, [R1+0x8] ;  /* 0x0000080001da7983 */ /* 0x002f280000300a00 */
[----:B------:R-:W-:Y:S04]  /*14c00*/  LDGSTS.E [R4+-0x7bffc], desc[UR6][R250.64], !P1 ;  /* 0x84004000fa047fae */ /* 0x000fe8000c921846 */
[----:B------:R-:W4:Y:S04]  /*14c10*/  LDL.LU.64 R224, [R1+0x1790] ;  /* 0x0017900001e07983 */ /* 0x000f280000300a00 */
[----:B------:R-:W4:Y:S01]  /*14c20*/  LDL.LU.64 R250, [R1+0x1788] ;  /* 0x0017880001fa7983 */ /* 0x000f220000300a00 */
[----:B------:R-:W-:Y:S01]  /*14c30*/  ISETP.GE.U32.AND P2, PT, R211, 0x7fffff42, PT ;  /* 0x7fffff42d300780c */ /* 0x000fe20003f46070 */
[----:B------:R-:W-:Y:S01]  /*14c40*/  IMAD.WIDE R214, R5, 0x4, R214 ;  /* 0x0000000405d67825 */ /* 0x000fe200078e02d6 */
[----:B------:R-:W-:-:S03]  /*14c50*/  ISETP.GE.U32.AND P3, PT, R248, 0x7fffff41, PT ;  /* 0x7fffff41f800780c */ /* 0x000fc60003f66070 */
[C---:B------:R-:W-:Y:S01]  /*14c60*/  IMAD.WIDE R222, R5.reuse, 0x4, R222 ;  /* 0x0000000405de7825 */ /* 0x040fe200078e02de */
[----:B------:R1:W-:Y:S03]  /*14c70*/  STL.64 [R1+0x1028], R214 ;  /* 0x001028d601007387 */ /* 0x0003e60000100a00 */
[----:B------:R-:W-:Y:S01]  /*14c80*/  IMAD.WIDE R216, R5, 0x4, R216 ;  /* 0x0000000405d87825 */ /* 0x000fe200078e02d8 */
[----:B------:R-:W-:Y:S03]  /*14c90*/  STL.64 [R1+0x1030], R222 ;  /* 0x001030de01007387 */ /* 0x000fe60000100a00 */
[----:B------:R-:W-:Y:S01]  /*14ca0*/  VIADD R211, R249, 0x100000 ;  /* 0x00100000f9d37836 */ /* 0x000fe20000000000 */
[----:B------:R1:W-:Y:S04]  /*14cb0*/  STL.64 [R1+0x1038], R216 ;  /* 0x001038d801007387 */ /* 0x0003e80000100a00 */
[----:B------:R-:W-:Y:S04]  /*14cc0*/  STL [R1+0xc00], RZ ;  /* 0x000c00ff01007387 */ /* 0x000fe80000100800 */
[----:B------:R-:W-:Y:S04]  /*14cd0*/  STL [R1+0xc04], RZ ;  /* 0x000c04ff01007387 */ /* 0x000fe80000100800 */
[----:B------:R1:W-:Y:S04]  /*14ce0*/  LDGSTS.E [R211+-0x7fff8], desc[UR6][R214.64], !P2 ;  /* 0x80008000d6d37fae */ /* 0x0003e8000d121846 */
[----:B------:R1:W-:Y:S04]  /*14cf0*/  LDGSTS.E [R210+-0x7bff8], desc[UR6][R222.64], !P2 ;  /* 0x84008000ded27fae */ /* 0x0003e8000d121846 */
[----:B------:R1:W-:Y:S01]  /*14d00*/  LDGSTS.E [R9+-0x7fff4], desc[UR6][R216.64], !P3 ;  /* 0x8000c000d8097fae */ /* 0x0003e2000d921846 */
[----:B------:R-:W-:-:S04]  /*14d10*/  IMAD.WIDE R38, R2, 0x4, R38 ;  /* 0x0000000402267825 */ /* 0x000fc800078e0226 */
[----:B-1----:R-:W-:-:S04]  /*14d20*/  IMAD.WIDE R214, R2, 0x4, R236 ;  /* 0x0000000402d67825 */ /* 0x002fc800078e02ec */
        /* <DEDUP_REMOVED lines=35> */
[C---:B---3--:R-:W-:Y:S01]  /*14f60*/  IMAD.WIDE R230, R2.reuse, 0x4, R230 ;  /* 0x0000000402e67825 */ /* 0x048fe200078e02e6 */
[----:B------:R1:W-:Y:S03]  /*14f70*/  STL.64 [R1+0x1048], R226 ;  /* 0x001048e201007387 */ /* 0x0003e60000100a00 */
[C---:B----4-:R-:W-:Y:S01]  /*14f80*/  IMAD.WIDE R234, R2.reuse, 0x4, R234 ;  /* 0x0000000402ea7825 */ /* 0x050fe200078e02ea */
[----:B------:R2:W-:Y:S03]  /*14f90*/  STL.64 [R1+0x1058], R230 ;  /* 0x001058e601007387 */ /* 0x0005e60000100a00 */
[C---:B------:R-:W-:Y:S01]  /*14fa0*/  IMAD.WIDE R238, R2.reuse, 0x4, R238 ;  /* 0x0000000402ee7825 */ /* 0x040fe200078e02ee */
[----:B------:R3:W-:Y:S03]  /*14fb0*/  STL.64 [R1+0x1068], R234 ;  /* 0x001068ea01007387 */ /* 0x0007e60000100a00 */
[C---:B------:R-:W-:Y:S01]  /*14fc0*/  IMAD.WIDE R242, R2.reuse, 0x4, R242 ;  /* 0x0000000402f27825 */ /* 0x040fe200078e02f2 */
[----:B------:R4:W-:Y:S03]  /*14fd0*/  STL.64 [R1+0x1078], R238 ;  /* 0x001078ee01007387 */ /* 0x0009e60000100a00 */
[C---:B------:R-:W-:Y:S01]  /*14fe0*/  IMAD.WIDE R6, R2.reuse, 0x4, R6 ;  /* 0x0000000402067825 */ /* 0x040fe200078e0206 */
[----:B------:R4:W-:Y:S03]  /*14ff0*/  STL.64 [R1+0x1088], R242 ;  /* 0x001088f201007387 */ /* 0x0009e60000100a00 */
[C---:B------:R-:W-:Y:S01]  /*15000*/  IMAD.WIDE R222, R2.reuse, 0x4, R212 ;  /* 0x0000000402de7825 */ /* 0x040fe200078e02d4 */
[----:B------:R4:W-:Y:S03]  /*15010*/  STL.64 [R1+0x1098], R6 ;  /* 0x0010980601007387 */ /* 0x0009e60000100a00 */
[----:B------:R-:W-:-:S04]  /*15020*/  IMAD.WIDE R212, R2, 0x4, R232 ;  /* 0x0000000402d47825 */ /* 0x000fc800078e02e8 */
[----:B------:R-:W-:-:S04]  /*15030*/  IMAD.WIDE R248, R5, 0x4, R224 ;  /* 0x0000000405f87825 */ /* 0x000fc800078e02e0 */
[C---:B------:R-:W-:Y:S01]  /*15040*/  IMAD.WIDE R224, R2.reuse, 0x4, R220 ;  /* 0x0000000402e07825 */ /* 0x040fe200078e02dc */
[----:B------:R-:W-:Y:S03]  /*15050*/  LDGSTS.E [R4+-0x7bff4], desc[UR6][R248.64], !P3 ;  /* 0x8400c000f8047fae */ /* 0x000fe6000d921846 */
[C---:B------:R-:W-:Y:S01]  /*15060*/  IMAD.WIDE R220, R2.reuse, 0x4, R218 ;  /* 0x0000000402dc7825 */ /* 0x040fe200078e02da */
[----:B------:R-:W-:Y:S03]  /*15070*/  STL.64 [R1+0x10a8], R224 ;  /* 0x0010a8e001007387 */ /* 0x000fe60000100a00 */
[C---:B------:R-:W-:Y:S01]  /*15080*/  IMAD.WIDE R218, R2.reuse, 0x4, R250 ;  /* 0x0000000402da7825 */ /* 0x040fe200078e02fa */
[----:B------:R-:W-:Y:S04]  /*15090*/  STL.64 [R1+0x10b8], R222 ;  /* 0x0010b8de01007387 */ /* 0x000fe80000100a00 */
[----:B------:R-:W-:Y:S04]  /*150a0*/  STL.64 [R1+0x10c8], R220 ;  /* 0x0010c8dc01007387 */ /* 0x000fe80000100a00 */
[----:B------:R-:W-:Y:S04]  /*150b0*/  STL.64 [R1+0x10d8], R218 ;  /* 0x0010d8da01007387 */ /* 0x000fe80000100a00 */
[----:B------:R-:W-:Y:S04]  /*150c0*/  STL.64 [R1+0x10e8], R216 ;  /* 0x0010e8d801007387 */ /* 0x000fe80000100a00 */
[----:B------:R-:W-:Y:S04]  /*150d0*/  STL.64 [R1+0x10f8], R214 ;  /* 0x0010f8d601007387 */ /* 0x000fe80000100a00 */
[----:B------:R-:W-:Y:S04]  /*150e0*/  STL.64 [R1+0x1108], R212 ;  /* 0x001108d401007387 */ /* 0x000fe80000100a00 */
[----:B------:R4:W-:Y:S04]  /*150f0*/  STL.64 [R1+0x1118], R210 ;  /* 0x001118d201007387 */ /* 0x0009e80000100a00 */
[----:B------:R4:W-:Y:S04]  /*15100*/  STL.64 [R1+0x1128], R38 ;  /* 0x0011282601007387 */ /* 0x0009e80000100a00 */
[----:B------:R-:W-:Y:S04]  /*15110*/  STL.64 [R1+0x1138], R28 ;  /* 0x0011381c01007387 */ /* 0x000fe80000100a00 */
        /* <DEDUP_REMOVED lines=8> */
[----:B------:R4:W-:Y:S04]  /*151a0*/  STL.64 [R1+0x11c8], R40 ;  /* 0x0011c82801007387 */ /* 0x0009e80000100a00 */
[----:B------:R-:W-:Y:S04]  /*151b0*/  STL.64 [R1+0x11d8], R42 ;  /* 0x0011d82a01007387 */ /* 0x000fe80000100a00 */
[----:B------:R4:W-:Y:S04]  /*151c0*/  STL.64 [R1+0x11e8], R44 ;  /* 0x0011e82c01007387 */ /* 0x0009e80000100a00 */
[----:B------:R4:W-:Y:S04]  /*151d0*/  STL.64 [R1+0x11f8], R46 ;  /* 0x0011f82e01007387 */ /* 0x0009e80000100a00 */
        /* <DEDUP_REMOVED lines=40> */
[----:B------:R-:W-:Y:S04]  /*15460*/  STL.64 [R1+0x1380], R98 ;  /* 0x0013806201007387 */ /* 0x000fe80000100a00 */
[----:B------:R-:W-:Y:S01]  /*15470*/  STL.64 [R1+0x1388], R100 ;  /* 0x0013886401007387 */ /* 0x000fe20000100a00 */
[----:B------:R-:W-:-:S03]  /*15480*/  IMAD.WIDE R116, R2, 0x4, R116 ;  /* 0x0000000402747825 */ /* 0x000fc600078e0274 */
[----:B------:R-:W-:Y:S04]  /*15490*/  STL.64 [R1+0x1390], R102 ;  /* 0x0013906601007387 */ /* 0x000fe80000100a00 */
[----:B------:R-:W0:Y:S04]  /*154a0*/  LDGDEPBAR ;  /* 0x00000000000079af */ /* 0x000e280000000000 */
[----:B------:R-:W-:Y:S04]  /*154b0*/  STL.64 [R1+0x1398], R104 ;  /* 0x0013986801007387 */ /* 0x000fe80000100a00 */
[----:B------:R-:W-:Y:S01]  /*154c0*/  LDGSTS.E [R0+0x40000], desc[UR6][R226.64], P0 ;  /* 0x40000000e2007fae */ /* 0x000fe20008121846 */
[----:B------:R-:W-:-:S03]  /*154d0*/  IMAD.WIDE R118, R2, 0x4, R118 ;  /* 0x0000000402767825 */ /* 0x000fc600078e0276 */
[----:B------:R-:W-:Y:S04]  /*154e0*/  STL.64 [R1+0x13a0], R106 ;  /* 0x0013a06a01007387 */ /* 0x000fe80000100a00 */
[----:B------:R-:W-:Y:S04]  /*154f0*/  LDGSTS.E [R0+0x40400], desc[UR6][R230.64], P0 ;  /* 0x40400000e6007fae */ /* 0x000fe80008121846 */
        /* <DEDUP_REMOVED lines=8> */
[----:B-1----:R-:W4:Y:S04]  /*15580*/  LDL.LU.64 R226, [R1+0x1780] ;  /* 0x0017800001e27983 */ /* 0x002f280000300a00 */
[----:B------:R-:W-:Y:S04]  /*15590*/  LDGSTS.E [R0+0x41800], desc[UR6][R224.64], P0 ;  /* 0x41800000e0007fae */ /* 0x000fe80008121846 */
[----:B------:R-:W-:Y:S04]  /*155a0*/  STL.64 [R1+0x13c8], R116 ;  /* 0x0013c87401007387 */ /* 0x000fe80000100a00 */
[----:B------:R-:W-:Y:S04]  /*155b0*/  LDGSTS.E [R0+0x41c00], desc[UR6][R222.64], P0 ;  /* 0x41c00000de007fae */ /* 0x000fe80008121846 */
[----:B--2---:R-:W2:Y:S04]  /*155c0*/  LDL.LU.64 R230, [R1+0x1778] ;  /* 0x0017780001e67983 */ /* 0x004ea80000300a00 */
[----:B------:R-:W-:Y:S04]  /*155d0*/  LDGSTS.E [R0+0x42000], desc[UR6][R220.64], P0 ;  /* 0x42000000dc007fae */ /* 0x000fe80008121846 */
[----:B------:R-:W-:Y:S04]  /*155e0*/  STL.64 [R1+0x13d0], R118 ;  /* 0x0013d07601007387 */ /* 0x000fe80000100a00 */
[----:B------:R-:W-:Y:S04]  /*155f0*/  LDGSTS.E [R0+0x42400], desc[UR6][R218.64], P0 ;  /* 0x42400000da007fae */ /* 0x000fe80008121846 */
[----:B---3--:R-:W3:Y:S04]  /*15600*/  LDL.LU.64 R234, [R1+0x1770] ;  /* 0x0017700001ea7983 */ /* 0x008ee80000300a00 */
[----:B------:R-:W-:Y:S04]  /*15610*/  LDGSTS.E [R0+0x42800], desc[UR6][R216.64], P0 ;  /* 0x42800000d8007fae */ /* 0x000fe80008121846 */
[----:B----4-:R-:W4:Y:S04]  /*15620*/  LDL.LU.64 R238, [R1+0x1768] ;  /* 0x0017680001ee7983 */ /* 0x010f280000300a00 */
[----:B------:R-:W-:Y:S04]  /*15630*/  LDGSTS.E [R0+0x42c00], desc[UR6][R214.64], P0 ;  /* 0x42c00000d6007fae */ /* 0x000fe80008121846 */
[----:B------:R-:W2:Y:S04]  /*15640*/  LDL.LU.64 R242, [R1+0x1760] ;  /* 0x0017600001f27983 */ /* 0x000ea80000300a00 */
[----:B------:R-:W-:Y:S04]  /*15650*/  LDGSTS.E [R0+0x43000], desc[UR6][R212.64], P0 ;  /* 0x43000000d4007fae */ /* 0x000fe80008121846 */
[----:B------:R-:W3:Y:S04]  /*15660*/  LDL.LU.64 R6, [R1+0x1758] ;  /* 0x0017580001067983 */ /* 0x000ee80000300a00 */
[----:B------:R-:W-:Y:S04]  /*15670*/  LDGSTS.E [R0+0x43400], desc[UR6][R210.64], P0 ;  /* 0x43400000d2007fae */ /* 0x000fe80008121846 */
[----:B------:R1:W-:Y:S04]  /*15680*/  LDGSTS.E [R0+0x43800], desc[UR6][R38.64], P0 ;  /* 0x4380000026007fae */ /* 0x0003e80008121846 */
[----:B------:R-:W-:Y:S04]  /*15690*/  LDGSTS.E [R0+0x43c00], desc[UR6][R28.64], P0 ;  /* 0x43c000001c007fae */ /* 0x000fe80008121846 */
[----:B------:R-:W4:Y:S04]  /*156a0*/  LDL.LU.64 R210, [R1+0xc0] ;  /* 0x0000c00001d27983 */ /* 0x000f280000300a00 */
[----:B------:R-:W2:Y:S04]  /*156b0*/  LDL.LU.64 R224, [R1+0xa8] ;  /* 0x0000a80001e07983 */ /* 0x000ea80000300a00 */
[----:B------:R-:W3:Y:S04]  /*156c0*/  LDL.LU.64 R216, [R1+0x90] ;  /* 0x0000900001d87983 */ /* 0x000ee80000300a00 */
[----:B------:R-:W2:Y:S04]  /*156d0*/  LDL.LU.64 R222, [R1+0x78] ;  /* 0x0000780001de7983 */ /* 0x000ea80000300a00 */
        /* <DEDUP_REMOVED lines=10> */
[----:B------:R1:W-:Y:S02]  /*15780*/  LDGSTS.E [R0+0x45800], desc[UR6][R34.64], P0 ;  /* 0x4580000022007fae */ /* 0x0003e40008121846 */
[----:B-1----:R-:W-:-:S02]  /*15790*/  IMAD.WIDE R38, R2, 0x4, R148 ;  /* 0x0000000402267825 */ /* 0x002fc400078e0294 */
[----:B------:R1:W-:Y:S04]  /*157a0*/  LDGSTS.E [R0+0x45c00], desc[UR6][R36.64], P0 ;  /* 0x45c0000024007fae */ /* 0x0003e80008121846 */
[----:B------:R1:W-:Y:S04]  /*157b0*/  LDGSTS.E [R0+0x46000], desc[UR6][R40.64], P0 ;  /* 0x4600000028007fae */ /* 0x0003e80008121846 */
[----:B------:R-:W-:Y:S01]  /*157c0*/  LDGSTS.E [R0+0x46400], desc[UR6][R42.64], P0 ;  /* 0x464000002a007fae */ /* 0x000fe20008121846 */
[----:B------:R-:W-:-:S03]  /*157d0*/  IMAD.WIDE R34, R2, 0x4, R144 ;  /* 0x0000000402227825 */ /* 0x000fc600078e0290 */
[----:B------:R1:W-:Y:S02]  /*157e0*/  LDGSTS.E [R0+0x46800], desc[UR6][R44.64], P0 ;  /* 0x468000002c007fae */ /* 0x0003e40008121846 */
[C---:B-1----:R-:W-:Y:S02]  /*157f0*/  IMAD.WIDE R36, R2.reuse, 0x4, R146 ;  /* 0x0000000402247825 */ /* 0x042fe400078e0292 */
[----:B------:R1:W-:Y:S02]  /*15800*/  LDGSTS.E [R0+0x46c00], desc[UR6][R46.64], P0 ;  /* 0x46c000002e007fae */ /* 0x0003e40008121846 */
[C---:B------:R-:W-:Y:S02]  /*15810*/  IMAD.WIDE R40, R2.reuse, 0x4, R150 ;  /* 0x0000000402287825 */ /* 0x040fe400078e0296 */
[----:B------:R-:W-:Y:S02]  /*15820*/  LDGSTS.E [R0+0x47000], desc[UR6][R48.64], P0 ;  /* 0x4700000030007fae */ /* 0x000fe40008121846 */
[----:B------:R-:W-:-:S02]  /*15830*/  IMAD.WIDE R32, R2, 0x4, R142 ;  /* 0x0000000402207825 */ /* 0x000fc400078e028e */
[----:B------:R2:W-:Y:S02]  /*15840*/  LDGSTS.E [R0+0x47400], desc[UR6][R50.64], P0 ;  /* 0x4740000032007fae */ /* 0x0005e40008121846 */
[C---:B------:R-:W-:Y:S02]  /*15850*/  IMAD.WIDE R44, R2.reuse, 0x4, R188 ;  /* 0x00000004022c7825 */ /* 0x040fe400078e02bc */
[----:B------:R2:W-:Y:S02]  /*15860*/  LDGSTS.E [R0+0x47800], desc[UR6][R52.64], P0 ;  /* 0x4780000034007fae */ /* 0x0005e40008121846 */
[----:B-1----:R-:W-:Y:S02]  /*15870*/  IMAD.WIDE R46, R2, 0x4, R186 ;  /* 0x00000004022e7825 */ /* 0x002fe400078e02ba */
[----:B------:R-:W-:Y:S02]  /*15880*/  LDGSTS.E [R0+0x47c00], desc[UR6][R54.64], P0 ;  /* 0x47c0000036007fae */ /* 0x000fe40008121846 */
[----:B------:R-:W-:-:S02]  /*15890*/  IMAD.MOV.U32 R186, RZ, RZ, R40 ;  /* 0x000000ffffba7224 */ /* 0x000fc400078e0028 */
[----:B------:R-:W-:Y:S01]  /*158a0*/  IMAD.MOV.U32 R187, RZ, RZ, R41 ;  /* 0x000000ffffbb7224 */ /* 0x000fe200078e0029 */
[----:B------:R-:W-:Y:S01]  /*158b0*/  LDGSTS.E [R0+0x48000], desc[UR6][R56.64], P0 ;  /* 0x4800000038007fae */ /* 0x000fe20008121846 */
[----:B------:R-:W-:Y:S02]  /*158c0*/  IMAD.MOV.U32 R188, RZ, RZ, R38 ;  /* 0x000000ffffbc7224 */ /* 0x000fe400078e0026 */
[----:B------:R-:W-:Y:S01]  /*158d0*/  IMAD.MOV.U32 R189, RZ, RZ, R39 ;  /* 0x000000ffffbd7224 */ /* 0x000fe200078e0027 */
        /* <DEDUP_REMOVED lines=9> */
[----:B------:R-:W-:Y:S02]  /*15970*/  IMAD.MOV.U32 R190, RZ, RZ, R36 ;  /* 0x000000ffffbe7224 */ /* 0x000fe400078e0024 */
        /* <DEDUP_REMOVED lines=14> */
[----:B------:R-:W-:-:S03]  /*15a60*/  IMAD.WIDE R32, R2, 0x4, R200 ;  /* 0x0000000402207825 */ /* 0x000fc600078e02c8 */
[----:B------:R-:W-:Y:S01]  /*15a70*/  LDGSTS.E [R0+0x4b000], desc[UR6][R80.64], P0 ;  /* 0x4b00000050007fae */ /* 0x000fe20008121846 */
[----:B------:R-:W-:Y:S02]  /*15a80*/  IMAD.MOV.U32 R200, RZ, RZ, R28 ;  /* 0x000000ffffc87224 */ /* 0x000fe400078e001c */
[----:B------:R-:W-:Y:S01]  /*15a90*/  IMAD.MOV.U32 R201, RZ, RZ, R29 ;  /* 0x000000ffffc97224 */ /* 0x000fe200078e001d */
        /* <DEDUP_REMOVED lines=20> */
[----:B----4-:R-:W-:-:S04]  /*15be0*/  IMAD.WIDE R10, R2, 0x4, R210 ;  /* 0x00000004020a7825 */ /* 0x010fc800078e02d2 */
[C---:B---3--:R-:W-:Y:S01]  /*15bf0*/  IMAD.WIDE R16, R2.reuse, 0x4, R216 ;  /* 0x0000000402107825 */ /* 0x048fe200078e02d8 */
[----:B------:R-:W-:Y:S03]  /*15c00*/  LDGSTS.E [R3+0x40200], desc[UR6][R10.64], P0 ;  /* 0x402000000a037fae */ /* 0x000fe60008121846 */
[----:B--2---:R-:W-:-:S04]  /*15c10*/  IMAD.WIDE R20, R2, 0x4, R222 ;  /* 0x0000000402147825 */ /* 0x004fc800078e02de */
[----:B------:R-:W-:-:S04]  /*15c20*/  IMAD.WIDE R210, R2, 0x4, R214 ;  /* 0x0000000402d27825 */ /* 0x000fc800078e02d6 */
[----:B------:R-:W-:-:S04]  /*15c30*/  IMAD.WIDE R222, R2, 0x4, R26 ;  /* 0x0000000402de7825 */ /* 0x000fc800078e021a */
[----:B------:R-:W-:-:S04]  /*15c40*/  IMAD.WIDE R214, R2, 0x4, R220 ;  /* 0x0000000402d67825 */ /* 0x000fc800078e02dc */
[----:B------:R-:W-:-:S04]  /*15c50*/  IMAD.WIDE R216, R2, 0x4, R218 ;  /* 0x0000000402d87825 */ /* 0x000fc800078e02da */
[C---:B------:R-:W-:Y:S02]  /*15c60*/  IMAD.WIDE R218, R2.reuse, 0x4, R6 ;  /* 0x0000000402da7825 */ /* 0x040fe400078e0206 */
[----:B------:R-:W5:Y:S02]  /*15c70*/  LDL.LU.64 R6, [R1+0x1750] ;  /* 0x0017500001067983 */ /* 0x000f640000300a00 */
[C---:B------:R-:W-:Y:S02]  /*15c80*/  IMAD.WIDE R220, R2.reuse, 0x4, R30 ;  /* 0x0000000402dc7825 */ /* 0x040fe400078e021e */
[----:B------:R-:W-:Y:S02]  /*15c90*/  STL.64 [R1+0x1268], R46 ;  /* 0x0012682e01007387 */ /* 0x000fe40000100a00 */
[C---:B------:R-:W-:Y:S02]  /*15ca0*/  IMAD.WIDE R30, R2.reuse, 0x4, R202 ;  /* 0x00000004021e7825 */ /* 0x040fe400078e02ca */
[----:B------:R-:W-:Y:S02]  /*15cb0*/  STL.64 [R1+0x1270], R44 ;  /* 0x0012702c01007387 */ /* 0x000fe40000100a00 */
[----:B------:R-:W-:-:S02]  /*15cc0*/  IMAD.WIDE R26, R2, 0x4, R206 ;  /* 0x00000004021a7825 */ /* 0x000fc400078e02ce */
[----:B------:R-:W-:Y:S02]  /*15cd0*/  STL.64 [R1+0x1278], R42 ;  /* 0x0012782a01007387 */ /* 0x000fe40000100a00 */
[----:B------:R-:W-:Y:S02]  /*15ce0*/  IMAD.MOV.U32 R206, RZ, RZ, R24 ;  /* 0x000000ffffce7224 */ /* 0x000fe400078e0018 */
[----:B------:R-:W-:Y:S01]  /*15cf0*/  STL.64 [R1+0x1280], R40 ;  /* 0x0012802801007387 */ /* 0x000fe20000100a00 */
[----:B------:R-:W-:-:S03]  /*15d00*/  IMAD.MOV.U32 R207, RZ, RZ, R25 ;  /* 0x000000ffffcf7224 */ /* 0x000fc600078e0019 */
[----:B------:R-:W-:Y:S01]  /*15d10*/  STL.64 [R1+0x1288], R38 ;  /* 0x0012882601007387 */ /* 0x000fe20000100a00 */
[----:B------:R-:W-:-:S03]  /*15d20*/  IMAD.WIDE R24, R2, 0x4, R208 ;  /* 0x0000000402187825 */ /* 0x000fc600078e02d0 */
[----:B------:R-:W-:Y:S04]  /*15d30*/  STL.64 [R1+0x1290], R36 ;  /* 0x0012902401007387 */ /* 0x000fe80000100a00 */
[----:B------:R-:W-:Y:S04]  /*15d40*/  STL.64 [R1+0x1298], R34 ;  /* 0x0012982201007387 */ /* 0x000fe80000100a00 */
[----:B------:R-:W-:Y:S04]  /*15d50*/  STL.64 [R1+0x12a0], R32 ;  /* 0x0012a02001007387 */ /* 0x000fe80000100a00 */
[----:B------:R-:W-:Y:S04]  /*15d60*/  STL.64 [R1+0x12a8], R30 ;  /* 0x0012a81e01007387 */ /* 0x000fe80000100a00 */
[----:B------:R1:W-:Y:S04]  /*15d70*/  STL.64 [R1+0x12b0], R28 ;  /* 0x0012b01c01007387 */ /* 0x0003e80000100a00 */
[----:B------:R2:W-:Y:S04]  /*15d80*/  STL.64 [R1+0x12c8], R26 ;  /* 0x0012c81a01007387 */ /* 0x0005e80000100a00 */
[----:B------:R3:W-:Y:S04]  /*15d90*/  STL.64 [R1+0x12d0], R24 ;  /* 0x0012d01801007387 */ /* 0x0007e80000100a00 */
[----:B------:R4:W-:Y:S04]  /*15da0*/  STL [R1+0xc08], RZ ;  /* 0x000c08ff01007387 */ /* 0x0009e80000100800 */
        /* <DEDUP_REMOVED lines=765> */
[----:B------:R4:W-:Y:S04]  /*18d80*/  STL [R1], RZ ;  /* 0x000000ff01007387 */ /* 0x0009e80000100800 */
        /* <DEDUP_REMOVED lines=59> */
[----:B------:R4:W-:Y:S01]  /*19140*/  STL [R1+0xf0], RZ ;  /* 0x0000f0ff01007387 */ /* 0x0009e20000100800 */
[----:B------:R-:W-:-:S03]  /*19150*/  IMAD.WIDE R12, R2, 0x4, R224 ;  /* 0x00000004020c7825 */ /* 0x000fc600078e02e0 */
        /* <DEDUP_REMOVED lines=10> */
[----:B------:R-:W-:Y:S04]  /*19200*/  LDGSTS.E [R3+0x40600], desc[UR6][R12.64], P0 ;  /* 0x406000000c037fae */ /* 0x000fe80008121846 */
        /* <DEDUP_REMOVED lines=12> */
[----:B------:R4:W-:Y:S04]  /*192d0*/  STL [R1+0x124], RZ ;  /* 0x000124ff01007387 */ /* 0x0009e80000100800 */
[----:B------:R-:W-:Y:S04]  /*192e0*/  LDGSTS.E [R3+0x41a00], desc[UR6][R214.64], P0 ;  /* 0x41a00000d6037fae */ /* 0x000fe80008121846 */
[----:B------:R4:W-:Y:S04]  /*192f0*/  STL [R1+0x128], RZ ;  /* 0x000128ff01007387 */ /* 0x0009e80000100800 */
        /* <DEDUP_REMOVED lines=21> */
[----:B------:R-:W-:Y:S01]  /*19450*/  LDGSTS.E [R3+0x43a00], desc[UR6][R220.64], P0 ;  /* 0x43a00000dc037fae */ /* 0x000fe20008121846 */
[----:B------:R-:W-:-:S03]  /*19460*/  IMAD.WIDE R50, R2, 0x4, R134 ;  /* 0x0000000402327825 */ /* 0x000fc600078e0286 */
[----:B------:R4:W-:Y:S01]  /*19470*/  STL [R1+0x148], RZ ;  /* 0x000148ff01007387 */ /* 0x0009e20000100800 */
[----:B------:R-:W-:-:S03]  /*19480*/  IMAD.WIDE R240, R2, 0x4, R128 ;  /* 0x0000000402f07825 */ /* 0x000fc600078e0280 */
[----:B------:R-:W-:Y:S01]  /*19490*/  LDGSTS.E [R3+0x43e00], desc[UR6][R222.64], P0 ;  /* 0x43e00000de037fae */ /* 0x000fe20008121846 */
[----:B------:R-:W-:-:S03]  /*194a0*/  IMAD.WIDE R48, R2, 0x4, R136 ;  /* 0x0000000402307825 */ /* 0x000fc600078e0288 */
[----:B------:R4:W-:Y:S01]  /*194b0*/  STL [R1+0x14c], RZ ;  /* 0x00014cff01007387 */ /* 0x0009e20000100800 */
[----:B------:R-:W-:-:S03]  /*194c0*/  IMAD.WIDE R250, R2, 0x4, R130 ;  /* 0x0000000402fa7825 */ /* 0x000fc600078e0282 */
[----:B------:R-:W-:Y:S04]  /*194d0*/  LDGSTS.E [R3+0x44200], desc[UR6][R22.64], P0 ;  /* 0x4420000016037fae */ /* 0x000fe80008121846 */
[----:B------:R4:W-:Y:S01]  /*194e0*/  STL [R1+0x150], RZ ;  /* 0x000150ff01007387 */ /* 0x0009e20000100800 */
[----:B------:R-:W-:-:S03]  /*194f0*/  IMAD.WIDE R52, R2, 0x4, R140 ;  /* 0x0000000402347825 */ /* 0x000fc600078e028c */
[----:B------:R-:W-:Y:S04]  /*19500*/  LDGSTS.E [R3+0x44600], desc[UR6][R18.64], P0 ;  /* 0x4460000012037fae */ /* 0x000fe80008121846 */
[----:B------:R4:W-:Y:S01]  /*19510*/  STL [R1+0x154], RZ ;  /* 0x000154ff01007387 */ /* 0x0009e20000100800 */
[----:B------:R-:W-:-:S03]  /*19520*/  IMAD.MOV.U32 R204, RZ, RZ, R50 ;  /* 0x000000ffffcc7224 */ /* 0x000fc600078e0032 */
[----:B------:R-:W-:Y:S01]  /*19530*/  LDGSTS.E [R3+0x44a00], desc[UR6][R14.64], P0 ;  /* 0x44a000000e037fae */ /* 0x000fe20008121846 */
[----:B------:R-:W-:-:S03]  /*19540*/  IMAD.MOV.U32 R205, RZ, RZ, R51 ;  /* 0x000000ffffcd7224 */ /* 0x000fc600078e0033 */
[----:B------:R4:W-:Y:S01]  /*19550*/  STL [R1+0x158], RZ ;  /* 0x000158ff01007387 */ /* 0x0009e20000100800 */
[----:B------:R-:W-:-:S03]  /*19560*/  IMAD.MOV.U32 R208, RZ, RZ, R48 ;  /* 0x000000ffffd07224 */ /* 0x000fc600078e0030 */
[----:B------:R-:W-:Y:S01]  /*19570*/  LDGSTS.E [R3+0x44e00], desc[UR6][R224.64], P0 ;  /* 0x44e00000e0037fae */ /* 0x000fe20008121846 */
[----:B------:R-:W-:-:S03]  /*19580*/  IMAD.MOV.U32 R209, RZ, RZ, R49 ;  /* 0x000000ffffd17224 */ /* 0x000fc600078e0031 */
[----:B------:R4:W-:Y:S04]  /*19590*/  STL [R1+0x15c], RZ ;  /* 0x00015cff01007387 */ /* 0x0009e80000100800 */
[----:B------:R-:W-:Y:S04]  /*195a0*/  LDGSTS.E [R3+0x45200], desc[UR6][R228.64], P0 ;  /* 0x45200000e4037fae */ /* 0x000fe80008121846 */
[----:B------:R4:W-:Y:S01]  /*195b0*/  STL [R1+0x160], RZ ;  /* 0x000160ff01007387 */ /* 0x0009e20000100800 */
[----:B------:R-:W-:-:S03]  /*195c0*/  IMAD.MOV.U32 R202, RZ, RZ, R52 ;  /* 0x000000ffffca7224 */ /* 0x000fc600078e0034 */
[----:B------:R-:W-:Y:S01]  /*195d0*/  LDGSTS.E [R3+0x45600], desc[UR6][R232.64], P0 ;  /* 0x45600000e8037fae */ /* 0x000fe20008121846 */
[----:B------:R-:W-:-:S03]  /*195e0*/  IMAD.MOV.U32 R203, RZ, RZ, R53 ;  /* 0x000000ffffcb7224 */ /* 0x000fc600078e0035 */
[----:B------:R4:W-:Y:S04]  /*195f0*/  STL [R1+0x164], RZ ;  /* 0x000164ff01007387 */ /* 0x0009e80000100800 */
[----:B------:R-:W-:Y:S04]  /*19600*/  LDGSTS.E [R3+0x45a00], desc[UR6][R236.64], P0 ;  /* 0x45a00000ec037fae */ /* 0x000fe80008121846 */
        /* <DEDUP_REMOVED lines=93> */
[----:B------:R1:W-:Y:S04]  /*19be0*/  LDGSTS.E [R3+0x4f600], desc[UR6][R28.64], P0 ;  /* 0x4f6000001c037fae */ /* 0x0003e80008121846 */
[----:B------:R2:W-:Y:S04]  /*19bf0*/  LDGSTS.E [R3+0x4fa00], desc[UR6][R26.64], P0 ;  /* 0x4fa000001a037fae */ /* 0x0005e80008121846 */
[----:B------:R3:W-:Y:S01]  /*19c00*/  LDGSTS.E [R3+0x4fe00], desc[UR6][R24.64], P0 ;  /* 0x4fe0000018037fae */ /* 0x0007e20008121846 */
[----:B------:R-:W-:-:S03]  /*19c10*/  ISETP.GE.AND P0, PT, R252, 0x20, PT ;  /* 0x00000020fc00780c */ /* 0x000fc60003f06270 */
[----:B------:R-:W0:Y:S01]  /*19c20*/  LDGDEPBAR ;  /* 0x00000000000079af */ /* 0x000e220000000000 */
[----:B-1----:R-:W-:Y:S02]  /*19c30*/  CS2R R28, SRZ ;  /* 0x00000000001c7805 */ /* 0x002fe4000001ff00 */
[----:B------:R-:W-:Y:S02]  /*19c40*/  CS2R R30, SRZ ;  /* 0x00000000001e7805 */ /* 0x000fe4000001ff00 */
[----:B------:R-:W-:Y:S02]  /*19c50*/  CS2R R32, SRZ ;  /* 0x0000000000207805 */ /* 0x000fe4000001ff00 */
[----:B--2---:R-:W-:Y:S02]  /*19c60*/  CS2R R26, SRZ ;  /* 0x00000000001a7805 */ /* 0x004fe4000001ff00 */
[----:B------:R-:W-:Y:S02]  /*19c70*/  CS2R R34, SRZ ;  /* 0x0000000000227805 */ /* 0x000fe4000001ff00 */
[----:B------:R-:W-:-:S02]  /*19c80*/  CS2R R36, SRZ ;  /* 0x0000000000247805 */ /* 0x000fc4000001ff00 */
[----:B------:R-:W-:Y:S02]  /*19c90*/  CS2R R38, SRZ ;  /* 0x0000000000267805 */ /* 0x000fe4000001ff00 */
[----:B---3--:R-:W-:Y:S02]  /*19ca0*/  CS2R R24, SRZ ;  /* 0x0000000000187805 */ /* 0x008fe4000001ff00 */
[----:B------:R-:W-:Y:S02]  /*19cb0*/  CS2R R40, SRZ ;  /* 0x0000000000287805 */ /* 0x000fe4000001ff00 */
[----:B------:R-:W-:Y:S02]  /*19cc0*/  CS2R R42, SRZ ;  /* 0x00000000002a7805 */ /* 0x000fe4000001ff00 */
[----:B------:R-:W-:Y:S02]  /*19cd0*/  CS2R R44, SRZ ;  /* 0x00000000002c7805 */ /* 0x000fe4000001ff00 */
[----:B------:R-:W-:-:S02]  /*19ce0*/  CS2R R46, SRZ ;  /* 0x00000000002e7805 */ /* 0x000fc4000001ff00 */
[----:B------:R-:W-:Y:S02]  /*19cf0*/  CS2R R48, SRZ ;  /* 0x0000000000307805 */ /* 0x000fe4000001ff00 */
[----:B------:R-:W-:Y:S02]  /*19d00*/  CS2R R50, SRZ ;  /* 0x0000000000327805 */ /* 0x000fe4000001ff00 */
        /* <DEDUP_REMOVED lines=49> */
[----:B------:R-:W-:Y:S01]  /*1a020*/  CS2R R150, SRZ ;  /* 0x0000000000967805 */ /* 0x000fe2000001ff00 */
[----:B----4-:R-:W-:Y:S06]  /*1a030*/  @!P0 BRA `(.L_x_0) ;  /* 0x0000013400948947 */ /* 0x010fec0003800000 */
[----:B------:R-:W2:Y:S04]  /*1a040*/  LDL.LU.64 R134, [R1+0xe20] ;  /* 0x000e200001867983 */ /* 0x000ea80000300a00 */
[----:B------:R-:W3:Y:S04]  /*1a050*/  LDL.LU.64 R140, [R1+0xe00] ;  /* 0x000e0000018c7983 */ /* 0x000ee80000300a00 */
        /* <DEDUP_REMOVED lines=9> */
[----:B--2---:R1:W-:Y:S01]  /*1a0f0*/  STL [R1+0xe44], R134 ;  /* 0x000e448601007387 */ /* 0x0043e20000100800 */
[----:B------:R-:W-:-:S03]  /*1a100*/  IMAD.MOV.U32 R0, RZ, RZ, R135 ;  /* 0x000000ffff007224 */ /* 0x000fc600078e0087 */
[----:B------:R-:W2:Y:S04]  /*1a110*/  LDL.LU.64 R132, [R1+0xea0] ;  /* 0x000ea00001847983 */ /* 0x000ea80000300a00 */
[----:B------:R1:W-:Y:S04]  /*1a120*/  STL [R1+0xe40], R0 ;  /* 0x000e400001007387 */ /* 0x0003e80000100800 */
[----:B---3--:R3:W-:Y:S04]  /*1a130*/  STL [R1+0xe4c], R140 ;  /* 0x000e4c8c01007387 */ /* 0x0087e80000100800 */
[----:B-1----:R-:W2:Y:S01]  /*1a140*/  LDL.LU.64 R134, [R1+0xea8] ;  /* 0x000ea80001867983 */ /* 0x002ea20000300a00 */
[----:B------:R-:W-:-:S05]  /*1a150*/  IMAD.MOV.U32 R0, RZ, RZ, R141 ;  /* 0x000000ffff007224 */ /* 0x000fca00078e008d */
[----:B------:R1:W-:Y:S04]  /*1a160*/  STL [R1+0xe48], R0 ;  /* 0x000e480001007387 */ /* 0x0003e80000100800 */
[----:B----4-:R4:W-:Y:S04]  /*1a170*/  STL [R1+0xe54], R144 ;  /* 0x000e549001007387 */ /* 0x0109e80000100800 */
[----:B---3--:R-:W3:Y:S01]  /*1a180*/  LDL.LU.64 R140, [R1+0xeb0] ;  /* 0x000eb000018c7983 */ /* 0x008ee20000300a00 */
[----:B-1----:R-:W-:-:S03]  /*1a190*/  IMAD.MOV.U32 R0, RZ, RZ, R145 ;  /* 0x000000ffff007224 */ /* 0x002fc600078e0091 */
[----:B------:R-:W-:Y:S04]  /*1a1a0*/  STL [R1+0xe5c], R142 ;  /* 0x000e5c8e01007387 */ /* 0x000fe80000100800 */
[----:B------:R1:W-:Y:S04]  /*1a1b0*/  STL [R1+0xe50], R0 ;  /* 0x000e500001007387 */ /* 0x0003e80000100800 */
[----:B----4-:R-:W4:Y:S01]  /*1a1c0*/  LDL.LU.64 R144, [R1+0xeb8] ;  /* 0x000eb80001907983 */ /* 0x010f220000300a00 */
[----:B-1----:R-:W-:-:S03]  /*1a1d0*/  IMAD.MOV.U32 R0, RZ, RZ, R143 ;  /* 0x000000ffff007224 */ /* 0x002fc600078e008f */
[----:B------:R-:W4:Y:S04]  /*1a1e0*/  LDL.LU.64 R142, [R1+0xec0] ;  /* 0x000ec000018e7983 */ /* 0x000f280000300a00 */
[----:B------:R1:W-:Y:S04]  /*1a1f0*/  STL [R1+0xe58], R0 ;  /* 0x000e580001007387 */ /* 0x0003e80000100800 */
[----:B------:R1:W-:Y:S02]  /*1a200*/  STL [R1+0xe64], R148 ;  /* 0x000e649401007387 */ /* 0x0003e40000100800 */
[----:B-1----:R-:W-:-:S02]  /*1a210*/  IMAD.MOV.U32 R0, RZ, RZ, R149 ;  /* 0x000000ffff007224 */ /* 0x002fc400078e0095 */
[----:B------:R-:W4:Y:S04]  /*1a220*/  LDL.LU.64 R148, [R1+0xec8] ;  /* 0x000ec80001947983 */ /* 0x000f280000300a00 */
[----:B------:R1:W-:Y:S04]  /*1a230*/  STL [R1+0xe60], R0 ;  /* 0x000e600001007387 */ /* 0x0003e80000100800 */
[----:B------:R1:W-:Y:S02]  /*1a240*/  STL [R1+0xe6c], R136 ;  /* 0x000e6c8801007387 */ /* 0x0003e40000100800 */
[----:B-1----:R-:W-:-:S02]  /*1a250*/  IMAD.MOV.U32 R0, RZ, RZ, R137 ;  /* 0x000000ffff007224 */ /* 0x002fc400078e0089 */
[----:B------:R-:W-:Y:S04]  /*1a260*/  STL [R1+0xe74], R146 ;  /* 0x000e749201007387 */ /* 0x000fe80000100800 */
[----:B------:R1:W-:Y:S04]  /*1a270*/  STL [R1+0xe68], R0 ;  /* 0x000e680001007387 */ /* 0x0003e80000100800 */
[----:B------:R-:W4:Y:S01]  /*1a280*/  LDL.LU.64 R136, [R1+0xed0] ;  /* 0x000ed00001887983 */ /* 0x000f220000300a00 */
[----:B-1----:R-:W-:-:S03]  /*1a290*/  IMAD.MOV.U32 R0, RZ, RZ, R147 ;  /* 0x000000ffff007224 */ /* 0x002fc600078e0093 */
        /* <DEDUP_REMOVED lines=16> */
[----:B--2---:R-:W-:Y:S04]  /*1a3a0*/  STL [R1+0xe9c], R132 ;  /* 0x000e9c8401007387 */ /* 0x004fe80000100800 */
[----:B------:R1:W-:Y:S04]  /*1a3b0*/  STL [R1+0xe90], R0 ;  /* 0x000e900001007387 */ /* 0x0003e80000100800 */
[----:B------:R-:W2:Y:S01]  /*1a3c0*/  LDL.LU.64 R192, [R1+0xef8] ;  /* 0x000ef80001c07983 */ /* 0x000ea20000300a00 */
[----:B-1----:R-:W-:-:S03]  /*1a3d0*/  IMAD.MOV.U32 R0, RZ, RZ, R133 ;  /* 0x000000ffff007224 */ /* 0x002fc600078e0085 */
[----:B------:R-:W-:Y:S04]  /*1a3e0*/  STL [R1+0xea4], R134 ;  /* 0x000ea48601007387 */ /* 0x000fe80000100800 */
[----:B------:R1:W-:Y:S02]  /*1a3f0*/  STL [R1+0xe98], R0 ;  /* 0x000e980001007387 */ /* 0x0003e40000100800 */
[----:B-1----:R-:W-:Y:S02]  /*1a400*/  IMAD.MOV.U32 R0, RZ, RZ, R135 ;  /* 0x000000ffff007224 */ /* 0x002fe400078e0087 */
[----:B---3--:R-:W-:Y:S04]  /*1a410*/  STL [R1+0xeac], R140 ;  /* 0x000eac8c01007387 */ /* 0x008fe80000100800 */
[----:B------:R1:W-:Y:S02]  /*1a420*/  STL [R1+0xea0], R0 ;  /* 0x000ea00001007387 */ /* 0x0003e40000100800 */
[----:B-1----:R-:W-:-:S02]  /*1a430*/  IMAD.MOV.U32 R0, RZ, RZ, R141 ;  /* 0x000000ffff007224 */ /* 0x002fc400078e008d */
[----:B------:R-:W3:Y:S04]  /*1a440*/  LDL.LU.64 R140, [R1+0xf08] ;  /* 0x000f0800018c7983 */ /* 0x000ee80000300a00 */
[----:B------:R1:W-:Y:S04]  /*1a450*/  STL [R1+0xea8], R0 ;  /* 0x000ea80001007387 */ /* 0x0003e80000100800 */
[----:B----4-:R4:W-:Y:S01]  /*1a460*/  STL [R1+0xeb4], R144 ;  /* 0x000eb49001007387 */ /* 0x0109e20000100800 */
[----:B-1----:R-:W-:-:S03]  /*1a470*/  IMAD.MOV.U32 R0, RZ, RZ, R145 ;  /* 0x000000ffff007224 */ /* 0x002fc600078e0091 */
[----:B------:R-:W-:Y:S04]  /*1a480*/  STL [R1+0xebc], R142 ;  /* 0x000ebc8e01007387 */ /* 0x000fe80000100800 */
[----:B------:R1:W-:Y:S04]  /*1a490*/  STL [R1+0xeb0], R0 ;  /* 0x000eb00001007387 */ /* 0x0003e80000100800 */
[----:B----4-:R-:W4:Y:S01]  /*1a4a0*/  LDL.LU.64 R144, [R1+0xf10] ;  /* 0x000f100001907983 */ /* 0x010f220000300a00 */
[----:B-1----:R-:W-:-:S03]  /*1a4b0*/  IMAD.MOV.U32 R0, RZ, RZ, R143 ;  /* 0x000000ffff007224 */ /* 0x002fc600078e008f */
[----:B------:R-:W-:Y:S04]  /*1a4c0*/  STL [R1+0xec4], R148 ;  /* 0x000ec49401007387 */ /* 0x000fe80000100800 */
[----:B------:R1:W-:Y:S04]  /*1a4d0*/  STL [R1+0xeb8], R0 ;  /* 0x000eb80001007387 */ /* 0x0003e80000100800 */
[----:B------:R-:W4:Y:S01]  /*1a4e0*/  LDL.LU.64 R132, [R1+0xf18] ;  /* 0x000f180001847983 */ /* 0x000f220000300a00 */
[----:B-1----:R-:W-:-:S03]  /*1a4f0*/  IMAD.MOV.U32 R0, RZ, RZ, R149 ;  /* 0x000000ffff007224 */ /* 0x002fc600078e0095 */
[----:B------:R-:W4:Y:S04]  /*1a500*/  LDL.LU.64 R148, [R1+0xf20] ;  /* 0x000f200001947983 */ /* 0x000f280000300a00 */
[----:B------:R1:W-:Y:S04]  /*1a510*/  STL [R1+0xec0], R0 ;  /* 0x000ec00001007387 */ /* 0x0003e80000100800 */
        /* <DEDUP_REMOVED lines=24> */
[----:B------:R1:W-:Y:S04]  /*1a6a0*/  STL [R1+0xef0], R0 ;  /* 0x000ef00001007387 */ /* 0x0003e80000100800 */
[----:B------:R-:W2:Y:S04]  /*1a6b0*/  LDL.LU.64 R196, [R1+0xf58] ;  /* 0x000f580001c47983 */ /* 0x000ea80000300a00 */
[----:B------:R-:W-:Y:S04]  /*1a6c0*/  STL [R1+0xef8], R247 ;  /* 0x000ef8f701007387 */ /* 0x000fe80000100800 */
[----:B---3--:R3:W-:Y:S01]  /*1a6d0*/  STL [R1+0xf04], R140 ;  /* 0x000f048c01007387 */ /* 0x0087e20000100800 */
[----:B-1----:R-:W-:-:S03]  /*1a6e0*/  IMAD.MOV.U32 R0, RZ, RZ, R141 ;  /* 0x000000ffff007224 */ /* 0x002fc600078e008d */
[----:B------:R-:W2:Y:S04]  /*1a6f0*/  LDL.LU.64 R192, [R1+0xf60] ;  /* 0x000f600001c07983 */ /* 0x000ea80000300a00 */
[----:B---3--:R-:W3:Y:S04]  /*1a700*/  LDL.LU.64 R140, [R1+0xf68] ;  /* 0x000f6800018c7983 */ /* 0x008ee80000300a00 */
[----:B------:R1:W-:Y:S04]  /*1a710*/  STL [R1+0xf00], R0 ;  /* 0x000f000001007387 */ /* 0x0003e80000100800 */
[----:B----4-:R4:W-:Y:S01]  /*1a720*/  STL [R1+0xf0c], R144 ;  /* 0x000f0c9001007387 */ /* 0x0109e20000100800 */
[----:B-1----:R-:W-:-:S03]  /*1a730*/  IMAD.MOV.U32 R0, RZ, RZ, R145 ;  /* 0x000000ffff007224 */ /* 0x002fc600078e0091 */
[----:B----4-:R-:W4:Y:S04]  /*1a740*/  LDL.LU.64 R144, [R1+0xf70] ;  /* 0x000f700001907983 */ /* 0x010f280000300a00 */
[----:B------:R1:W-:Y:S04]  /*1a750*/  STL [R1+0xf08], R0 ;  /* 0x000f080001007387 */ /* 0x0003e80000100800 */
[----:B------:R-:W-:Y:S01]  /*1a760*/  STL [R1+0xf14], R132 ;  /* 0x000f148401007387 */ /* 0x000fe20000100800 */
[----:B-1----:R-:W-:-:S03]  /*1a770*/  IMAD.MOV.U32 R0, RZ, RZ, R133 ;  /* 0x000000ffff007224 */ /* 0x002fc600078e0085 */
[----:B------:R-:W-:Y:S04]  /*1a780*/  STL [R1+0xf1c], R148 ;  /* 0x000f1c9401007387 */ /* 0x000fe80000100800 */
[----:B------:R1:W-:Y:S04]  /*1a790*/  STL [R1+0xf10], R0 ;  /* 0x000f100001007387 */ /* 0x0003e80000100800 */
[----:B------:R-:W-:Y:S01]  /*1a7a0*/  STL [R1+0xf24], R142 ;  /* 0x000f248e01007387 */ /* 0x000fe20000100800 */
[----:B-1----:R-:W-:-:S05]  /*1a7b0*/  IMAD.MOV.U32 R0, RZ, RZ, R149 ;  /* 0x000000ffff007224 */ /* 0x002fca00078e0095 */
        /* <DEDUP_REMOVED lines=16> */
[----:B------:R1:W-:Y:S02]  /*1a8c0*/  STL [R1+0xf38], R0 ;  /* 0x000f380001007387 */ /* 0x0003e40000100800 */
[----:B-1----:R-:W-:Y:S02]  /*1a8d0*/  IMAD.MOV.U32 R0, RZ, RZ, R151 ;  /* 0x000000ffff007224 */ /* 0x002fe400078e0097 */
[----:B------:R-:W4:Y:S04]  /*1a8e0*/  LDL.LU.64 R150, [R1+0xfa0] ;  /* 0x000fa00001967983 */ /* 0x000f280000300a00 */
[----:B------:R1:W-:Y:S04]  /*1a8f0*/  STL [R1+0xf40], R0 ;  /* 0x000f400001007387 */ /* 0x0003e80000100800 */
[----:B--2---:R2:W-:Y:S01]  /*1a900*/  STL [R1+0xf4c], R138 ;  /* 0x000f4c8a01007387 */ /* 0x0045e20000100800 */
[----:B-1----:R-:W-:-:S03]  /*1a910*/  IMAD.MOV.U32 R0, RZ, RZ, R139 ;  /* 0x000000ffff007224 */ /* 0x002fc600078e008b */
[----:B--2---:R-:W2:Y:S04]  /*1a920*/  LDL.LU.64 R138, [R1+0xfa8] ;  /* 0x000fa800018a7983 */ /* 0x004ea80000300a00 */
[----:B------:R1:W-:Y:S04]  /*1a930*/  STL [R1+0xf48], R0 ;  /* 0x000f480001007387 */ /* 0x0003e80000100800 */
[----:B------:R1:W-:Y:S02]  /*1a940*/  STL [R1+0xf54], R196 ;  /* 0x000f54c401007387 */ /* 0x0003e40000100800 */
[----:B-1----:R-:W-:-:S02]  /*1a950*/  IMAD.MOV.U32 R0, RZ, RZ, R197 ;  /* 0x000000ffff007224 */ /* 0x002fc400078e00c5 */
[----:B------:R-:W2:Y:S04]  /*1a960*/  LDL.LU.64 R196, [R1+0xfb0] ;  /* 0x000fb00001c47983 */ /* 0x000ea80000300a00 */
[----:B------:R1:W-:Y:S04]  /*1a970*/  STL [R1+0xf50], R0 ;  /* 0x000f500001007387 */ /* 0x0003e80000100800 */
[----:B------:R3:W-:Y:S01]  /*1a980*/  STL [R1+0xf5c], R192 ;  /* 0x000f5cc001007387 */ /* 0x0007e20000100800 */
[----:B-1----:R-:W-:-:S03]  /*1a990*/  IMAD.MOV.U32 R0, RZ, RZ, R193 ;  /* 0x000000ffff007224 */ /* 0x002fc600078e00c1 */
[----:B---3--:R-:W-:Y:S04]  /*1a9a0*/  STL [R1+0xf64], R140 ;  /* 0x000f648c01007387 */ /* 0x008fe80000100800 */
[----:B------:R1:W-:Y:S04]  /*1a9b0*/  STL [R1+0xf58], R0 ;  /* 0x000f580001007387 */ /* 0x0003e80000100800 */
[----:B------:R-:W3:Y:S01]  /*1a9c0*/  LDL.LU.64 R192, [R1+0xfb8] ;  /* 0x000fb80001c07983 */ /* 0x000ee20000300a00 */
[----:B-1----:R-:W-:-:S03]  /*1a9d0*/  IMAD.MOV.U32 R0, RZ, RZ, R141 ;  /* 0x000000ffff007224 */ /* 0x002fc600078e008d */
[----:B----4-:R-:W-:Y:S04]  /*1a9e0*/  STL [R1+0xf6c], R144 ;  /* 0x000f6c9001007387 */ /* 0x010fe80000100800 */
[----:B------:R1:W-:Y:S04]  /*1a9f0*/  STL [R1+0xf60], R0 ;  /* 0x000f600001007387 */ /* 0x0003e80000100800 */
[----:B------:R-:W4:Y:S01]  /*1aa00*/  LDL.LU.64 R140, [R1+0xfc0] ;  /* 0x000fc000018c7983 */ /* 0x000f220000300a00 */
[----:B-1----:R-:W-:-:S03]  /*1aa10*/  IMAD.MOV.U32 R0, RZ, RZ, R145 ;  /* 0x000000ffff007224 */ /* 0x002fc600078e0091 */
[----:B------:R-:W-:Y:S04]  /*1aa20*/  STL [R1+0xf74], R244 ;  /* 0x000f74f401007387 */ /* 0x000fe80000100800 */
[----:B------:R1:W-:Y:S04]  /*1aa30*/  STL [R1+0xf68], R0 ;  /* 0x000f680001007387 */ /* 0x0003e80000100800 */
[----:B------:R-:W4:Y:S04]  /*1aa40*/  LDL.LU.64 R144, [R1+0xfc8] ;  /* 0x000fc80001907983 */ /* 0x000f280000300a00 */
[----:B------:R-:W-:Y:S04]  /*1aa50*/  STL [R1+0xf70], R245 ;  /* 0x000f70f501007387 */ /* 0x000fe80000100800 */
[----:B------:R1:W-:Y:S02]  /*1aa60*/  STL [R1+0xf7c], R148 ;  /* 0x000f7c9401007387 */ /* 0x0003e40000100800 */
[----:B-1----:R-:W-:-:S02]  /*1aa70*/  IMAD.MOV.U32 R0, RZ, RZ, R149 ;  /* 0x000000ffff007224 */ /* 0x002fc400078e0095 */
[----:B------:R-:W4:Y:S04]  /*1aa80*/  LDL.LU.64 R148, [R1+0xfd0] ;  /* 0x000fd00001947983 */ /* 0x000f280000300a00 */
[----:B------:R1:W-:Y:S04]  /*1aa90*/  STL [R1+0xf78], R0 ;  /* 0x000f780001007387 */ /* 0x0003e80000100800 */
[----:B------:R1:W-:Y:S04]  /*1aaa0*/  STL [R1+0xf84], R142 ;  /* 0x000f848e01007387 */ /* 0x0003e80000100800 */
[----:B------:R-:W4:Y:S01]  /*1aab0*/  LDL.LU.64 R130, [R1+0xfd8] ;  /* 0x000fd80001827983 */ /* 0x000f220000300a00 */
[----:B-1----:R-:W-:-:S05]  /*1aac0*/  IMAD.MOV.U32 R0, RZ, RZ, R143 ;  /* 0x000000ffff007224 */ /* 0x002fca00078e008f */
[----:B------:R1:W-:Y:S04]  /*1aad0*/  STL [R1+0xf80], R0 ;  /* 0x000f800001007387 */ /* 0x0003e80000100800 */
[----:B------:R-:W-:Y:S04]  /*1aae0*/  STL [R1+0xf8c], R136 ;  /* 0x000f8c8801007387 */ /* 0x000fe80000100800 */
[----:B------:R-:W4:Y:S01]  /*1aaf0*/  LDL.LU.64 R142, [R1+0xfe0] ;  /* 0x000fe000018e7983 */ /* 0x000f220000300a00 */
[----:B-1----:R-:W-:-:S03]  /*1ab00*/  IMAD.MOV.U32 R0, RZ, RZ, R137 ;  /* 0x000000ffff007224 */ /* 0x002fc600078e0089 */
[----:B------:R-:W-:Y:S04]  /*1ab10*/  STL [R1+0xf94], R146 ;  /* 0x000f949201007387 */ /* 0x000fe80000100800 */
[----:B------:R1:W-:Y:S04]  /*1ab20*/  STL [R1+0xf88], R0 ;  /* 0x000f880001007387 */ /* 0x0003e80000100800 */
[----:B------:R-:W4:Y:S01]  /*1ab30*/  LDL.LU.64 R132, [R1+0xfe8] ;  /* 0x000fe80001847983 */ /* 0x000f220000300a00 */
[----:B-1----:R-:W-:-:S03]  /*1ab40*/  IMAD.MOV.U32 R0, RZ, RZ, R147 ;  /* 0x000000ffff007224 */ /* 0x002fc600078e0093 */
[----:B------:R-:W4:Y:S04]  /*1ab50*/  LDL.LU.64 R146, [R1+0xff0] ;  /* 0x000ff00001927983 */ /* 0x000f280000300a00 */
[----:B------:R1:W-:Y:S04]  /*1ab60*/  STL [R1+0xf90], R0 ;  /* 0x000f900001007387 */ /* 0x0003e80000100800 */
[----:B------:R-:W-:Y:S04]  /*1ab70*/  STL [R1+0xf9c], R150 ;  /* 0x000f9c9601007387 */ /* 0x000fe80000100800 */
[----:B------:R-:W4:Y:S01]  /*1ab80*/  LDL.LU.64 R134, [R1+0xff8] ;  /* 0x000ff80001867983 */ /* 0x000f220000300a00 */
[----:B-1----:R-:W-:-:S05]  /*1ab90*/  IMAD.MOV.U32 R0, RZ, RZ, R151 ;  /* 0x000000ffff007224 */ /* 0x002fca00078e0097 */
[----:B------:R1:W-:Y:S04]  /*1aba0*/  STL [R1+0xf98], R0 ;  /* 0x000f980001007387 */ /* 0x0003e80000100800 */
[----:B--2---:R-:W-:Y:S01]  /*1abb0*/  STL [R1+0xfa4], R138 ;  /* 0x000fa48a01007387 */ /* 0x004fe20000100800 */
[----:B-1----:R-:W-:-:S03]  /*1abc0*/  IMAD.MOV.U32 R0, RZ, RZ, R139 ;  /* 0x000000ffff007224 */ /* 0x002fc600078e008b */
[----:B------:R-:W2:Y:S04]  /*1abd0*/  LDL.LU.64 R150, [R1+0x1000] ;  /* 0x0010000001967983 */ /* 0x000ea80000300a00 */
[----:B------:R-:W-:Y:S04]  /*1abe0*/  STL [R1+0xfac], R196 ;  /* 0x000facc401007387 */ /* 0x000fe80000100800 */
[----:B------:R1:W-:Y:S04]  /*1abf0*/  STL [R1+0xfa0], R0 ;  /* 0x000fa00001007387 */ /* 0x0003e80000100800 */
[----:B------:R-:W2:Y:S01]  /*1ac00*/  LDL.LU.64 R136, [R1+0x1008] ;  /* 0x0010080001887983 */ /* 0x000ea20000300a00 */
[----:B-1----:R-:W-:-:S03]  /*1ac10*/  IMAD.MOV.U32 R0, RZ, RZ, R197 ;  /* 0x000000ffff007224 */ /* 0x002fc600078e00c5 */
[----:B------:R-:W2:Y:S04]  /*1ac20*/  LDL.LU.64 R196, [R1+0x1010] ;  /* 0x0010100001c47983 */ /* 0x000ea80000300a00 */
[----:B------:R1:W-:Y:S04]  /*1ac30*/  STL [R1+0xfa8], R0 ;  /* 0x000fa80001007387 */ /* 0x0003e80000100800 */
[----:B---3--:R3:W-:Y:S04]  /*1ac40*/  STL [R1+0xfb4], R192 ;  /* 0x000fb4c001007387 */ /* 0x0087e80000100800 */
[----:B------:R-:W2:Y:S01]  /*1ac50*/  LDL.LU.64 R138, [R1+0x1018] ;  /* 0x00101800018a7983 */ /* 0x000ea20000300a00 */
[----:B-1----:R-:W-:-:S03]  /*1ac60*/  IMAD.MOV.U32 R0, RZ, RZ, R193 ;  /* 0x000000ffff007224 */ /* 0x002fc600078e00c1 */
[----:B----4-:R-:W-:Y:S04]  /*1ac70*/  STL [R1+0xfbc], R140 ;  /* 0x000fbc8c01007387 */ /* 0x010fe80000100800 */
[----:B------:R1:W-:Y:S04]  /*1ac80*/  STL [R1+0xfb0], R0 ;  /* 0x000fb00001007387 */ /* 0x0003e80000100800 */
[----:B---3--:R-:W3:Y:S01]  /*1ac90*/  LDL.LU.64 R192, [R1+0x1020] ;  /* 0x0010200001c07983 */ /* 0x008ee20000300a00 */
[----:B-1----:R-:W-:-:S03]  /*1aca0*/  IMAD.MOV.U32 R0, RZ, RZ, R141 ;  /* 0x000000ffff007224 */ /* 0x002fc600078e008d */
[----:B------:R-:W-:Y:S04]  /*1acb0*/  STL [R1+0xfc4], R144 ;  /* 0x000fc49001007387 */ /* 0x000fe80000100800 */
[----:B------:R1:W-:Y:S04]  /*1acc0*/  STL [R1+0xfb8], R0 ;  /* 0x000fb80001007387 */ /* 0x0003e80000100800 */
[----:B------:R-:W4:Y:S01]  /*1acd0*/  LDL.LU.64 R140, [R1+0x1028] ;  /* 0x00102800018c7983 */ /* 0x000f220000300a00 */
[----:B-1----:R-:W-:-:S03]  /*1ace0*/  IMAD.MOV.U32 R0, RZ, RZ, R145 ;  /* 0x000000ffff007224 */ /* 0x002fc600078e0091 */
[----:B------:R-:W4:Y:S04]  /*1acf0*/  LDL.LU.64 R144, [R1+0x1030] ;  /* 0x0010300001907983 */ /* 0x000f280000300a00 */
[----:B------:R1:W-:Y:S04]  /*1ad00*/  STL [R1+0xfc0], R0 ;  /* 0x000fc00001007387 */ /* 0x0003e80000100800 */
[----:B------:R1:W-:Y:S02]  /*1ad10*/  STL [R1+0xfcc], R148 ;  /* 0x000fcc9401007387 */ /* 0x0003e40000100800 */
[----:B-1----:R-:W-:-:S02]  /*1ad20*/  IMAD.MOV.U32 R0, RZ, RZ, R149 ;  /* 0x000000ffff007224 */ /* 0x002fc400078e0095 */
[----:B------:R-:W4:Y:S04]  /*1ad30*/  LDL.LU.64 R148, [R1+0x1038] ;  /* 0x0010380001947983 */ /* 0x000f280000300a00 */
[----:B------:R1:W-:Y:S04]  /*1ad40*/  STL [R1+0xfc8], R0 ;  /* 0x000fc80001007387 */ /* 0x0003e80000100800 */
[----:B------:R-:W-:Y:S01]  /*1ad50*/  STL [R1+0xfd4], R130 ;  /* 0x000fd48201007387 */ /* 0x000fe20000100800 */
[----:B-1----:R-:W-:-:S03]  /*1ad60*/  IMAD.MOV.U32 R0, RZ, RZ, R131 ;  /* 0x000000ffff007224 */ /* 0x002fc600078e0083 */
[----:B------:R-:W-:Y:S04]  /*1ad70*/  STL [R1+0xfdc], R142 ;  /* 0x000fdc8e01007387 */ /* 0x000fe80000100800 */
[----:B------:R1:W-:Y:S02]  /*1ad80*/  STL [R1+0xfd0], R0 ;  /* 0x000fd00001007387 */ /* 0x0003e40000100800 */
[----:B-1----:R-:W-:Y:S02]  /*1ad90*/  IMAD.MOV.U32 R0, RZ, RZ, R143 ;  /* 0x000000ffff007224 */ /* 0x002fe400078e008f */
        /* <DEDUP_REMOVED lines=11> */
[----:B--2---:R-:W-:Y:S04]  /*1ae50*/  STL [R1+0xffc], R150 ;  /* 0x000ffc9601007387 */ /* 0x004fe80000100800 */
[----:B------:R1:W-:Y:S02]  /*1ae60*/  STL [R1+0xff0], R0 ;  /* 0x000ff00001007387 */ /* 0x0003e40000100800 */
[----:B-1----:R-:W-:Y:S02]  /*1ae70*/  IMAD.MOV.U32 R0, RZ, RZ, R151 ;  /* 0x000000ffff007224 */ /* 0x002fe400078e0097 */
[----:B------:R-:W2:Y:S04]  /*1ae80*/  LDL.LU.64 R150, [R1+0x1068] ;  /* 0x0010680001967983 */ /* 0x000ea80000300a00 */
[----:B------:R1:W-:Y:S04]  /*1ae90*/  STL [R1+0xff8], R0 ;  /* 0x000ff80001007387 */ /* 0x0003e80000100800 */
[----:B------:R-:W-:Y:S01]  /*1aea0*/  STL [R1+0x1004], R136 ;  /* 0x0010048801007387 */ /* 0x000fe20000100800 */
[----:B-1----:R-:W-:-:S03]  /*1aeb0*/  IMAD.MOV.U32 R0, RZ, RZ, R137 ;  /* 0x000000ffff007224 */ /* 0x002fc600078e0089 */
[----:B------:R-:W-:Y:S04]  /*1aec0*/  STL [R1+0x100c], R196 ;  /* 0x00100cc401007387 */ /* 0x000fe80000100800 */
[----:B------:R1:W-:Y:S02]  /*1aed0*/  STL [R1+0x1000], R0 ;  /* 0x0010000001007387 */ /* 0x0003e40000100800 */
[----:B-1----:R-:W-:Y:S02]  /*1aee0*/  IMAD.MOV.U32 R0, RZ, RZ, R197 ;  /* 0x000000ffff007224 */ /* 0x002fe400078e00c5 */
[----:B------:R-:W-:Y:S04]  /*1aef0*/  STL [R1+0x1014], R138 ;  /* 0x0010148a01007387 */ /* 0x000fe80000100800 */
[----:B------:R1:W-:Y:S04]  /*1af00*/  STL [R1+0x1008], R0 ;  /* 0x0010080001007387 */ /* 0x0003e80000100800 */
[----:B------:R-:W2:Y:S01]  /*1af10*/  LDL.LU.64 R196, [R1+0x1078] ;  /* 0x0010780001c47983 */ /* 0x000ea20000300a00 */
[----:B-1----:R-:W-:-:S03]  /*1af20*/  IMAD.MOV.U32 R0, RZ, RZ, R139 ;  /* 0x000000ffff007224 */ /* 0x002fc600078e008b */
[----:B---3--:R-:W-:Y:S04]  /*1af30*/  STL [R1+0x101c], R192 ;  /* 0x00101cc001007387 */ /* 0x008fe80000100800 */
[----:B------:R1:W-:Y:S02]  /*1af40*/  STL [R1+0x1010], R0 ;  /* 0x0010100001007387 */ /* 0x0003e40000100800 */
[----:B-1----:R-:W-:Y:S02]  /*1af50*/  IMAD.MOV.U32 R0, RZ, RZ, R193 ;  /* 0x000000ffff007224 */ /* 0x002fe400078e00c1 */
[----:B------:R-:W3:Y:S04]  /*1af60*/  LDL.LU.64 R192, [R1+0x1088] ;  /* 0x0010880001c07983 */ /* 0x000ee80000300a00 */
[----:B------:R1:W-:Y:S04]  /*1af70*/  STL [R1+0x1018], R0 ;  /* 0x0010180001007387 */ /* 0x0003e80000100800 */
[----:B----4-:R-:W-:Y:S01]  /*1af80*/  STL [R1+0x1024], R140 ;  /* 0x0010248c01007387 */ /* 0x010fe20000100800 */
[----:B-1----:R-:W-:-:S03]  /*1af90*/  IMAD.MOV.U32 R0, RZ, RZ, R141 ;  /* 0x000000ffff007224 */ /* 0x002fc600078e008d */
[----:B------:R-:W-:Y:S04]  /*1afa0*/  STL [R1+0x102c], R144 ;  /* 0x00102c9001007387 */ /* 0x000fe80000100800 */
[----:B------:R1:W-:Y:S02]  /*1afb0*/  STL [R1+0x1020], R0 ;  /* 0x0010200001007387 */ /* 0x0003e40000100800 */
[----:B-1----:R-:W-:Y:S02]  /*1afc0*/  IMAD.MOV.U32 R0, RZ, RZ, R145 ;  /* 0x000000ffff007224 */ /* 0x002fe400078e0091 */
[----:B------:R-:W4:Y:S04]  /*1afd0*/  LDL.LU.64 R144, [R1+0x1098] ;  /* 0x0010980001907983 */ /* 0x000f280000300a00 */
[----:B------:R1:W-:Y:S04]  /*1afe0*/  STL [R1+0x1028], R0 ;  /* 0x0010280001007387 */ /* 0x0003e80000100800 */
[----:B------:R1:W-:Y:S02]  /*1aff0*/  STL [R1+0x1034], R148 ;  /* 0x0010349401007387 */ /* 0x0003e40000100800 */
[----:B-1----:R-:W-:-:S02]  /*1b000*/  IMAD.MOV.U32 R0, RZ, RZ, R149 ;  /* 0x000000ffff007224 */ /* 0x002fc400078e0095 */
[----:B------:R-:W-:Y:S04]  /*1b010*/  STL [R1+0x103c], R248 ;  /* 0x00103cf801007387 */ /* 0x000fe80000100800 */
[----:B------:R1:W-:Y:S04]  /*1b020*/  STL [R1+0x1030], R0 ;  /* 0x0010300001007387 */ /* 0x0003e80000100800 */
[----:B------:R-:W-:Y:S04]  /*1b030*/  STL [R1+0x1038], R249 ;  /* 0x001038f901007387 */ /* 0x000fe80000100800 */
[----:B------:R-:W4:Y:S01]  /*1b040*/  LDL.LU.64 R148, [R1+0x10a8] ;  /* 0x0010a80001947983 */ /* 0x000f220000300a00 */
[----:B-1----:R-:W-:-:S03]  /*1b050*/  IMAD.MOV.U32 R0, RZ, RZ, R143 ;  /* 0x000000ffff007224 */ /* 0x002fc600078e008f */
[----:B------:R1:W-:Y:S04]  /*1b060*/  STL [R1+0x1044], R142 ;  /* 0x0010448e01007387 */ /* 0x0003e80000100800 */
[----:B------:R-:W-:Y:S04]  /*1b070*/  STL [R1+0x104c], R10 ;  /* 0x00104c0a01007387 */ /* 0x000fe80000100800 */
[----:B------:R1:W-:Y:S04]  /*1b080*/  STL [R1+0x1040], R0 ;  /* 0x0010400001007387 */ /* 0x0003e80000100800 */
[----:B------:R-:W-:Y:S04]  /*1b090*/  STL [R1+0x1048], R11 ;  /* 0x0010480b01007387 */ /* 0x000fe80000100800 */
[----:B-1----:R-:W4:Y:S01]  /*1b0a0*/  LDL.LU.64 R142, [R1+0x10b8] ;  /* 0x0010b800018e7983 */ /* 0x002f220000300a00 */
[----:B------:R-:W-:-:S03]  /*1b0b0*/  IMAD.MOV.U32 R0, RZ, RZ, R147 ;  /* 0x000000ffff007224 */ /* 0x000fc600078e0093 */
[----:B------:R1:W-:Y:S04]  /*1b0c0*/  STL [R1+0x1054], R146 ;  /* 0x0010549201007387 */ /* 0x0003e80000100800 */
[----:B------:R-:W-:Y:S04]  /*1b0d0*/  STL [R1+0x105c], R12 ;  /* 0x00105c0c01007387 */ /* 0x000fe80000100800 */
[----:B------:R2:W-:Y:S04]  /*1b0e0*/  STL [R1+0x1050], R0 ;  /* 0x0010500001007387 */ /* 0x0005e80000100800 */
[----:B------:R-:W-:Y:S04]  /*1b0f0*/  STL [R1+0x1058], R13 ;  /* 0x0010580d01007387 */ /* 0x000fe80000100800 */
[----:B-1----:R-:W4:Y:S01]  /*1b100*/  LDL.LU.64 R146, [R1+0x10c8] ;  /* 0x0010c80001927983 */ /* 0x002f220000300a00 */
[----:B--2---:R-:W-:-:S03]  /*1b110*/  IMAD.MOV.U32 R0, RZ, RZ, R151 ;  /* 0x000000ffff007224 */ /* 0x004fc600078e0097 */
[----:B------:R1:W-:Y:S04]  /*1b120*/  STL [R1+0x1064], R150 ;  /* 0x0010649601007387 */ /* 0x0003e80000100800 */
[----:B------:R2:W-:Y:S04]  /*1b130*/  STL [R1+0x1060], R0 ;  /* 0x0010600001007387 */ /* 0x0005e80000100800 */
[----:B------:R-:W-:Y:S01]  /*1b140*/  STL [R1+0x106c], R16 ;  /* 0x00106c1001007387 */ /* 0x000fe20000100800 */
[----:B-1----:R-:W-:-:S03]  /*1b150*/  IMAD.MOV.U32 R150, RZ, RZ, R200 ;  /* 0x000000ffff967224 */ /* 0x002fc600078e00c8 */
[----:B------:R-:W-:Y:S01]  /*1b160*/  STL [R1+0x1068], R17 ;  /* 0x0010681101007387 */ /* 0x000fe20000100800 */
[----:B------:R-:W-:-:S03]  /*1b170*/  IMAD.MOV.U32 R151, RZ, RZ, R201 ;  /* 0x000000ffff977224 */ /* 0x000fc600078e00c9 */
[----:B------:R-:W4:Y:S01]  /*1b180*/  LDL.LU.64 R200, [R1+0x10d8] ;  /* 0x0010d80001c87983 */ /* 0x000f220000300a00 */
[----:B--2---:R-:W-:-:S03]  /*1b190*/  IMAD.MOV.U32 R0, RZ, RZ, R197 ;  /* 0x000000ffff007224 */ /* 0x004fc600078e00c5 */
[----:B------:R1:W-:Y:S04]  /*1b1a0*/  STL [R1+0x1074], R196 ;  /* 0x001074c401007387 */ /* 0x0003e80000100800 */
[----:B------:R-:W-:Y:S04]  /*1b1b0*/  STL [R1+0x107c], R20 ;  /* 0x00107c1401007387 */ /* 0x000fe80000100800 */
[----:B------:R2:W-:Y:S04]  /*1b1c0*/  STL [R1+0x1070], R0 ;  /* 0x0010700001007387 */ /* 0x0005e80000100800 */
[----:B------:R-:W-:Y:S04]  /*1b1d0*/  STL [R1+0x1078], R21 ;  /* 0x0010781501007387 */ /* 0x000fe80000100800 */
[----:B---3--:R-:W-:Y:S04]  /*1b1e0*/  STL [R1+0x1084], R192 ;  /* 0x001084c001007387 */ /* 0x008fe80000100800 */
[----:B-1----:R-:W3:Y:S01]  /*1b1f0*/  LDL.LU.64 R196, [R1+0x10e8] ;  /* 0x0010e80001c47983 */ /* 0x002ee20000300a00 */
[----:B--2---:R-:W-:-:S03]  /*1b200*/  IMAD.MOV.U32 R0, RZ, RZ, R193 ;  /* 0x000000ffff007224 */ /* 0x004fc600078e00c1 */
[----:B------:R-:W-:Y:S04]  /*1b210*/  STL [R1+0x108c], R210 ;  /* 0x00108cd201007387 */ /* 0x000fe80000100800 */
[----:B------:R1:W-:Y:S04]  /*1b220*/  STL [R1+0x1080], R0 ;  /* 0x0010800001007387 */ /* 0x0003e80000100800 */
[----:B------:R-:W-:Y:S04]  /*1b230*/  STL [R1+0x1088], R211 ;  /* 0x001088d301007387 */ /* 0x000fe80000100800 */
[----:B----4-:R2:W-:Y:S01]  /*1b240*/  STL [R1+0x1094], R144 ;  /* 0x0010949001007387 */ /* 0x0105e20000100800 */
[----:B-1----:R-:W-:-:S03]  /*1b250*/  IMAD.MOV.U32 R0, RZ, RZ, R145 ;  /* 0x000000ffff007224 */ /* 0x002fc600078e0091 */
[----:B------:R-:W4:Y:S04]  /*1b260*/  LDL.LU.64 R192, [R1+0x10f8] ;  /* 0x0010f80001c07983 */ /* 0x000f280000300a00 */
[----:B------:R-:W-:Y:S04]  /*1b270*/  STL [R1+0x109c], R212 ;  /* 0x00109cd401007387 */ /* 0x000fe80000100800 */
[----:B------:R1:W-:Y:S04]  /*1b280*/  STL [R1+0x1090], R0 ;  /* 0x0010900001007387 */ /* 0x0003e80000100800 */
[----:B------:R-:W-:Y:S04]  /*1b290*/  STL [R1+0x1098], R213 ;  /* 0x001098d501007387 */ /* 0x000fe80000100800 */
[----:B------:R1:W-:Y:S04]  /*1b2a0*/  STL [R1+0x10a4], R148 ;  /* 0x0010a49401007387 */ /* 0x0003e80000100800 */
[----:B--2---:R-:W2:Y:S01]  /*1b2b0*/  LDL.LU.64 R144, [R1+0x1108] ;  /* 0x0011080001907983 */ /* 0x004ea20000300a00 */
[----:B-1----:R-:W-:-:S03]  /*1b2c0*/  IMAD.MOV.U32 R0, RZ, RZ, R149 ;  /* 0x000000ffff007224 */ /* 0x002fc600078e0095 */
[----:B------:R-:W-:Y:S04]  /*1b2d0*/  STL [R1+0x10ac], R214 ;  /* 0x0010acd601007387 */ /* 0x000fe80000100800 */
[----:B------:R1:W-:Y:S04]  /*1b2e0*/  STL [R1+0x10a0], R0 ;  /* 0x0010a00001007387 */ /* 0x0003e80000100800 */
[----:B------:R-:W-:Y:S04]  /*1b2f0*/  STL [R1+0x10a8], R215 ;  /* 0x0010a8d701007387 */ /* 0x000fe80000100800 */
[----:B------:R-:W-:Y:S04]  /*1b300*/  STL [R1+0x10b4], R142 ;  /* 0x0010b48e01007387 */ /* 0x000fe80000100800 */
[----:B------:R-:W2:Y:S01]  /*1b310*/  LDL.LU.64 R148, [R1+0x1118] ;  /* 0x0011180001947983 */ /* 0x000ea20000300a00 */
[----:B-1----:R-:W-:-:S03]  /*1b320*/  IMAD.MOV.U32 R0, RZ, RZ, R143 ;  /* 0x000000ffff007224 */ /* 0x002fc600078e008f */
[----:B------:R-:W-:Y:S04]  /*1b330*/  STL [R1+0x10bc], R216 ;  /* 0x0010bcd801007387 */ /* 0x000fe80000100800 */
[----:B------:R1:W-:Y:S04]  /*1b340*/  STL [R1+0x10b0], R0 ;  /* 0x0010b00001007387 */ /* 0x0003e80000100800 */
[----:B------:R-:W-:Y:S01]  /*1b350*/  STL [R1+0x10b8], R217 ;  /* 0x0010b8d901007387 */ /* 0x000fe20000100800 */
[----:B-1----:R-:W-:-:S03]  /*1b360*/  IMAD.MOV.U32 R0, RZ, RZ, R147 ;  /* 0x000000ffff007224 */ /* 0x002fc600078e0093 */
[----:B------:R1:W-:Y:S04]  /*1b370*/  STL [R1+0x10c4], R146 ;  /* 0x0010c49201007387 */ /* 0x0003e80000100800 */
[----:B------:R-:W2:Y:S04]  /*1b380*/  LDL.LU.64 R142, [R1+0x1128] ;  /* 0x00112800018e7983 */ /* 0x000ea80000300a00 */
[----:B------:R1:W-:Y:S04]  /*1b390*/  STL [R1+0x10c0], R0 ;  /* 0x0010c00001007387 */ /* 0x0003e80000100800 */
[----:B------:R-:W-:Y:S01]  /*1b3a0*/  STL [R1+0x10cc], R218 ;  /* 0x0010ccda01007387 */ /* 0x000fe20000100800 */
[----:B-1----:R-:W-:-:S02]  /*1b3b0*/  IMAD.MOV.U32 R146, RZ, RZ, R150 ;  /* 0x000000ffff927224 */ /* 0x002fc400078e0096 */
[----:B------:R-:W-:Y:S01]  /*1b3c0*/  IMAD.MOV.U32 R147, RZ, RZ, R151 ;  /* 0x000000ffff937224 */ /* 0x000fe200078e0097 */
[----:B------:R-:W-:Y:S01]  /*1b3d0*/  STL [R1+0x10c8], R219 ;  /* 0x0010c8db01007387 */ /* 0x000fe20000100800 */
[----:B------:R-:W-:Y:S02]  /*1b3e0*/  IMAD.MOV.U32 R150, RZ, RZ, R204 ;  /* 0x000000ffff967224 */ /* 0x000fe400078e00cc */
[----:B------:R-:W-:Y:S01]  /*1b3f0*/  IMAD.MOV.U32 R151, RZ, RZ, R205 ;  /* 0x000000ffff977224 */ /* 0x000fe200078e00cd */
[----:B------:R1:W-:Y:S01]  /*1b400*/  STL [R1+0x10d4], R200 ;  /* 0x0010d4c801007387 */ /* 0x0003e20000100800 */
[----:B------:R-:W-:-:S03]  /*1b410*/  IMAD.MOV.U32 R0, RZ, RZ, R201 ;  /* 0x000000ffff007224 */ /* 0x000fc600078e00c9 */
[----:B------:R-:W2:Y:S04]  /*1b420*/  LDL.LU.64 R204, [R1+0x1138] ;  /* 0x0011380001cc7983 */ /* 0x000ea80000300a00 */
[----:B------:R-:W-:Y:S04]  /*1b430*/  STL [R1+0x10dc], R242 ;  /* 0x0010dcf201007387 */ /* 0x000fe80000100800 */
[----:B------:R1:W-:Y:S04]  /*1b440*/  STL [R1+0x10d0], R0 ;  /* 0x0010d00001007387 */ /* 0x0003e80000100800 */
[----:B------:R-:W-:Y:S04]  /*1b450*/  STL [R1+0x10d8], R243 ;  /* 0x0010d8f301007387 */ /* 0x000fe80000100800 */
[----:B---3--:R-:W-:Y:S04]  /*1b460*/  STL [R1+0x10e4], R196 ;  /* 0x0010e4c401007387 */ /* 0x008fe80000100800 */
[----:B-1----:R-:W3:Y:S01]  /*1b470*/  LDL.LU.64 R200, [R1+0x1148] ;  /* 0x0011480001c87983 */ /* 0x002ee20000300a00 */
[----:B------:R-:W-:-:S03]  /*1b480*/  IMAD.MOV.U32 R0, RZ, RZ, R197 ;  /* 0x000000ffff007224 */ /* 0x000fc600078e00c5 */
[----:B------:R-:W-:Y:S04]  /*1b490*/  STL [R1+0x10ec], R238 ;  /* 0x0010ecee01007387 */ /* 0x000fe80000100800 */
[----:B------:R4:W-:Y:S04]  /*1b4a0*/  STL [R1+0x10e0], R0 ;  /* 0x0010e00001007387 */ /* 0x0009e80000100800 */
[----:B------:R-:W-:Y:S01]  /*1b4b0*/  STL [R1+0x10e8], R239 ;  /* 0x0010e8ef01007387 */ /* 0x000fe20000100800 */
[----:B----4-:R-:W-:-:S03]  /*1b4c0*/  IMAD.MOV.U32 R0, RZ, RZ, R193 ;  /* 0x000000ffff007224 */ /* 0x010fc600078e00c1 */
[----:B------:R1:W-:Y:S04]  /*1b4d0*/  STL [R1+0x10f4], R192 ;  /* 0x0010f4c001007387 */ /* 0x0003e80000100800 */
[----:B------:R-:W4:Y:S04]  /*1b4e0*/  LDL.LU.64 R196, [R1+0x1158] ;  /* 0x0011580001c47983 */ /* 0x000f280000300a00 */
[----:B------:R-:W-:Y:S04]  /*1b4f0*/  STL [R1+0x10fc], R234 ;  /* 0x0010fcea01007387 */ /* 0x000fe80000100800 */
[----:B------:R1:W-:Y:S04]  /*1b500*/  STL [R1+0x10f0], R0 ;  /* 0x0010f00001007387 */ /* 0x0003e80000100800 */
[----:B------:R-:W-:Y:S04]  /*1b510*/  STL [R1+0x10f8], R235 ;  /* 0x0010f8eb01007387 */ /* 0x000fe80000100800 */
[----:B--2---:R2:W-:Y:S04]  /*1b520*/  STL [R1+0x1104], R144 ;  /* 0x0011049001007387 */ /* 0x0045e80000100800 */
[----:B-1----:R-:W4:Y:S01]  /*1b530*/  LDL.LU.64 R192, [R1+0x1168] ;  /* 0x0011680001c07983 */ /* 0x002f220000300a00 */
[----:B------:R-:W-:-:S03]  /*1b540*/  IMAD.MOV.U32 R0, RZ, RZ, R145 ;  /* 0x000000ffff007224 */ /* 0x000fc600078e0091 */
        /* <DEDUP_REMOVED lines=9> */
[----:B------:R-:W2:Y:S01]  /*1b5e0*/  LDL.LU.64 R148, [R1+0x1188] ;  /* 0x0011880001947983 */ /* 0x000ea20000300a00 */
[----:B-1----:R-:W-:-:S03]  /*1b5f0*/  IMAD.MOV.U32 R0, RZ, RZ, R143 ;  /* 0x000000ffff007224 */ /* 0x002fc600078e008f */
[----:B------:R-:W-:Y:S04]  /*1b600*/  STL [R1+0x1124], R142 ;  /* 0x0011248e01007387 */ /* 0x000fe80000100800 */
[----:B------:R-:W-:Y:S04]  /*1b610*/  STL [R1+0x112c], R220 ;  /* 0x00112cdc01007387 */ /* 0x000fe80000100800 */
[----:B------:R1:W-:Y:S04]  /*1b620*/  STL [R1+0x1120], R0 ;  /* 0x0011200001007387 */ /* 0x0003e80000100800 */
[----:B------:R-:W-:Y:S04]  /*1b630*/  STL [R1+0x1128], R221 ;  /* 0x001128dd01007387 */ /* 0x000fe80000100800 */
[----:B------:R1:W-:Y:S02]  /*1b640*/  STL [R1+0x1134], R204 ;  /* 0x001134cc01007387 */ /* 0x0003e40000100800 */
[----:B-1----:R-:W-:-:S02]  /*1b650*/  IMAD.MOV.U32 R0, RZ, RZ, R205 ;  /* 0x000000ffff007224 */ /* 0x002fc400078e00cd */
[----:B------:R-:W2:Y:S04]  /*1b660*/  LDL.LU.64 R204, [R1+0x1198] ;  /* 0x0011980001cc7983 */ /* 0x000ea80000300a00 */
[----:B------:R3:W-:Y:S04]  /*1b670*/  STL [R1+0x1130], R0 ;  /* 0x0011300001007387 */ /* 0x0007e80000100800 */
[----:B------:R-:W-:Y:S04]  /*1b680*/  STL [R1+0x113c], R222 ;  /* 0x00113cde01007387 */ /* 0x000fe80000100800 */
[----:B------:R-:W-:Y:S01]  /*1b690*/  STL [R1+0x1138], R223 ;  /* 0x001138df01007387 */ /* 0x000fe20000100800 */
[----:B---3--:R-:W-:-:S03]  /*1b6a0*/  IMAD.MOV.U32 R0, RZ, RZ, R201 ;  /* 0x000000ffff007224 */ /* 0x008fc600078e00c9 */
[----:B------:R1:W-:Y:S04]  /*1b6b0*/  STL [R1+0x1144], R200 ;  /* 0x001144c801007387 */ /* 0x0003e80000100800 */
[----:B------:R-:W-:Y:S04]  /*1b6c0*/  STL [R1+0x114c], R22 ;  /* 0x00114c1601007387 */ /* 0x000fe80000100800 */
[----:B------:R4:W-:Y:S04]  /*1b6d0*/  STL [R1+0x1140], R0 ;  /* 0x0011400001007387 */ /* 0x0009e80000100800 */
[----:B-1----:R-:W3:Y:S04]  /*1b6e0*/  LDL.LU.64 R200, [R1+0x11a8] ;  /* 0x0011a80001c87983 */ /* 0x002ee80000300a00 */
[----:B------:R-:W-:Y:S01]  /*1b6f0*/  STL [R1+0x1148], R23 ;  /* 0x0011481701007387 */ /* 0x000fe20000100800 */
[----:B----4-:R-:W-:-:S03]  /*1b700*/  IMAD.MOV.U32 R0, RZ, RZ, R197 ;  /* 0x000000ffff007224 */ /* 0x010fc600078e00c5 */
[----:B------:R1:W-:Y:S04]  /*1b710*/  STL [R1+0x1154], R196 ;  /* 0x001154c401007387 */ /* 0x0003e80000100800 */
[----:B------:R-:W-:Y:S04]  /*1b720*/  STL [R1+0x115c], R18 ;  /* 0x00115c1201007387 */ /* 0x000fe80000100800 */
[----:B------:R4:W-:Y:S04]  /*1b730*/  STL [R1+0x1150], R0 ;  /* 0x0011500001007387 */ /* 0x0009e80000100800 */
[----:B------:R-:W-:Y:S04]  /*1b740*/  STL [R1+0x1158], R19 ;  /* 0x0011581301007387 */ /* 0x000fe80000100800 */
[----:B-1----:R-:W3:Y:S01]  /*1b750*/  LDL.LU.64 R196, [R1+0x11b8] ;  /* 0x0011b80001c47983 */ /* 0x002ee20000300a00 */
[----:B----4-:R-:W-:-:S03]  /*1b760*/  IMAD.MOV.U32 R0, RZ, RZ, R193 ;  /* 0x000000ffff007224 */ /* 0x010fc600078e00c1 */
[----:B------:R1:W-:Y:S04]  /*1b770*/  STL [R1+0x1164], R192 ;  /* 0x001164c001007387 */ /* 0x0003e80000100800 */
[----:B------:R-:W-:Y:S04]  /*1b780*/  STL [R1+0x116c], R14 ;  /* 0x00116c0e01007387 */ /* 0x000fe80000100800 */
[----:B------:R2:W-:Y:S04]  /*1b790*/  STL [R1+0x1160], R0 ;  /* 0x0011600001007387 */ /* 0x0005e80000100800 */
[----:B------:R-:W-:Y:S04]  /*1b7a0*/  STL [R1+0x1168], R15 ;  /* 0x0011680f01007387 */ /* 0x000fe80000100800 */
[----:B-1----:R-:W4:Y:S01]  /*1b7b0*/  LDL.LU.64 R192, [R1+0x11c8] ;  /* 0x0011c80001c07983 */ /* 0x002f220000300a00 */
[----:B--2---:R-:W-:-:S03]  /*1b7c0*/  IMAD.MOV.U32 R0, RZ, RZ, R145 ;  /* 0x000000ffff007224 */ /* 0x004fc600078e0091 */
[----:B------:R1:W-:Y:S04]  /*1b7d0*/  STL [R1+0x1174], R144 ;  /* 0x0011749001007387 */ /* 0x0003e80000100800 */
[----:B------:R-:W-:Y:S04]  /*1b7e0*/  STL [R1+0x117c], R224 ;  /* 0x00117ce001007387 */ /* 0x000fe80000100800 */
[----:B------:R2:W-:Y:S04]  /*1b7f0*/  STL [R1+0x1170], R0 ;  /* 0x0011700001007387 */ /* 0x0005e80000100800 */
[----:B------:R-:W-:Y:S04]  /*1b800*/  STL [R1+0x1178], R225 ;  /* 0x001178e101007387 */ /* 0x000fe80000100800 */
[----:B------:R-:W4:Y:S04]  /*1b810*/  LDL.LU.64 R140, [R1+0x11d8] ;  /* 0x0011d800018c7983 */ /* 0x000f280000300a00 */
[----:B------:R2:W-:Y:S04]  /*1b820*/  STL [R1+0x1184], R148 ;  /* 0x0011849401007387 */ /* 0x0005e80000100800 */
[----:B-1----:R-:W4:Y:S01]  /*1b830*/  LDL.LU.64 R144, [R1+0x11e8] ;  /* 0x0011e80001907983 */ /* 0x002f220000300a00 */
[----:B--2---:R-:W-:-:S05]  /*1b840*/  IMAD.MOV.U32 R0, RZ, RZ, R149 ;  /* 0x000000ffff007224 */ /* 0x004fca00078e0095 */
[----:B------:R1:W-:Y:S04]  /*1b850*/  STL [R1+0x1180], R0 ;  /* 0x0011800001007387 */ /* 0x0003e80000100800 */
[----:B------:R-:W-:Y:S04]  /*1b860*/  STL [R1+0x118c], R228 ;  /* 0x00118ce401007387 */ /* 0x000fe80000100800 */
[----:B------:R-:W-:Y:S04]  /*1b870*/  STL [R1+0x1188], R229 ;  /* 0x001188e501007387 */ /* 0x000fe80000100800 */
[----:B------:R-:W2:Y:S01]  /*1b880*/  LDL.LU.64 R148, [R1+0x11f8] ;  /* 0x0011f80001947983 */ /* 0x000ea20000300a00 */
[----:B------:R-:W-:-:S02]  /*1b890*/  IMAD.MOV.U32 R142, RZ, RZ, R146 ;  /* 0x000000ffff8e7224 */ /* 0x000fc400078e0092 */
[----:B------:R-:W-:Y:S02]  /*1b8a0*/  IMAD.MOV.U32 R143, RZ, RZ, R147 ;  /* 0x000000ffff8f7224 */ /* 0x000fe400078e0093 */
[----:B------:R-:W-:Y:S02]  /*1b8b0*/  IMAD.MOV.U32 R146, RZ, RZ, R150 ;  /* 0x000000ffff927224 */ /* 0x000fe400078e0096 */
[----:B------:R-:W-:Y:S02]  /*1b8c0*/  IMAD.MOV.U32 R147, RZ, RZ, R151 ;  /* 0x000000ffff937224 */ /* 0x000fe400078e0097 */
[----:B------:R-:W-:Y:S02]  /*1b8d0*/  IMAD.MOV.U32 R150, RZ, RZ, R208 ;  /* 0x000000ffff967224 */ /* 0x000fe400078e00d0 */
[----:B------:R-:W-:Y:S01]  /*1b8e0*/  IMAD.MOV.U32 R151, RZ, RZ, R209 ;  /* 0x000000ffff977224 */ /* 0x000fe200078e00d1 */
[----:B------:R3:W-:Y:S01]  /*1b8f0*/  STL [R1+0x1194], R204 ;  /* 0x001194cc01007387 */ /* 0x0007e20000100800 */
[----:B-1----:R-:W-:-:S03]  /*1b900*/  IMAD.MOV.U32 R0, RZ, RZ, R205 ;  /* 0x000000ffff007224 */ /* 0x002fc600078e00cd */
[----:B------:R-:W2:Y:S04]  /*1b910*/  LDL.LU.64 R208, [R1+0x1208] ;  /* 0x0012080001d07983 */ /* 0x000ea80000300a00 */
[----:B------:R1:W-:Y:S04]  /*1b920*/  STL [R1+0x1190], R0 ;  /* 0x0011900001007387 */ /* 0x0003e80000100800 */
[----:B------:R-:W-:Y:S04]  /*1b930*/  STL [R1+0x119c], R232 ;  /* 0x00119ce801007387 */ /* 0x000fe80000100800 */
[----:B------:R-:W-:Y:S04]  /*1b940*/  STL [R1+0x1198], R233 ;  /* 0x001198e901007387 */ /* 0x000fe80000100800 */
[----:B---3--:R3:W-:Y:S04]  /*1b950*/  STL [R1+0x11a4], R200 ;  /* 0x0011a4c801007387 */ /* 0x0087e80000100800 */
[----:B------:R-:W2:Y:S01]  /*1b960*/  LDL.LU.64 R204, [R1+0x1218] ;  /* 0x0012180001cc7983 */ /* 0x000ea20000300a00 */
[----:B-1----:R-:W-:-:S03]  /*1b970*/  IMAD.MOV.U32 R0, RZ, RZ, R201 ;  /* 0x000000ffff007224 */ /* 0x002fc600078e00c9 */
[----:B------:R-:W-:Y:S04]  /*1b980*/  STL [R1+0x11ac], R236 ;  /* 0x0011acec01007387 */ /* 0x000fe80000100800 */
[----:B------:R1:W-:Y:S04]  /*1b990*/  STL [R1+0x11a0], R0 ;  /* 0x0011a00001007387 */ /* 0x0003e80000100800 */
[----:B------:R-:W-:Y:S04]  /*1b9a0*/  STL [R1+0x11a8], R237 ;  /* 0x0011a8ed01007387 */ /* 0x000fe80000100800 */
[----:B---3--:R-:W3:Y:S01]  /*1b9b0*/  LDL.LU.64 R200, [R1+0x1228] ;  /* 0x0012280001c87983 */ /* 0x008ee20000300a00 */
[----:B-1----:R-:W-:-:S03]  /*1b9c0*/  IMAD.MOV.U32 R0, RZ, RZ, R197 ;  /* 0x000000ffff007224 */ /* 0x002fc600078e00c5 */
        /* <DEDUP_REMOVED lines=9> */
[----:B-1----:R-:W3:Y:S04]  /*1ba60*/  LDL.LU.64 R192, [R1+0x1248] ;  /* 0x0012480001c07983 */ /* 0x002ee80000300a00 */
[----:B------:R-:W-:Y:S01]  /*1ba70*/  STL [R1+0x11c8], R251 ;  /* 0x0011c8fb01007387 */ /* 0x000fe20000100800 */
[----:B----4-:R-:W-:-:S03]  /*1ba80*/  IMAD.MOV.U32 R0, RZ, RZ, R141 ;  /* 0x000000ffff007224 */ /* 0x010fc600078e008d */
[----:B------:R-:W-:Y:S04]  /*1ba90*/  STL [R1+0x11d4], R140 ;  /* 0x0011d48c01007387 */ /* 0x000fe80000100800 */
[----:B------:R-:W-:Y:S04]  /*1baa0*/  STL [R1+0x11dc], R142 ;  /* 0x0011dc8e01007387 */ /* 0x000fe80000100800 */
[----:B------:R1:W-:Y:S04]  /*1bab0*/  STL [R1+0x11d0], R0 ;  /* 0x0011d00001007387 */ /* 0x0003e80000100800 */
[----:B------:R-:W-:Y:S01]  /*1bac0*/  STL [R1+0x11e4], R144 ;  /* 0x0011e49001007387 */ /* 0x000fe20000100800 */
[----:B-1----:R-:W-:-:S05]  /*1bad0*/  IMAD.MOV.U32 R0, RZ, RZ, R143 ;  /* 0x000000ffff007224 */ /* 0x002fca00078e008f */
[----:B------:R1:W-:Y:S04]  /*1bae0*/  STL [R1+0x11d8], R0 ;  /* 0x0011d80001007387 */ /* 0x0003e80000100800 */
[----:B------:R-:W-:Y:S01]  /*1baf0*/  STL [R1+0x11ec], R146 ;  /* 0x0011ec9201007387 */ /* 0x000fe20000100800 */
[----:B-1----:R-:W-:-:S05]  /*1bb00*/  IMAD.MOV.U32 R0, RZ, RZ, R145 ;  /* 0x000000ffff007224 */ /* 0x002fca00078e0091 */
[----:B------:R1:W-:Y:S04]  /*1bb10*/  STL [R1+0x11e0], R0 ;  /* 0x0011e00001007387 */ /* 0x0003e80000100800 */
[----:B--2---:R-:W-:Y:S01]  /*1bb20*/  STL [R1+0x11f4], R148 ;  /* 0x0011f49401007387 */ /* 0x004fe20000100800 */
[----:B-1----:R-:W-:-:S05]  /*1bb30*/  IMAD.MOV.U32 R0, RZ, RZ, R147 ;  /* 0x000000ffff007224 */ /* 0x002fca00078e0093 */
[----:B------:R1:W-:Y:S04]  /*1bb40*/  STL [R1+0x11e8], R0 ;  /* 0x0011e80001007387 */ /* 0x0003e80000100800 */
[----:B------:R-:W-:Y:S01]  /*1bb50*/  STL [R1+0x11fc], R150 ;  /* 0x0011fc9601007387 */ /* 0x000fe20000100800 */
[----:B-1----:R-:W-:-:S05]  /*1bb60*/  IMAD.MOV.U32 R0, RZ, RZ, R149 ;  /* 0x000000ffff007224 */ /* 0x002fca00078e0095 */
[----:B------:R1:W-:Y:S02]  /*1bb70*/  STL [R1+0x11f0], R0 ;  /* 0x0011f00001007387 */ /* 0x0003e40000100800 */
[----:B-1----:R-:W-:Y:S02]  /*1bb80*/  IMAD.MOV.U32 R0, RZ, RZ, R151 ;  /* 0x000000ffff007224 */ /* 0x002fe400078e0097 */
[----:B------:R-:W-:Y:S01]  /*1bb90*/  IMAD.MOV.U32 R3, RZ, RZ, R195 ;  /* 0x000000ffff037224 */ /* 0x000fe200078e00c3 */
[----:B------:R-:W-:Y:S04]  /*1bba0*/  STL [R1+0x1204], R208 ;  /* 0x001204d001007387 */ /* 0x000fe80000100800 */
[----:B------:R1:W-:Y:S04]  /*1bbb0*/  STL [R1+0x11f8], R0 ;  /* 0x0011f80001007387 */ /* 0x0003e80000100800 */
[----:B------:R-:W-:Y:S01]  /*1bbc0*/  STL [R1+0x120c], R206 ;  /* 0x00120cce01007387 */ /* 0x000fe20000100800 */
[----:B-1----:R-:W-:-:S05]  /*1bbd0*/  IMAD.MOV.U32 R0, RZ, RZ, R209 ;  /* 0x000000ffff007224 */ /* 0x002fca00078e00d1 */
[----:B------:R1:W-:Y:S02]  /*1bbe0*/  STL [R1+0x1200], R0 ;  /* 0x0012000001007387 */ /* 0x0003e40000100800 */
[----:B-1----:R-:W-:Y:S02]  /*1bbf0*/  IMAD.MOV.U32 R0, RZ, RZ, R207 ;  /* 0x000000ffff007224 */ /* 0x002fe400078e00cf */
[----:B------:R-:W-:Y:S04]  /*1bc00*/  STL [R1+0x1214], R204 ;  /* 0x001214cc01007387 */ /* 0x000fe80000100800 */
[----:B------:R1:W-:Y:S04]  /*1bc10*/  STL [R1+0x1208], R0 ;  /* 0x0012080001007387 */ /* 0x0003e80000100800 */
[----:B------:R-:W-:Y:S01]  /*1bc20*/  STL [R1+0x121c], R202 ;  /* 0x00121cca01007387 */ /* 0x000fe20000100800 */
[----:B-1----:R-:W-:-:S05]  /*1bc30*/  IMAD.MOV.U32 R0, RZ, RZ, R205 ;  /* 0x000000ffff007224 */ /* 0x002fca00078e00cd */
[----:B------:R1:W-:Y:S04]  /*1bc40*/  STL [R1+0x1210], R0 ;  /* 0x0012100001007387 */ /* 0x0003e80000100800 */
[----:B---3--:R-:W-:Y:S01]  /*1bc50*/  STL [R1+0x1224], R200 ;  /* 0x001224c801007387 */ /* 0x008fe20000100800 */
[----:B-1----:R-:W-:-:S05]  /*1bc60*/  IMAD.MOV.U32 R0, RZ, RZ, R203 ;  /* 0x000000ffff007224 */ /* 0x002fca00078e00cb */
[----:B------:R1:W-:Y:S04]  /*1bc70*/  STL [R1+0x1218], R0 ;  /* 0x0012180001007387 */ /* 0x0003e80000100800 */
[----:B------:R-:W-:Y:S01]  /*1bc80*/  STL [R1+0x122c], R198 ;  /* 0x00122cc601007387 */ /* 0x000fe20000100800 */
[----:B-1----:R-:W-:-:S05]  /*1bc90*/  IMAD.MOV.U32 R0, RZ, RZ, R201 ;  /* 0x000000ffff007224 */ /* 0x002fca00078e00c9 */
[----:B------:R1:W-:Y:S04]  /*1bca0*/  STL [R1+0x1220], R0 ;  /* 0x0012200001007387 */ /* 0x0003e80000100800 */
[----:B------:R-:W-:Y:S01]  /*1bcb0*/  STL [R1+0x1234], R196 ;  /* 0x001234c401007387 */ /* 0x000fe20000100800 */
[----:B-1----:R-:W-:-:S05]  /*1bcc0*/  IMAD.MOV.U32 R0, RZ, RZ, R199 ;  /* 0x000000ffff007224 */ /* 0x002fca00078e00c7 */
[----:B------:R1:W-:Y:S04]  /*1bcd0*/  STL [R1+0x1228], R0 ;  /* 0x0012280001007387 */ /* 0x0003e80000100800 */
[----:B------:R-:W-:Y:S01]  /*1bce0*/  STL [R1+0x123c], R194 ;  /* 0x00123cc201007387 */ /* 0x000fe20000100800 */
[----:B------:R-:W-:Y:S02]  /*1bcf0*/  IMAD.MOV.U32 R4, RZ, RZ, R193 ;  /* 0x000000ffff047224 */ /* 0x000fe400078e00c1 */
[----:B-1----:R-:W-:-:S05]  /*1bd00*/  IMAD.MOV.U32 R0, RZ, RZ, R197 ;  /* 0x000000ffff007224 */ /* 0x002fca00078e00c5 */
[----:B------:R-:W-:Y:S04]  /*1bd10*/  STL [R1+0x1230], R0 ;  /* 0x0012300001007387 */ /* 0x000fe80000100800 */
[----:B------:R-:W-:Y:S04]  /*1bd20*/  STL [R1+0x1244], R192 ;  /* 0x001244c001007387 */ /* 0x000fe80000100800 */
[----:B------:R-:W-:Y:S04]  /*1bd30*/  STL [R1+0x1238], R3 ;  /* 0x0012380301007387 */ /* 0x000fe80000100800 */
[----:B------:R-:W-:Y:S04]  /*1bd40*/  STL [R1+0x1240], R4 ;  /* 0x0012400401007387 */ /* 0x000fe80000100800 */
[----:B------:R-:W2:Y:S01]  /*1bd50*/  LDL.LU.64 R12, [R1+0x12d8] ;  /* 0x0012d800010c7983 */ /* 0x000ea20000300a00 */
[----:B------:R-:W-:-:S02]  /*1bd60*/  IMAD.MOV.U32 R10, RZ, RZ, R190 ;  /* 0x000000ffff0a7224 */ /* 0x000fc400078e00be */
[----:B------:R-:W-:-:S05]  /*1bd70*/  IMAD.MOV.U32 R11, RZ, RZ, R191 ;  /* 0x000000ffff0b7224 */ /* 0x000fca00078e00bf */
[----:B------:R1:W-:Y:S04]  /*1bd80*/  STL.64 [R1+0xe28], R10 ;  /* 0x000e280a01007387 */ /* 0x0003e80000100a00 */
[----:B------:R-:W3:Y:S01]  /*1bd90*/  LDL.LU.64 R14, [R1+0x12e0] ;  /* 0x0012e000010e7983 */ /* 0x000ee20000300a00 */
[----:B-1----:R-:W-:Y:S02]  /*1bda0*/  IMAD.MOV.U32 R10, RZ, RZ, R188 ;  /* 0x000000ffff0a7224 */ /* 0x002fe400078e00bc */
[----:B------:R-:W-:Y:S01]  /*1bdb0*/  IMAD.MOV.U32 R11, RZ, RZ, R189 ;  /* 0x000000ffff0b7224 */ /* 0x000fe200078e00bd */
[----:B--2---:R-:W-:Y:S04]  /*1bdc0*/  STL.64 [R1+0xe20], R12 ;  /* 0x000e200c01007387 */ /* 0x004fe80000100a00 */
[----:B------:R1:W-:Y:S04]  /*1bdd0*/  STL.64 [R1+0xe18], R10 ;  /* 0x000e180a01007387 */ /* 0x0003e80000100a00 */
[----:B-1----:R-:W2:Y:S01]  /*1bde0*/  LDL.LU.64 R10, [R1+0x12e8] ;  /* 0x0012e800010a7983 */ /* 0x002ea20000300a00 */
[----:B------:R-:W-:-:S02]  /*1bdf0*/  IMAD.MOV.U32 R12, RZ, RZ, R186 ;  /* 0x000000ffff0c7224 */ /* 0x000fc400078e00ba */
[----:B------:R-:W-:Y:S01]  /*1be00*/  IMAD.MOV.U32 R13, RZ, RZ, R187 ;  /* 0x000000ffff0d7224 */ /* 0x000fe200078e00bb */
[----:B---3--:R1:W-:Y:S04]  /*1be10*/  STL.64 [R1+0xe10], R14 ;  /* 0x000e100e01007387 */ /* 0x0083e80000100a00 */
[----:B------:R3:W-:Y:S04]  /*1be20*/  STL.64 [R1+0xe08], R12 ;  /* 0x000e080c01007387 */ /* 0x0007e80000100a00 */
[----:B------:R4:W5:Y:S01]  /*1be30*/  LDL.LU.64 R248, [R1+0x12f0] ;  /* 0x0012f00001f87983 */ /* 0x0009620000300a00 */
[----:B------:R-:W-:-:S02]  /*1be40*/  IMAD.MOV.U32 R186, RZ, RZ, R184 ;  /* 0x000000ffffba7224 */ /* 0x000fc400078e00b8 */
[----:B------:R-:W-:Y:S02]  /*1be50*/  IMAD.MOV.U32 R187, RZ, RZ, R185 ;  /* 0x000000ffffbb7224 */ /* 0x000fe400078e00b9 */
[----:B------:R-:W-:Y:S02]  /*1be60*/  IMAD.MOV.U32 R190, RZ, RZ, R182 ;  /* 0x000000ffffbe7224 */ /* 0x000fe400078e00b6 */
[----:B------:R-:W-:Y:S02]  /*1be70*/  IMAD.MOV.U32 R191, RZ, RZ, R183 ;  /* 0x000000ffffbf7224 */ /* 0x000fe400078e00b7 */
[----:B------:R-:W-:Y:S02]  /*1be80*/  IMAD.MOV.U32 R194, RZ, RZ, R180 ;  /* 0x000000ffffc27224 */ /* 0x000fe400078e00b4 */
[----:B------:R-:W-:Y:S02]  /*1be90*/  IMAD.MOV.U32 R195, RZ, RZ, R181 ;  /* 0x000000ffffc37224 */ /* 0x000fe400078e00b5 */
        /* <DEDUP_REMOVED lines=27> */
[----:B------:R-:W-:Y:S01]  /*1c050*/  IMAD.MOV.U32 R251, RZ, RZ, R153 ;  /* 0x000000fffffb7224 */ /* 0x000fe200078e0099 */
[----:B--2---:R2:W-:Y:S04]  /*1c060*/  STL.64 [R1+0xe00], R10 ;  /* 0x000e000a01007387 */ /* 0x0045e80000100a00 */
[----:B------:R4:W5:Y:S04]  /*1c070*/  LDL.LU.64 R244, [R1+0x12f8] ;  /* 0x0012f80001f47983 */ /* 0x0009680000300a00 */
        /* <DEDUP_REMOVED lines=35> */
[----:B-1----:R4:W5:Y:S04]  /*1c2b0*/  LDL.LU.64 R14, [R1+0x12c8] ;  /* 0x0012c800010e7983 */ /* 0x0029680000300a00 */
[----:B---3--:R4:W5:Y:S04]  /*1c2c0*/  LDL.LU.64 R12, [R1+0x13d0] ;  /* 0x0013d000010c7983 */ /* 0x0089680000300a00 */
[----:B--2---:R4:W5:Y:S04]  /*1c2d0*/  LDL.LU.64 R10, [R1+0x12d0] ;  /* 0x0012d000010a7983 */ /* 0x0049680000300a00 */
[----:B------:R-:W-:Y:S04]  /*1c2e0*/  STL [R1+0xc00], RZ ;  /* 0x000c00ff01007387 */ /* 0x000fe80000100800 */
        /* <DEDUP_REMOVED lines=767> */
[----:B------:R-:W-:Y:S04]  /*1f2e0*/  STL [R1], RZ ;  /* 0x000000ff01007387 */ /* 0x000fe80000100800 */
        /* <DEDUP_REMOVED lines=110> */
[----:B------:R-:W-:Y:S01]  /*1f9d0*/  STL [R1+0x1bc], RZ ;  /* 0x0001bcff01007387 */ /* 0x000fe20000100800 */
[----:B------:R-:W-:-:S03]  /*1f9e0*/  SHF.R.S32.HI R0, RZ, 0x1f, R252 ;  /* 0x0000001fff007819 */ /* 0x000fc600000114fc */
[----:B------:R-:W-:Y:S04]  /*1f9f0*/  STL [R1+0x1c0], RZ ;  /* 0x0001c0ff01007387 */ /* 0x000fe80000100800 */
[----:B------:R-:W-:Y:S04]  /*1fa00*/  STL [R1+0x1c4], RZ ;  /* 0x0001c4ff01007387 */ /* 0x000fe80000100800 */
[----:B------:R-:W-:Y:S04]  /*1fa10*/  STL [R1+0x1c8], RZ ;  /* 0x0001c8ff01007387 */ /* 0x000fe80000100800 */
[----:B------:R-:W-:Y:S01]  /*1fa20*/  STL [R1+0x1cc], RZ ;  /* 0x0001ccff01007387 */ /* 0x000fe20000100800 */
[----:B------:R-:W-:-:S03]  /*1fa30*/  LEA.HI R3, R0, R252, RZ, 0x5 ;  /* 0x000000fc00037211 */ /* 0x000fc600078f28ff */
        /* <DEDUP_REMOVED lines=13> */
[----:B------:R1:W-:Y:S02]  /*1fb10*/  STL [R1+0x12c0], R3 ;  /* 0x0012c00301007387 */ /* 0x0003e40000100800 */
[----:B-1----:R-:W-:-:S05]  /*1fb20*/  VIADD R3, R3, 0xfffffffb ;  /* 0xfffffffb03037836 */ /* 0x002fca0000000000 */
[----:B------:R4:W-:Y:S01]  /*1fb30*/  STL [R1+0x12c8], R3 ;  /* 0x0012c80301007387 */ /* 0x0009e20000100800 */
[----:B------:R-:W-:Y:S02]  /*1fb40*/  SHF.R.S32.HI R4, RZ, 0x1f, R5 ;  /* 0x0000001fff047819 */ /* 0x000fe40000011405 */
[----:B------:R-:W-:Y:S01]  /*1fb50*/  SHF.R.S32.HI R0, RZ, 0x1f, R2 ;  /* 0x0000001fff007819 */ /* 0x000fe20000011402 */
[----:B------:R-:W-:Y:S01]  /*1fb60*/  IMAD.MOV.U32 R252, RZ, RZ, RZ ;  /* 0x000000fffffc7224 */ /* 0x000fe200078e00ff */
[C---:B------:R-:W-:Y:S01]  /*1fb70*/  SHF.L.U64.HI R4, R5.reuse, 0x2, R4 ;  /* 0x0000000205047819 */ /* 0x040fe20000010204 */
[----:B------:R-:W-:Y:S01]  /*1fb80*/  IMAD.SHL.U32 R5, R5, 0x4, RZ ;  /* 0x0000000405057824 */ /* 0x000fe200078e00ff */
[C---:B------:R-:W-:Y:S01]  /*1fb90*/  SHF.L.U64.HI R0, R2.reuse, 0x2, R0 ;  /* 0x0000000202007819 */ /* 0x040fe20000010200 */
[----:B------:R-:W-:Y:S01]  /*1fba0*/  IMAD.SHL.U32 R2, R2, 0x4, RZ ;  /* 0x0000000402027824 */ /* 0x000fe200078e00ff */
        /* <DEDUP_REMOVED lines=63> */
[----:B------:R-:W-:Y:S01]  /*1ffa0*/  CS2R R150, SRZ ;  /* 0x0000000000967805 */ /* 0x000fe2000001ff00 */
[----:B------:R-:W-:Y:S01]  /*1ffb0*/  UMOV UR5, 0x4 ;  /* 0x0000000400057882 */ /* 0x000fe20000000000 */
[----:B----4-:R-:W-:-:S05]  /*1ffc0*/  UMOV UR44, 0xffffffff ;  /* 0xffffffff002c7882 */ /* 0x010fca0000000000 */
.L_x_1:
[----:B------:R-:W-:Y:S01]  /*1ffd0*/  STL.64 [R1+0x1988], R250 ;  /* 0x001988fa01007387 */ /* 0x000fe20000100a00 */
[----:B------:R-:W-:Y:S01]  /*1ffe0*/  UIADD3 UR44, UR44, 0x1, URZ ;  /* 0x000000012c2c7890 */ /* 0x000fe2000fffe03f */
[----:B------:R-:W-:-:S04]  /*1fff0*/  DEPBAR.LE SB0, 0x8 ;  /* 0x000082000000791a */ /* 0x000fc80000000000 */
[----:B-----5:R-:W-:Y:S01]  /*20000*/  STL.64 [R1+0x1980], R248 ;  /* 0x001980f801007387 */ /* 0x020fe20000100a00 */
[----:B------:R-:W-:Y:S01]  /*20010*/  UMOV UR43, 0x40000040 ;  /* 0x40000040002b7882 */ /* 0x000fe20000000000 */
[----:B------:R-:W-:Y:S01]  /*20020*/  UMOV UR41, 0x40000040 ;  /* 0x4000004000297882 */ /* 0x000fe20000000000 */
[----:B------:R-:W1:Y:S01]  /*20030*/  LDC R3, c[0x0][0x230] ;  /* 0x00008c00ff037b82 */ /* 0x000e620000000800 */
[----:B------:R-:W-:Y:S04]  /*20040*/  STL.64 [R1+0x1978], R246 ;  /* 0x001978f601007387 */ /* 0x000fe80000100a00 */
        /* <DEDUP_REMOVED lines=61> */
[----:B--2---:R-:W2:Y:S04]  /*20420*/  LDL.LU.64 R124, [R1+0xa00] ;  /* 0x000a0000017c7983 */ /* 0x004ea80000300a00 */
[----:B------:R-:W3:Y:S04]  /*20430*/  LDL.LU.64 R126, [R1+0xa08] ;  /* 0x000a0800017e7983 */ /* 0x000ee80000300a00 */
[----:B------:R-:W4:Y:S04]  /*20440*/  LDL.LU.64 R128, [R1+0xa10] ;  /* 0x000a100001807983 */ /* 0x000f280000300a00 */
[----:B------:R-:W2:Y:S04]  /*20450*/  LDL.LU.64 R130, [R1+0xa18] ;  /* 0x000a180001827983 */ /* 0x000ea80000300a00 */
        /* <DEDUP_REMOVED lines=9> */
[----:B------:R-:W3:Y:S01]  /*204f0*/  LDL.LU.64 R150, [R1+0xa68] ;  /* 0x000a680001967983 */ /* 0x000ee20000300a00 */
[----:B------:R-:W-:Y:S01]  /*20500*/  UISETP.GT.AND UP0, UPT, UR44, 0x5, UPT ;  /* 0x000000052c00788c */ /* 0x000fe2000bf04270 */
[----:B------:R-:W-:Y:S06]  /*20510*/  BAR.SYNC.DEFER_BLOCKING 0x0 ;  /* 0x0000000000007b1d */ /* 0x000fec0000010000 */
[----:B---3--:R-:W-:Y:S04]  /*20520*/  STL.64 [R1+0x2188], R150 ;  /* 0x0021889601007387 */ /* 0x008fe80000100a00 */
[----:B--2---:R-:W-:Y:S04]  /*20530*/  STL.64 [R1+0x2180], R148 ;  /* 0x0021809401007387 */ /* 0x004fe80000100a00 */
[----:B----4-:R-:W-:Y:S04]  /*20540*/  STL.64 [R1+0x2178], R146 ;  /* 0x0021789201007387 */ /* 0x010fe80000100a00 */
        /* <DEDUP_REMOVED lines=125> */
[----:B------:R-:W-:-:S03]  /*20d20*/  USEL UR44, UR44, URZ, !UP0 ;  /* 0x0000003f2c2c7287 */ /* 0x000fc6000c000000 */
[----:B------:R-:W3:Y:S01]  /*20d30*/  LDL.LU.64 R152, [R1+0xa70] ;  /* 0x000a700001987983 */ /* 0x000ee20000300a00 */
[----:B------:R-:W-:Y:S02]  /*20d40*/  ULEA UR8, UR44, UR4, 0xf ;  /* 0x000000042c087291 */ /* 0x000fe4000f8e783f */
[----:B------:R-:W-:Y:S01]  /*20d50*/  ULEA UR9, UR44, UR4, 0x10 ;  /* 0x000000042c097291 */ /* 0x000fe2000f8e803f */
[----:B------:R-:W3:Y:S01]  /*20d60*/  LDL.LU.64 R154, [R1+0xa78] ;  /* 0x000a7800019a7983 */ /* 0x000ee20000300a00 */
[----:B------:R-:W-:Y:S02]  /*20d70*/  UIADD3 UR8, UR8, 0x60000, URZ ;  /* 0x0006000008087890 */ /* 0x000fe4000fffe03f */
[----:B------:R-:W-:Y:S01]  /*20d80*/  USHF.R.U32.HI UR9, URZ, 0x4, UR9 ;  /* 0x000000043f097899 */ /* 0x000fe20008011609 */
[----:B------:R-:W3:Y:S01]  /*20d90*/  LDL.LU.64 R156, [R1+0xa80] ;  /* 0x000a8000019c7983 */ /* 0x000ee20000300a00 */
[----:B------:R-:W-:Y:S02]  /*20da0*/  USHF.R.U32.HI UR8, URZ, 0x4, UR8 ;  /* 0x000000043f087899 */ /* 0x000fe40008011608 */
[----:B------:R-:W-:Y:S01]  /*20db0*/  USGXT.U32 UR42, UR9, 0xe ;  /* 0x0000000e092a789a */ /* 0x000fe20008000000 */
[----:B------:R-:W3:Y:S01]  /*20dc0*/  LDL.LU.64 R158, [R1+0xa88] ;  /* 0x000a8800019e7983 */ /* 0x000ee20000300a00 */
[----:B------:R-:W-:-:S02]  /*20dd0*/  USGXT.U32 UR40, UR8, 0xe ;  /* 0x0000000e0828789a */ /* 0x000fc40008000000 */
[----:B------:R-:W-:Y:S01]  /*20de0*/  UIADD3 UR26, UP1, UR42, 0x2, URZ ;  /* 0x000000022a1a7890 */ /* 0x000fe2000ff3e03f */
[----:B------:R-:W3:Y:S01]  /*20df0*/  LDL.LU.64 R160, [R1+0xa90] ;  /* 0x000a900001a07983 */ /* 0x000ee20000300a00 */
[----:B------:R-:W-:Y:S01]  /*20e00*/  UIADD3 UR24, UP0, UR40, 0x2, URZ ;  /* 0x0000000228187890 */ /* 0x000fe2000ff1e03f */
[----:B------:R-:W-:Y:S01]  /*20e10*/  UMOV UR8, URZ ;  /* 0x0000003f00087c82 */ /* 0x000fe20008000000 */
[----:B------:R-:W-:Y:S02]  /*20e20*/  UMOV UR9, URZ ;  /* 0x0000003f00097c82 */ /* 0x000fe40008000000 */
[----:B------:R-:W-:Y:S01]  /*20e30*/  UIADD3.X UR25, UR8, 0x40000040, URZ, UP0, !UPT ;  /* 0x4000004008197890 */ /* 0x000fe200087fe43f */
[----:B------:R-:W3:Y:S01]  /*20e40*/  LDL.LU.64 R162, [R1+0xa98] ;  /* 0x000a980001a27983 */ /* 0x000ee20000300a00 */
[----:B------:R-:W-:Y:S01]  /*20e50*/  UIADD3.X UR27, UR9, 0x40000040, URZ, UP1, !UPT ;  /* 0x40000040091b7890 */ /* 0x000fe20008ffe43f */
[----:B--2---:R-:W-:Y:S01]  /*20e60*/  WARPGROUP.ARRIVE ;  /* 0x00000000000079c5 */ /* 0x004fe20000000000 */
[----:B------:R-:W-:Y:S01]  /*20e70*/  UIADD3.64 UR36, UR24, 0x2, URZ ;  /* 0x0000000218247897 */ /* 0x000fe2000fffe03f */
[----:B------:R-:W3:Y:S04]  /*20e80*/  LDL.LU.64 R164, [R1+0xaa0] ;  /* 0x000aa00001a47983 */ /* 0x000ee80000300a00 */
[----:B------:R-:W-:Y:S01]  /*20e90*/  HGMMA.64x256x8.F32.TF32 R24, gdesc[UR40], R24, gsb0 ;  /* 0x07e00000281879f0 */ /* 0x000fe20008002818 */
[----:B------:R-:W-:Y:S01]  /*20ea0*/  UIADD3.64 UR38, UR26, 0x2, URZ ;  /* 0x000000021a267897 */ /* 0x000fe2000fffe03f */
[----:B------:R-:W3:Y:S01]  /*20eb0*/  LDL.LU.64 R166, [R1+0xaa8] ;  /* 0x000aa80001a67983 */ /* 0x000ee20000300a00 */
[----:B------:R-:W-:-:S02]  /*20ec0*/  UIADD3.64 UR34, UR26, 0x4, URZ ;  /* 0x000000041a227897 */ /* 0x000fc4000fffe03f */
[----:B------:R-:W-:Y:S01]  /*20ed0*/  UIADD3.64 UR32, UR24, 0x4, URZ ;  /* 0x0000000418207897 */ /* 0x000fe2000fffe03f */
        /* <DEDUP_REMOVED lines=42> */
[----:B------:R-:W-:Y:S04]  /*21180*/  STL.64 [R1+0x1788], R14 ;  /* 0x0017880e01007387 */ /* 0x000fe80000100a00 */
[----:B------:R-:W-:Y:S04]  /*21190*/  STL.64 [R1+0x1780], R10 ;  /* 0x0017800a01007387 */ /* 0x000fe80000100a00 */
[----:B------:R-:W-:Y:S04]  /*211a0*/  STL [R1+0x1768], R8 ;  /* 0x0017680801007387 */ /* 0x000fe80000100800 */
[----:B------:R-:W-:Y:S01]  /*211b0*/  STL.64 [R1+0x1750], R6 ;  /* 0x0017500601007387 */ /* 0x000fe20000100a00 */
[----:B------:R-:W-:-:S02]  /*211c0*/  WARPGROUP.DEPBAR.LE gsb0, 0x0 ;  /* 0x00008000000079c5 */ /* 0x000fc40000010000 */
[----:B------:R-:W-:-:S06]  /*211d0*/  WARPGROUP.ARRIVE ;  /* 0x00000000000079c5 */ /* 0x000fcc0000000000 */
[----:B------:R-:W-:Y:S03]  /*211e0*/  HGMMA.64x256x8.F32.TF32 R24, gdesc[UR24], R24, gsb0 ;  /* 0x07e00000181879f0 */ /* 0x000fe60008002818 */
[----:B------:R-:W-:Y:S02]  /*211f0*/  WARPGROUP.DEPBAR.LE gsb0, 0x0 ;  /* 0x00008000000079c5 */ /* 0x000fe40000010000 */
[----:B------:R-:W-:-:S15]  /*21200*/  WARPGROUP.ARRIVE ;  /* 0x00000000000079c5 */ /* 0x000fde0000000000 */
[----:B------:R-:W-:-:S08]  /*21210*/  NOP ;  /* 0x0000000000007918 */ /* 0x000fd00000000000 */
[----:B------:R-:W-:Y:S03]  /*21220*/  HGMMA.64x256x8.F32.TF32 R24, gdesc[UR36], R24, gsb0 ;  /* 0x07e00000241879f0 */ /* 0x000fe60008002818 */
[----:B------:R-:W-:Y:S02]  /*21230*/  WARPGROUP.DEPBAR.LE gsb0, 0x0 ;  /* 0x00008000000079c5 */ /* 0x000fe40000010000 */
[----:B------:R-:W-:-:S15]  /*21240*/  WARPGROUP.ARRIVE ;  /* 0x00000000000079c5 */ /* 0x000fde0000000000 */
[----:B------:R-:W-:-:S08]  /*21250*/  NOP ;  /* 0x0000000000007918 */ /* 0x000fd00000000000 */
[----:B------:R-:W-:Y:S03]  /*21260*/  HGMMA.64x256x8.F32.TF32 R24, gdesc[UR32], R24, gsb0 ;  /* 0x07e00000201879f0 */ /* 0x000fe60008002818 */
[----:B------:R-:W-:Y:S02]  /*21270*/  WARPGROUP.DEPBAR.LE gsb0, 0x0 ;  /* 0x00008000000079c5 */ /* 0x000fe40000010000 */
        /* <DEDUP_REMOVED lines=64> */
[----:B--2---:R-:W3:Y:S04]  /*21680*/  LDL.LU.64 R150, [R1+0x2188] ;  /* 0x0021880001967983 */ /* 0x004ee80000300a00 */
        /* <DEDUP_REMOVED lines=13> */
[----:B------:R-:W-:Y:S01]  /*21760*/  UIADD3.64 UR22, UR26, 0x7fe, URZ ;  /* 0x000007fe1a167897 */ /* 0x000fe2000fffe03f */
[----:B------:R-:W-:Y:S01]  /*21770*/  UMOV UR20, UR40 ;  /* 0x0000002800147c82 */ /* 0x000fe20008000000 */
[----:B------:R-:W-:Y:S01]  /*21780*/  UMOV UR21, UR41 ;  /* 0x0000002900157c82 */ /* 0x000fe20008000000 */
[----:B------:R-:W-:Y:S01]  /*21790*/  UIADD3.64 UR18, UR26, 0x800, URZ ;  /* 0x000008001a127897 */ /* 0x000fe2000fffe03f */
[----:B------:R-:W2:Y:S01]  /*217a0*/  LDL.LU.64 R122, [R1+0x2118] ;  /* 0x00211800017a7983 */ /* 0x000ea20000300a00 */
[----:B------:R-:W-:Y:S01]  /*217b0*/  UMOV UR16, UR24 ;  /* 0x0000001800107c82 */ /* 0x000fe20008000000 */
[----:B------:R-:W-:Y:S01]  /*217c0*/  UMOV UR17, UR25 ;  /* 0x0000001900117c82 */ /* 0x000fe20008000000 */
[----:B------:R-:W-:Y:S01]  /*217d0*/  UIADD3.64 UR14, UR26, 0x802, URZ ;  /* 0x000008021a0e7897 */ /* 0x000fe2000fffe03f */
[----:B------:R-:W4:Y:S01]  /*217e0*/  LDL.LU.64 R120, [R1+0x2110] ;  /* 0x0021100001787983 */ /* 0x000f220000300a00 */
[----:B------:R-:W-:Y:S01]  /*217f0*/  UMOV UR12, UR36 ;  /* 0x00000024000c7c82 */ /* 0x000fe20008000000 */
[----:B------:R-:W-:Y:S01]  /*21800*/  UMOV UR13, UR37 ;  /* 0x00000025000d7c82 */ /* 0x000fe20008000000 */
[----:B------:R-:W-:Y:S01]  /*21810*/  UIADD3.64 UR10, UR26, 0x804, URZ ;  /* 0x000008041a0a7897 */ /* 0x000fe2000fffe03f */
[----:B------:R-:W4:Y:S01]  /*21820*/  LDL.LU.64 R118, [R1+0x2108] ;  /* 0x0021080001767983 */ /* 0x000f220000300a00 */
[----:B------:R-:W-:Y:S01]  /*21830*/  UMOV UR8, UR32 ;  /* 0x0000002000087c82 */ /* 0x000fe20008000000 */
[----:B------:R-:W-:-:S02]  /*21840*/  UMOV UR9, UR33 ;  /* 0x0000002100097c82 */ /* 0x000fc40008000000 */
        /* <DEDUP_REMOVED lines=47> */
[----:B---3--:R-:W-:-:S06]  /*21b40*/  WARPGROUP.ARRIVE ;  /* 0x00000000000079c5 */ /* 0x008fcc0000000000 */
        /* <DEDUP_REMOVED lines=14> */
[----:B------:R3:W-:Y:S04]  /*21c30*/  STL.64 [R1+0xa00], R124 ;  /* 0x000a007c01007387 */ /* 0x0007e80000100a00 */
        /* <DEDUP_REMOVED lines=63> */
[----:B---3--:R-:W3:Y:S04]  /*22030*/  LDL.LU.64 R124, [R1+0x400] ;  /* 0x00040000017c7983 */ /* 0x008ee80000300a00 */
[----:B-1----:R-:W4:Y:S04]  /*22040*/  LDL.LU.64 R126, [R1+0x408] ;  /* 0x00040800017e7983 */ /* 0x002f280000300a00 */
        /* <DEDUP_REMOVED lines=12> */
[----:B----4-:R-:W-:Y:S04]  /*22110*/  STL.64 [R1+0x1d88], R150 ;  /* 0x001d889601007387 */ /* 0x010fe80000100a00 */
[----:B---3--:R-:W-:Y:S04]  /*22120*/  STL.64 [R1+0x1d80], R148 ;  /* 0x001d809401007387 */ /* 0x008fe80000100a00 */
[----:B--2---:R-:W-:Y:S04]  /*22130*/  STL.64 [R1+0x1d78], R146 ;  /* 0x001d789201007387 */ /* 0x004fe80000100a00 */
        /* <DEDUP_REMOVED lines=61> */
[----:B-1----:R-:W2:Y:S04]  /*22510*/  LDL.LU.64 R24, [R1+0x600] ;  /* 0x0006000001187983 */ /* 0x002ea80000300a00 */
        /* <DEDUP_REMOVED lines=63> */
[----:B--2---:R-:W-:Y:S04]  /*22910*/  STL.64 [R1+0x1f88], R150 ;  /* 0x001f889601007387 */ /* 0x004fe80000100a00 */
[----:B----4-:R-:W-:Y:S04]  /*22920*/  STL.64 [R1+0x1f80], R148 ;  /* 0x001f809401007387 */ /* 0x010fe80000100a00 */
[----:B---3--:R-:W-:Y:S04]  /*22930*/  STL.64 [R1+0x1f78], R146 ;  /* 0x001f789201007387 */ /* 0x008fe80000100a00 */
        /* <DEDUP_REMOVED lines=125> */
[----:B------:R-:W-:-:S02]  /*23110*/  UIADD3.64 UR40, UR24, 0x1fe, URZ ;  /* 0x000001fe18287897 */ /* 0x000fc4000fffe03f */
[----:B------:R-:W-:Y:S01]  /*23120*/  UIADD3.64 UR28, UR24, 0x200, URZ ;  /* 0x00000200181c7897 */ /* 0x000fe2000fffe03f */
[----:B------:R-:W3:Y:S01]  /*23130*/  LDL.LU.64 R152, [R1+0x470] ;  /* 0x0004700001987983 */ /* 0x000ee20000300a00 */
[----:B------:R-:W-:Y:S01]  /*23140*/  UMOV UR30, UR26 ;  /* 0x0000001a001e7c82 */ /* 0x000fe20008000000 */
[----:B------:R-:W-:Y:S01]  /*23150*/  UMOV UR31, UR27 ;  /* 0x0000001b001f7c82 */ /* 0x000fe20008000000 */
[----:B------:R-:W-:Y:S01]  /*23160*/  UIADD3.64 UR36, UR24, 0x202, URZ ;  /* 0x0000020218247897 */ /* 0x000fe2000fffe03f */
[----:B------:R-:W3:Y:S01]  /*23170*/  LDL.LU.64 R154, [R1+0x478] ;  /* 0x00047800019a7983 */ /* 0x000ee20000300a00 */
[----:B------:R-:W-:-:S03]  /*23180*/  UIADD3.64 UR32, UR24, 0x204, URZ ;  /* 0x0000020418207897 */ /* 0x000fc6000fffe03f */
        /* <DEDUP_REMOVED lines=48> */
[----:B--2---:R-:W-:-:S06]  /*23490*/  WARPGROUP.ARRIVE ;  /* 0x00000000000079c5 */ /* 0x004fcc0000000000 */
        /* <DEDUP_REMOVED lines=142> */
[----:B------:R-:W-:Y:S01]  /*23d80*/  UMOV UR20, UR40 ;  /* 0x0000002800147c82 */ /* 0x000fe20008000000 */
[----:B------:R-:W-:Y:S01]  /*23d90*/  UMOV UR21, UR41 ;  /* 0x0000002900157c82 */ /* 0x000fe20008000000 */
[----:B------:R-:W-:Y:S01]  /*23da0*/  UMOV UR30, UR18 ;  /* 0x00000012001e7c82 */ /* 0x000fe20008000000 */
[----:B------:R-:W-:Y:S01]  /*23db0*/  UMOV UR31, UR19 ;  /* 0x00000013001f7c82 */ /* 0x000fe20008000000 */
[----:B------:R-:W-:Y:S01]  /*23dc0*/  UMOV UR12, UR36 ;  /* 0x00000024000c7c82 */ /* 0x000fe20008000000 */
[----:B------:R-:W-:Y:S01]  /*23dd0*/  UMOV UR13, UR37 ;  /* 0x00000025000d7c82 */ /* 0x000fe20008000000 */
[----:B------:R-:W-:Y:S01]  /*23de0*/  UMOV UR8, UR32 ;  /* 0x0000002000087c82 */ /* 0x000fe20008000000 */
[----:B------:R-:W-:Y:S01]  /*23df0*/  UMOV UR9, UR33 ;  /* 0x0000002100097c82 */ /* 0x000fe20008000000 */
        /* <DEDUP_REMOVED lines=79> */
[----:B-1----:R-:W3:Y:S04]  /*242f0*/  LDL.LU.64 R150, [R1+0x1d88] ;  /* 0x001d880001967983 */ /* 0x002ee80000300a00 */
        /* <DEDUP_REMOVED lines=13> */
[----:B------:R-:W-:-:S02]  /*243d0*/  UIADD3.64 UR40, UR24, 0x3fe, URZ ;  /* 0x000003fe18287897 */ /* 0x000fc4000fffe03f */
[----:B------:R-:W-:Y:S01]  /*243e0*/  UIADD3.64 UR28, UR24, 0x400, URZ ;  /* 0x00000400181c7897 */ /* 0x000fe2000fffe03f */
[----:B------:R-:W2:Y:S01]  /*243f0*/  LDL.LU.64 R122, [R1+0x1d18] ;  /* 0x001d1800017a7983 */ /* 0x000ea20000300a00 */
[----:B------:R-:W-:Y:S01]  /*24400*/  UMOV UR30, UR26 ;  /* 0x0000001a001e7c82 */ /* 0x000fe20008000000 */
[----:B------:R-:W-:Y:S01]  /*24410*/  UMOV UR31, UR27 ;  /* 0x0000001b001f7c82 */ /* 0x000fe20008000000 */
[----:B------:R-:W-:Y:S01]  /*24420*/  UIADD3.64 UR36, UR24, 0x402, URZ ;  /* 0x0000040218247897 */ /* 0x000fe2000fffe03f */
[----:B------:R-:W4:Y:S01]  /*24430*/  LDL.LU.64 R120, [R1+0x1d10] ;  /* 0x001d100001787983 */ /* 0x000f220000300a00 */
[----:B------:R-:W-:-:S03]  /*24440*/  UIADD3.64 UR32, UR24, 0x404, URZ ;  /* 0x0000040418207897 */ /* 0x000fc6000fffe03f */
        /* <DEDUP_REMOVED lines=127> */
[----:B-1----:R-:W4:Y:S04]  /*24c40*/  LDL.LU.64 R124, [R1] ;  /* 0x00000000017c7983 */ /* 0x002f280000300a00 */
[----:B---3--:R-:W3:Y:S04]  /*24c50*/  LDL.LU.64 R126, [R1+0x8] ;  /* 0x00000800017e7983 */ /* 0x008ee80000300a00 */
[----:B--2---:R-:W2:Y:S04]  /*24c60*/  LDL.LU.64 R128, [R1+0x10] ;  /* 0x0000100001807983 */ /* 0x004ea80000300a00 */
[----:B------:R-:W4:Y:S04]  /*24c70*/  LDL.LU.64 R130, [R1+0x18] ;  /* 0x0000180001827983 */ /* 0x000f280000300a00 */
[----:B------:R-:W3:Y:S04]  /*24c80*/  LDL.LU.64 R132, [R1+0x20] ;  /* 0x0000200001847983 */ /* 0x000ee80000300a00 */
[----:B------:R-:W2:Y:S04]  /*24c90*/  LDL.LU.64 R134, [R1+0x28] ;  /* 0x0000280001867983 */ /* 0x000ea80000300a00 */
        /* <DEDUP_REMOVED lines=8> */
[----:B---3--:R-:W-:Y:S04]  /*24d20*/  STL.64 [R1+0x1b88], R150 ;  /* 0x001b889601007387 */ /* 0x008fe80000100a00 */
[----:B----4-:R-:W-:Y:S04]  /*24d30*/  STL.64 [R1+0x1b80], R148 ;  /* 0x001b809401007387 */ /* 0x010fe80000100a00 */
        /* <DEDUP_REMOVED lines=283> */
[----:B------:R-:W2:Y:S01]  /*25ef0*/  LDL.LU.64 R120, [R1+0x1b10] ;  /* 0x001b100001787983 */ /* 0x000ea20000300a00 */
[----:B------:R-:W-:-:S03]  /*25f00*/  UIADD3.64 UR32, UR24, 0x604, URZ ;  /* 0x0000060418207897 */ /* 0x000fc6000fffe03f */
        /* <DEDUP_REMOVED lines=48> */
[----:B------:R-:W4:Y:S01]  /*26210*/  LDL R6, [R1+0x12c8] ;  /* 0x0012c80001067983 */ /* 0x000f220000100800 */
        /* <DEDUP_REMOVED lines=15> */
[----:B------:R-:W-:Y:S04]  /*26310*/  STL.64 [R1], R124 ;  /* 0x0000007c01007387 */ /* 0x000fe80000100a00 */
        /* <DEDUP_REMOVED lines=128> */
[----:B------:R-:W-:-:S02]  /*26b20*/  UMOV UR21, UR41 ;  /* 0x0000002900157c82 */ /* 0x000fc40008000000 */
[----:B------:R-:W3:Y:S04]  /*26b30*/  LDL.LU R11, [R1+0xe40] ;  /* 0x000e4000010b7983 */ /* 0x000ee80000300800 */
[----:B------:R-:W3:Y:S01]  /*26b40*/  LDL.LU R7, [R1+0xe44] ;  /* 0x000e440001077983 */ /* 0x000ee20000300800 */
[----:B------:R-:W-:Y:S01]  /*26b50*/  UMOV UR16, UR28 ;  /* 0x0000001c00107c82 */ /* 0x000fe20008000000 */
[----:B------:R-:W-:Y:S01]  /*26b60*/  UMOV UR17, UR29 ;  /* 0x0000001d00117c82 */ /* 0x000fe20008000000 */
[----:B------:R-:W-:Y:S01]  /*26b70*/  UMOV UR12, UR36 ;  /* 0x00000024000c7c82 */ /* 0x000fe20008000000 */
[----:B------:R-:W-:Y:S01]  /*26b80*/  UMOV UR13, UR37 ;  /* 0x00000025000d7c82 */ /* 0x000fe20008000000 */
[----:B------:R-:W1:Y:S01]  /*26b90*/  S2R R15, SR_TID.X ;  /* 0x00000000000f7919 */ /* 0x000e620000002100 */
[----:B------:R-:W-:Y:S01]  /*26ba0*/  VIADD R3, R3, 0xffffff60 ;  /* 0xffffff6003037836 */ /* 0x000fe20000000000 */
[----:B------:R-:W-:Y:S01]  /*26bb0*/  UIADD3 UR5, UR5, 0x1, URZ ;  /* 0x0000000105057890 */ /* 0x000fe2000fffe03f */
[C---:B----4-:R-:W-:Y:S01]  /*26bc0*/  ISETP.GE.AND P0, PT, R252.reuse, R6, PT ;  /* 0x00000006fc00720c */ /* 0x050fe20003f06270 */
[----:B------:R-:W-:Y:S01]  /*26bd0*/  STL [R1+0x176c], R252 ;  /* 0x00176cfc01007387 */ /* 0x000fe20000100800 */
[----:B------:R-:W-:Y:S01]  /*26be0*/  IMAD R3, R252, -0x20, R3 ;  /* 0xffffffe0fc037824 */ /* 0x000fe200078e0203 */
[----:B------:R-:W-:Y:S01]  /*26bf0*/  UISETP.GT.AND UP0, UPT, UR5, 0x5, UPT ;  /* 0x000000050500788c */ /* 0x000fe2000bf04270 */
[----:B------:R-:W-:Y:S01]  /*26c00*/  UMOV UR8, UR32 ;  /* 0x0000002000087c82 */ /* 0x000fe20008000000 */
[----:B------:R-:W-:-:S02]  /*26c10*/  UMOV UR9, UR33 ;  /* 0x0000002100097c82 */ /* 0x000fc40008000000 */
[----:B------:R-:W-:Y:S01]  /*26c20*/  ISETP.GT.AND P1, PT, R3, RZ, PT ;  /* 0x000000ff0300720c */ /* 0x000fe20003f24270 */
[----:B------:R-:W-:-:S03]  /*26c30*/  USEL UR5, UR5, URZ, !UP0 ;  /* 0x0000003f05057287 */ /* 0x000fc6000c000000 */
[----:B------:R-:W-:-:S04]  /*26c40*/  SEL R9, RZ, 0x4, !P1 ;  /* 0x00000004ff097807 */ /* 0x000fc80004800000 */
[----:B------:R-:W-:-:S04]  /*26c50*/  SEL R9, R9, RZ, !P0 ;  /* 0x000000ff09097207 */ /* 0x000fc80004000000 */
[----:B------:R-:W-:Y:S01]  /*26c60*/  ISETP.NE.U32.AND P2, PT, R9, RZ, PT ;  /* 0x000000ff0900720c */ /* 0x000fe20003f45070 */
[C---:B-1----:R-:W-:Y:S01]  /*26c70*/  IMAD.SHL.U32 R14, R15.reuse, 0x10, RZ ;  /* 0x000000100f0e7824 */ /* 0x042fe200078e00ff */
[----:B------:R-:W-:-:S04]  /*26c80*/  LOP3.LUT R15, R15, 0x7f, RZ, 0xc0, !PT ;  /* 0x0000007f0f0f7812 */ /* 0x000fc800078ec0ff */
[----:B------:R-:W-:-:S05]  /*26c90*/  LOP3.LUT R6, R14, 0x70, RZ, 0xc0, !PT ;  /* 0x000000700e067812 */ /* 0x000fca00078ec0ff */
[----:B------:R-:W-:Y:S01]  /*26ca0*/  IMAD R6, R15, 0x80, R6 ;  /* 0x000000800f067824 */ /* 0x000fe200078e0206 */
[----:B--2---:R-:W-:-:S06]  /*26cb0*/  WARPGROUP.ARRIVE ;  /* 0x00000000000079c5 */ /* 0x004fcc0000000000 */
[----:B------:R-:W-:Y:S01]  /*26cc0*/  HGMMA.64x256x8.F32.TF32 R24, gdesc[UR20], R24, gsb0 ;  /* 0x07e00000141879f0 */ /* 0x000fe20008002818 */
[----:B---3--:R-:W-:-:S05]  /*26cd0*/  IADD3 R7, P1, R7, R5, RZ ;  /* 0x0000000507077210 */ /* 0x008fca0007f3e0ff */
[----:B------:R-:W-:Y:S01]  /*26ce0*/  IMAD.X R11, R11, 0x1, R4, P1 ;  /* 0x000000010b0b7824 */ /* 0x000fe200008e0604 */
[----:B------:R-:W-:Y:S04]  /*26cf0*/  STL [R1+0xe44], R7 ;  /* 0x000e440701007387 */ /* 0x000fe80000100800 */
[----:B------:R-:W-:Y:S04]  /*26d00*/  STL [R1+0xe40], R11 ;  /* 0x000e400b01007387 */ /* 0x000fe80000100800 */
[----:B------:R-:W2:Y:S04]  /*26d10*/  LDL.LU R14, [R1+0xe48] ;  /* 0x000e4800010e7983 */ /* 0x000ea80000300800 */
[----:B------:R-:W3:Y:S04]  /*26d20*/  LDL.LU R10, [R1+0xe4c] ;  /* 0x000e4c00010a7983 */ /* 0x000ee80000300800 */
[----:B------:R-:W4:Y:S01]  /*26d30*/  LDL.LU R8, [R1+0xe50] ;  /* 0x000e500001087983 */ /* 0x000f220000300800 */
[----:B------:R-:W-:-:S02]  /*26d40*/  WARPGROUP.DEPBAR.LE gsb0, 0x0 ;  /* 0x00008000000079c5 */ /* 0x000fc40000010000 */
[----:B------:R-:W-:-:S06]  /*26d50*/  WARPGROUP.ARRIVE ;  /* 0x00000000000079c5 */ /* 0x000fcc0000000000 */
[----:B------:R-:W-:Y:S03]  /*26d60*/  HGMMA.64x256x8.F32.TF32 R24, gdesc[UR16], R24, gsb0 ;  /* 0x07e00000101879f0 */ /* 0x000fe60008002818 */
[----:B------:R-:W-:Y:S02]  /*26d70*/  WARPGROUP.DEPBAR.LE gsb0, 0x0 ;  /* 0x00008000000079c5 */ /* 0x000fe40000010000 */
[----:B------:R-:W-:-:S15]  /*26d80*/  WARPGROUP.ARRIVE ;  /* 0x00000000000079c5 */ /* 0x000fde0000000000 */
[----:B------:R-:W-:-:S08]  /*26d90*/  NOP ;  /* 0x0000000000007918 */ /* 0x000fd00000000000 */
[----:B------:R-:W-:Y:S01]  /*26da0*/  HGMMA.64x256x8.F32.TF32 R24, gdesc[UR12], R24, gsb0 ;  /* 0x07e000000c1879f0 */ /* 0x000fe20008002818 */
[----:B------:R-:W-:-:S06]  /*26db0*/  ULEA UR12, UR5, UR4, 0xf ;  /* 0x00000004050c7291 */ /* 0x000fcc000f8e783f */
[----:B------:R-:W-:Y:S02]  /*26dc0*/  VIADD R9, R6, UR12 ;  /* 0x0000000c06097c36 */ /* 0x000fe40008000000 */
[----:B------:R-:W4:Y:S01]  /*26dd0*/  LDL.LU R6, [R1+0xe54] ;  /* 0x000e540001067983 */ /* 0x000f220000300800 */
[----:B------:R-:W-:Y:S02]  /*26de0*/  ISETP.GT.AND P1, PT, R3, 0x1, PT ;  /* 0x000000010300780c */ /* 0x000fe40003f24270 */
[----:B---3--:R-:W-:-:S05]  /*26df0*/  IADD3 R10, P3, R10, R5, RZ ;  /* 0x000000050a0a7210 */ /* 0x008fca0007f7e0ff */
[----:B--2---:R-:W-:Y:S01]  /*26e00*/  IMAD.X R14, R14, 0x1, R4, P3 ;  /* 0x000000010e0e7824 */ /* 0x004fe200018e0604 */
[----:B------:R-:W-:Y:S02]  /*26e10*/  WARPGROUP.DEPBAR.LE gsb0, 0x0 ;  /* 0x00008000000079c5 */ /* 0x000fe40000010000 */
[----:B------:R-:W-:-:S08]  /*26e20*/  WARPGROUP.ARRIVE ;  /* 0x00000000000079c5 */ /* 0x000fd00000000000 */
[----:B------:R-:W-:Y:S01]  /*26e30*/  HGMMA.64x256x8.F32.TF32 R24, gdesc[UR8], R24, gsb0 ;  /* 0x07e00000081879f0 */ /* 0x000fe20008002818 */
[----:B----4-:R-:W-:-:S05]  /*26e40*/  IADD3 R6, P4, R6, R5, RZ ;  /* 0x0000000506067210 */ /* 0x010fca0007f9e0ff */
[----:B------:R-:W-:Y:S01]  /*26e50*/  IMAD.X R8, R8, 0x1, R4, P4 ;  /* 0x0000000108087824 */ /* 0x000fe200020e0604 */
[----:B------:R-:W-:Y:S02]  /*26e60*/  WARPGROUP.DEPBAR.LE gsb0, 0x0 ;  /* 0x00008000000079c5 */ /* 0x000fe40000010000 */
[----:B------:R-:W-:Y:S04]  /*26e70*/  STL [R1+0x1778], R145 ;  /* 0x0017789101007387 */ /* 0x000fe80000100800 */
[----:B------:R1:W-:Y:S02]  /*26e80*/  STL [R1+0x1774], R146 ;  /* 0x0017749201007387 */ /* 0x0003e40000100800 */
[----:B-1----:R-:W-:Y:S01]  /*26e90*/  IMAD.MOV.U32 R146, RZ, RZ, R7 ;  /* 0x000000ffff927224 */ /* 0x002fe200078e0007 */
[----:B------:R-:W-:Y:S01]  /*26ea0*/  SEL R7, RZ, 0x4, !P1 ;  /* 0x00000004ff077807 */ /* 0x000fe20004800000 */
[----:B------:R1:W-:Y:S03]  /*26eb0*/  STL [R1+0x1770], R147 ;  /* 0x0017709301007387 */ /* 0x0003e60000100800 */
[----:B------:R-:W-:Y:S01]  /*26ec0*/  SEL R7, R7, RZ, !P0 ;  /* 0x000000ff07077207 */ /* 0x000fe20004000000 */
[----:B------:R-:W-:Y:S01]  /*26ed0*/  STL.64 [R1+0x1760], R148 ;  /* 0x0017609401007387 */ /* 0x000fe20000100a00 */
[----:B------:R-:W-:Y:S02]  /*26ee0*/  BAR.SYNC.DEFER_BLOCKING 0x0 ;  /* 0x0000000000007b1d */ /* 0x000fe40000010000 */
[----:B------:R-:W-:Y:S01]  /*26ef0*/  ISETP.NE.U32.AND P1, PT, R7, RZ, PT ;  /* 0x000000ff0700720c */ /* 0x000fe20003f25070 */
[----:B-1----:R-:W-:-:S03]  /*26f00*/  IMAD.MOV.U32 R147, RZ, RZ, R11 ;  /* 0x000000ffff937224 */ /* 0x002fc600078e000b */
[----:B------:R-:W-:Y:S04]  /*26f10*/  STL.64 [R1+0x1758], R150 ;  /* 0x0017589601007387 */ /* 0x000fe80000100a00 */
[----:B------:R-:W2:Y:S04]  /*26f20*/  LDL.LU R11, [R1+0xe58] ;  /* 0x000e5800010b7983 */ /* 0x000ea80000300800 */
[----:B------:R-:W3:Y:S04]  /*26f30*/  LDL.LU R7, [R1+0xe5c] ;  /* 0x000e5c0001077983 */ /* 0x000ee80000300800 */
[----:B------:R-:W4:Y:S04]  /*26f40*/  LDL.LU R145, [R1+0xe60] ;  /* 0x000e600001917983 */ /* 0x000f280000300800 */
[----:B------:R-:W-:Y:S01]  /*26f50*/  @!PT LDS RZ, [RZ] ;  /* 0x00000000fffff984 */ /* 0x000fe20000000800 */
[----:B------:R-:W-:Y:S01]  /*26f60*/  @!PT LDS RZ, [RZ] ;  /* 0x00000000fffff984 */ /* 0x000fe20000000800 */
[----:B------:R-:W-:Y:S01]  /*26f70*/  @!PT LDS RZ, [RZ] ;  /* 0x00000000fffff984 */ /* 0x000fe20000000800 */
[----:B------:R1:W-:Y:S04]  /*26f80*/  LDGSTS.E [R9+0x60000], desc[UR6][R146.64], P2 ;  /* 0x6000000092097fae */ /* 0x0003e80009121846 */
[----:B------:R-:W4:Y:S04]  /*26f90*/  LDL.LU R15, [R1+0xe64] ;  /* 0x000e6400010f7983 */ /* 0x000f280000300800 */
[----:B------:R-:W-:Y:S01]  /*26fa0*/  STL [R1+0xe4c], R10 ;  /* 0x000e4c0a01007387 */ /* 0x000fe20000100800 */
[----:B-1----:R-:W-:-:S02]  /*26fb0*/  IMAD.MOV.U32 R146, RZ, RZ, R10 ;  /* 0x000000ffff927224 */ /* 0x002fc400078e000a */
[----:B------:R-:W-:Y:S01]  /*26fc0*/  IMAD.MOV.U32 R147, RZ, RZ, R14 ;  /* 0x000000ffff937224 */ /* 0x000fe200078e000e */
[----:B------:R-:W-:Y:S04]  /*26fd0*/  STL [R1+0xe48], R14 ;  /* 0x000e480e01007387 */ /* 0x000fe80000100800 */
[----:B------:R-:W-:Y:S04]  /*26fe0*/  STL [R1+0xe54], R6 ;  /* 0x000e540601007387 */ /* 0x000fe80000100800 */
[----:B------:R1:W-:Y:S04]  /*26ff0*/  LDGSTS.E [R9+0x64000], desc[UR6][R146.64], P2 ;  /* 0x6400000092097fae */ /* 0x0003e80009121846 */
[----:B------:R1:W-:Y:S02]  /*27000*/  STL [R1+0xe50], R8 ;  /* 0x000e500801007387 */ /* 0x0003e40000100800 */
[----:B-1----:R-:W-:-:S02]  /*27010*/  IMAD.MOV.U32 R147, RZ, RZ, R8 ;  /* 0x000000ffff937224 */ /* 0x002fc400078e0008 */
[----:B------:R-:W4:Y:S04]  /*27020*/  LDL.LU R8, [R1+0xe6c] ;  /* 0x000e6c0001087983 */ /* 0x000f280000300800 */
[----:B------:R-:W4:Y:S01]  /*27030*/  LDL.LU R14, [R1+0xe68] ;  /* 0x000e6800010e7983 */ /* 0x000f220000300800 */
[----:B------:R-:W-:Y:S01]  /*27040*/  ISETP.GT.AND P2, PT, R3, 0x2, PT ;  /* 0x000000020300780c */ /* 0x000fe20003f44270 */
[----:B------:R-:W-:Y:S02]  /*27050*/  IMAD.MOV.U32 R146, RZ, RZ, R6 ;  /* 0x000000ffff927224 */ /* 0x000fe400078e0006 */
[----:B------:R-:W4:Y:S01]  /*27060*/  LDL.LU R10, [R1+0xe74] ;  /* 0x000e7400010a7983 */ /* 0x000f220000300800 */
[----:B------:R-:W-:-:S03]  /*27070*/  SEL R6, RZ, 0x4, !P2 ;  /* 0x00000004ff067807 */ /* 0x000fc60005000000 */
[----:B------:R1:W-:Y:S01]  /*27080*/  LDGSTS.E [R9+0x60004], desc[UR6][R146.64], P1 ;  /* 0x6000400092097fae */ /* 0x0003e20008921846 */
[----:B------:R-:W-:-:S04]  /*27090*/  SEL R6, R6, RZ, !P0 ;  /* 0x000000ff06067207 */ /* 0x000fc80004000000 */
[----:B------:R-:W-:Y:S02]  /*270a0*/  ISETP.NE.U32.AND P2, PT, R6, RZ, PT ;  /* 0x000000ff0600720c */ /* 0x000fe40003f45070 */
[----:B------:R-:W4:Y:S01]  /*270b0*/  LDL.LU R6, [R1+0xe7c] ;  /* 0x000e7c0001067983 */ /* 0x000f220000300800 */
[----:B---3--:R-:W-:-:S05]  /*270c0*/  IADD3 R7, P3, R7, R5, RZ ;  /* 0x0000000507077210 */ /* 0x008fca0007f7e0ff */
[----:B--2---:R-:W-:Y:S02]  /*270d0*/  IMAD.X R11, R11, 0x1, R4, P3 ;  /* 0x000000010b0b7824 */ /* 0x004fe400018e0604 */
[----:B-1----:R-:W-:Y:S02]  /*270e0*/  IMAD.MOV.U32 R146, RZ, RZ, R7 ;  /* 0x000000ffff927224 */ /* 0x002fe400078e0007 */
[----:B------:R-:W-:Y:S01]  /*270f0*/  IMAD.MOV.U32 R147, RZ, RZ, R11 ;  /* 0x000000ffff937224 */ /* 0x000fe200078e000b */
[----:B----4-:R-:W-:-:S04]  /*27100*/  IADD3 R15, P4, R15, R5, RZ ;  /* 0x000000050f0f7210 */ /* 0x010fc80007f9e0ff */
[----:B------:R1:W-:Y:S01]  /*27110*/  LDGSTS.E [R9+0x64004], desc[UR6][R146.64], P1 ;  /* 0x6400400092097fae */ /* 0x0003e20008921846 */
[----:B------:R-:W-:-:S03]  /*27120*/  ISETP.GT.AND P1, PT, R3, 0x3, PT ;  /* 0x000000030300780c */ /* 0x000fc60003f24270 */
[----:B------:R-:W-:Y:S01]  /*27130*/  STL [R1+0xe5c], R7 ;  /* 0x000e5c0701007387 */ /* 0x000fe20000100800 */
[----:B------:R-:W-:-:S03]  /*27140*/  IMAD.X R145, R145, 0x1, R4, P4 ;  /* 0x0000000191917824 */ /* 0x000fc600020e0604 */
[----:B------:R2:W-:Y:S04]  /*27150*/  STL [R1+0xe58], R11 ;  /* 0x000e580b01007387 */ /* 0x0005e80000100800 */
[----:B------:R3:W-:Y:S01]  /*27160*/  STL [R1+0xe64], R15 ;  /* 0x000e640f01007387 */ /* 0x0007e20000100800 */
[----:B-1----:R-:W-:-:S03]  /*27170*/  IMAD.MOV.U32 R146, RZ, RZ, R15 ;  /* 0x000000ffff927224 */ /* 0x002fc600078e000f */
[----:B------:R-:W-:Y:S04]  /*27180*/  STL [R1+0xe60], R145 ;  /* 0x000e609101007387 */ /* 0x000fe80000100800 */
[----:B--2---:R-:W2:Y:S01]  /*27190*/  LDL.LU R11, [R1+0xe70] ;  /* 0x000e7000010b7983 */ /* 0x004ea20000300800 */
[----:B---3--:R-:W-:-:S03]  /*271a0*/  SEL R15, RZ, 0x4, !P1 ;  /* 0x00000004ff0f7807 */ /* 0x008fc60004800000 */
[----:B------:R-:W3:Y:S01]  /*271b0*/  LDL.LU R7, [R1+0xe78] ;  /* 0x000e780001077983 */ /* 0x000ee20000300800 */
[----:B------:R-:W-:Y:S02]  /*271c0*/  SEL R15, R15, RZ, !P0 ;  /* 0x000000ff0f0f7207 */ /* 0x000fe40004000000 */
[----:B------:R-:W-:-:S05]  /*271d0*/  IADD3 R8, P3, R8, R5, RZ ;  /* 0x0000000508087210 */ /* 0x000fca0007f7e0ff */
[----:B------:R-:W-:Y:S01]  /*271e0*/  IMAD.X R14, R14, 0x1, R4, P3 ;  /* 0x000000010e0e7824 */ /* 0x000fe200018e0604 */
[----:B------:R-:W-:Y:S01]  /*271f0*/  STL [R1+0xe6c], R8 ;  /* 0x000e6c0801007387 */ /* 0x000fe20000100800 */
[----:B------:R-:W-:Y:S01]  /*27200*/  ISETP.NE.U32.AND P1, PT, R15, RZ, PT ;  /* 0x000000ff0f00720c */ /* 0x000fe20003f25070 */
[----:B------:R-:W-:Y:S02]  /*27210*/  IMAD.MOV.U32 R147, RZ, RZ, R145 ;  /* 0x000000ffff937224 */ /* 0x000fe400078e0091 */
[----:B------:R1:W-:Y:S01]  /*27220*/  STL [R1+0xe68], R14 ;  /* 0x000e680e01007387 */ /* 0x0003e20000100800 */
[----:B------:R-:W-:-:S03]  /*27230*/  IMAD.MOV.U32 R15, RZ, RZ, R14 ;  /* 0x000000ffff0f7224 */ /* 0x000fc600078e000e */
[----:B------:R-:W-:Y:S01]  /*27240*/  LDGSTS.E [R9+0x60008], desc[UR6][R146.64], P2 ;  /* 0x6000800092097fae */ /* 0x000fe20009121846 */
[----:B-1----:R-:W-:-:S05]  /*27250*/  IMAD.MOV.U32 R14, RZ, RZ, R8 ;  /* 0x000000ffff0e7224 */ /* 0x002fca00078e0008 */
[----:B------:R1:W-:Y:S04]  /*27260*/  LDGSTS.E [R9+0x64008], desc[UR6][R14.64], P2 ;  /* 0x640080000e097fae */ /* 0x0003e80009121846 */
[----:B------:R-:W4:Y:S04]  /*27270*/  LDL.LU R14, [R1+0xe80] ;  /* 0x000e8000010e7983 */ /* 0x000f280000300800 */
[----:B------:R-:W4:Y:S01]  /*27280*/  LDL.LU R8, [R1+0xe84] ;  /* 0x000e840001087983 */ /* 0x000f220000300800 */
[----:B------:R-:W1:Y:S01]  /*27290*/  S2R R252, SR_TID.X ;  /* 0x0000000000fc7919 */ /* 0x000e620000002100 */
[----:B------:R-:W-:-:S02]  /*272a0*/  IADD3 R10, P2, R10, R5, RZ ;  /* 0x000000050a0a7210 */ /* 0x000fc40007f5e0ff */
[----:B------:R-:W-:-:S03]  /*272b0*/  IADD3 R6, P3, R6, R5, RZ ;  /* 0x0000000506067210 */ /* 0x000fc60007f7e0ff */
[----:B------:R-:W-:Y:S01]  /*272c0*/  STL [R1+0xe74], R10 ;  /* 0x000e740a01007387 */ /* 0x000fe20000100800 */
[C---:B-1----:R-:W-:Y:S01]  /*272d0*/  IMAD.SHL.U32 R15, R252.reuse, 0x10, RZ ;  /* 0x00000010fc0f7824 */ /* 0x042fe200078e00ff */
[----:B------:R-:W-:-:S04]  /*272e0*/  LOP3.LUT R252, R252, 0x7f, RZ, 0xc0, !PT ;  /* 0x0000007ffcfc7812 */ /* 0x000fc800078ec0ff */
[----:B------:R-:W-:-:S05]  /*272f0*/  LOP3.LUT R15, R15, 0x70, RZ, 0xc0, !PT ;  /* 0x000000700f0f7812 */ /* 0x000fca00078ec0ff */
[----:B------:R-:W-:-:S05]  /*27300*/  IMAD R15, R252, 0x80, R15 ;  /* 0x00000080fc0f7824 */ /* 0x000fca00078e020f */
[----:B------:R-:W-:Y:S01]  /*27310*/  LOP3.LUT R15, R15, 0x10, RZ, 0x3c, !PT ;  /* 0x000000100f0f7812 */ /* 0x000fe200078e3cff */
[--C-:B--2---:R-:W-:Y:S02]  /*27320*/  IMAD.X R11, R11, 0x1, R4.reuse, P2 ;  /* 0x000000010b0b7824 */ /* 0x104fe400010e0604 */
[----:B---3--:R-:W-:-:S03]  /*27330*/  IMAD.X R7, R7, 0x1, R4, P3 ;  /* 0x0000000107077824 */ /* 0x008fc600018e0604 */
[----:B------:R-:W-:Y:S04]  /*27340*/  LDGSTS.E [R9+0x6000c], desc[UR6][R10.64], P1 ;  /* 0x6000c0000a097fae */ /* 0x000fe80008921846 */
[----:B------:R1:W-:Y:S01]  /*27350*/  LDGSTS.E [R9+0x6400c], desc[UR6][R6.64], P1 ;  /* 0x6400c00006097fae */ /* 0x0003e20008921846 */
[----:B------:R-:W-:-:S03]  /*27360*/  ISETP.GT.AND P1, PT, R3, 0x4, PT ;  /* 0x000000040300780c */ /* 0x000fc60003f24270 */
[----:B------:R2:W-:Y:S04]  /*27370*/  STL [R1+0xe70], R11 ;  /* 0x000e700b01007387 */ /* 0x0005e80000100800 */
[----:B------:R-:W-:Y:S01]  /*27380*/  STL [R1+0xe7c], R6 ;  /* 0x000e7c0601007387 */ /* 0x000fe20000100800 */
[----:B-1----:R-:W-:-:S03]  /*27390*/  SEL R9, RZ, 0x4, !P1 ;  /* 0x00000004ff097807 */ /* 0x002fc60004800000 */
[----:B------:R1:W-:Y:S04]  /*273a0*/  STL [R1+0xe78], R7 ;  /* 0x000e780701007387 */ /* 0x0003e80000100800 */
[----:B--2---:R-:W2:Y:S01]  /*273b0*/  LDL.LU R11, [R1+0xe88] ;  /* 0x000e8800010b7983 */ /* 0x004ea20000300800 */
[----:B------:R-:W-:-:S03]  /*273c0*/  SEL R9, R9, RZ, !P0 ;  /* 0x000000ff09097207 */ /* 0x000fc60004000000 */
[----:B------:R-:W3:Y:S04]  /*273d0*/  LDL.LU R10, [R1+0xe8c] ;  /* 0x000e8c00010a7983 */ /* 0x000ee80000300800 */
[----:B-1----:R-:W2:Y:S01]  /*273e0*/  LDL.LU R7, [R1+0xe90] ;  /* 0x000e900001077983 */ /* 0x002ea20000300800 */
[----:B------:R-:W-:-:S03]  /*273f0*/  ISETP.NE.U32.AND P2, PT, R9, RZ, PT ;  /* 0x000000ff0900720c */ /* 0x000fc60003f45070 */
[----:B------:R-:W2:Y:S01]  /*27400*/  LDL.LU R6, [R1+0xe94] ;  /* 0x000e940001067983 */ /* 0x000ea20000300800 */
[----:B------:R-:W-:Y:S01]  /*27410*/  VIADD R9, R15, UR12 ;  /* 0x0000000c0f097c36 */ /* 0x000fe20008000000 */
[----:B----4-:R-:W-:-:S05]  /*27420*/  IADD3 R8, P1, R8, R5, RZ ;  /* 0x0000000508087210 */ /* 0x010fca0007f3e0ff */
[----:B------:R-:W-:Y:S01]  /*27430*/  IMAD.X R14, R14, 0x1, R4, P1 ;  /* 0x000000010e0e7824 */ /* 0x000fe200008e0604 */
[----:B------:R-:W-:Y:S01]  /*27440*/  ISETP.GT.AND P1, PT, R3, 0x5, PT ;  /* 0x000000050300780c */ /* 0x000fe20003f24270 */
[----:B------:R-:W-:Y:S02]  /*27450*/  STL [R1+0xe84], R8 ;  /* 0x000e840801007387 */ /* 0x000fe40000100800 */
[----:B------:R-:W-:Y:S02]  /*27460*/  IMAD.MOV.U32 R15, RZ, RZ, R14 ;  /* 0x000000ffff0f7224 */ /* 0x000fe400078e000e */
[----:B------:R1:W-:Y:S02]  /*27470*/  STL [R1+0xe80], R14 ;  /* 0x000e800e01007387 */ /* 0x0003e40000100800 */
[----:B-1----:R-:W-:Y:S01]  /*27480*/  IMAD.MOV.U32 R14, RZ, RZ, R8 ;  /* 0x000000ffff0e7224 */ /* 0x002fe200078e0008 */
[----:B------:R-:W-:-:S04]  /*27490*/  SEL R8, RZ, 0x4, !P1 ;  /* 0x00000004ff087807 */ /* 0x000fc80004800000 */
[----:B------:R-:W-:Y:S01]  /*274a0*/  SEL R8, R8, RZ, !P0 ;  /* 0x000000ff08087207 */ /* 0x000fe20004000000 */
[----:B------:R-:W-:Y:S03]  /*274b0*/  LDGSTS.E [R9+0x60000], desc[UR6][R14.64], P2 ;  /* 0x600000000e097fae */ /* 0x000fe60009121846 */
[----:B------:R-:W-:Y:S01]  /*274c0*/  ISETP.NE.U32.AND P1, PT, R8, RZ, PT ;  /* 0x000000ff0800720c */ /* 0x000fe20003f25070 */
[----:B------:R-:W4:Y:S04]  /*274d0*/  LDL.LU R14, [R1+0xe98] ;  /* 0x000e9800010e7983 */ /* 0x000f280000300800 */
[----:B------:R-:W4:Y:S04]  /*274e0*/  LDL.LU R8, [R1+0xe9c] ;  /* 0x000e9c0001087983 */ /* 0x000f280000300800 */
[----:B------:R-:W4:Y:S04]  /*274f0*/  LDL.LU R145, [R1+0xea0] ;  /* 0x000ea00001917983 */ /* 0x000f280000300800 */
[----:B------:R-:W4:Y:S01]  /*27500*/  LDL.LU R15, [R1+0xea4] ;  /* 0x000ea400010f7983 */ /* 0x000f220000300800 */
[----:B---3--:R-:W-:-:S05]  /*27510*/  IADD3 R10, P3, R10, R5, RZ ;  /* 0x000000050a0a7210 */ /* 0x008fca0007f7e0ff */
[--C-:B--2---:R-:W-:Y:S01]  /*27520*/  IMAD.X R11, R11, 0x1, R4.reuse, P3 ;  /* 0x000000010b0b7824 */ /* 0x104fe200018e0604 */
[----:B------:R-:W-:Y:S01]  /*27530*/  IADD3 R6, P4, R6, R5, RZ ;  /* 0x0000000506067210 */ /* 0x000fe20007f9e0ff */
[----:B------:R-:W-:Y:S04]  /*27540*/  STL [R1+0xe8c], R10 ;  /* 0x000e8c0a01007387 */ /* 0x000fe80000100800 */
[----:B------:R-:W-:Y:S01]  /*27550*/  IMAD.X R7, R7, 0x1, R4, P4 ;  /* 0x0000000107077824 */ /* 0x000fe200020e0604 */
[----:B------:R-:W-:Y:S04]  /*27560*/  STL [R1+0xe88], R11 ;  /* 0x000e880b01007387 */ /* 0x000fe80000100800 */
[----:B------:R-:W-:Y:S04]  /*27570*/  STL [R1+0xe94], R6 ;  /* 0x000e940601007387 */ /* 0x000fe80000100800 */
[----:B------:R-:W-:Y:S01]  /*27580*/  LDGSTS.E [R9+0x64000], desc[UR6][R10.64], P2 ;  /* 0x640000000a097fae */ /* 0x000fe20009121846 */
[----:B------:R-:W-:-:S03]  /*27590*/  ISETP.GT.AND P2, PT, R3, 0x6, PT ;  /* 0x000000060300780c */ /* 0x000fc60003f44270 */
[----:B------:R1:W-:Y:S04]  /*275a0*/  STL [R1+0xe90], R7 ;  /* 0x000e900701007387 */ /* 0x0003e80000100800 */
[----:B------:R2:W-:Y:S04]  /*275b0*/  LDGSTS.E [R9+0x60004], desc[UR6][R6.64], P1 ;  /* 0x6000400006097fae */ /* 0x0005e80008921846 */
[----:B-1----:R-:W3:Y:S01]  /*275c0*/  LDL.LU R7, [R1+0xeac] ;  /* 0x000eac0001077983 */ /* 0x002ee20000300800 */
[----:B--2---:R-:W-:-:S03]  /*275d0*/  SEL R6, RZ, 0x4, !P2 ;  /* 0x00000004ff067807 */ /* 0x004fc60005000000 */
[----:B------:R-:W2:Y:S01]  /*275e0*/  LDL.LU R11, [R1+0xea8] ;  /* 0x000ea800010b7983 */ /* 0x000ea20000300800 */
[----:B------:R-:W-:-:S03]  /*275f0*/  SEL R6, R6, RZ, !P0 ;  /* 0x000000ff06067207 */ /* 0x000fc60004000000 */
[----:B------:R-:W2:Y:S01]  /*27600*/  LDL.LU R10, [R1+0xeb4] ;  /* 0x000eb400010a7983 */ /* 0x000ea20000300800 */
[----:B------:R-:W-:-:S03]  /*27610*/  ISETP.NE.U32.AND P2, PT, R6, RZ, PT ;  /* 0x000000ff0600720c */ /* 0x000fc60003f45070 */
[----:B------:R-:W2:Y:S01]  /*27620*/  LDL.LU R6, [R1+0xebc] ;  /* 0x000ebc0001067983 */ /* 0x000ea20000300800 */
[----:B----4-:R-:W-:-:S05]  /*27630*/  IADD3 R8, P3, R8, R5, RZ ;  /* 0x0000000508087210 */ /* 0x010fca0007f7e0ff */
[--C-:B------:R-:W-:Y:S01]  /*27640*/  IMAD.X R14, R14, 0x1, R4.reuse, P3 ;  /* 0x000000010e0e7824 */ /* 0x100fe200018e0604 */
[----:B------:R-:W-:Y:S01]  /*27650*/  IADD3 R15, P4, R15, R5, RZ ;  /* 0x000000050f0f7210 */ /* 0x000fe20007f9e0ff */
[----:B------:R-:W-:Y:S04]  /*27660*/  STL [R1+0xe9c], R8 ;  /* 0x000e9c0801007387 */ /* 0x000fe80000100800 */
[----:B------:R-:W-:Y:S01]  /*27670*/  IMAD.X R145, R145, 0x1, R4, P4 ;  /* 0x0000000191917824 */ /* 0x000fe200020e0604 */
[----:B------:R1:W-:Y:S01]  /*27680*/  STL [R1+0xe98], R14 ;  /* 0x000e980e01007387 */ /* 0x0003e20000100800 */
[----:B------:R-:W-:-:S03]  /*27690*/  IMAD.MOV.U32 R147, RZ, RZ, R14 ;  /* 0x000000ffff937224 */ /* 0x000fc600078e000e */
[----:B------:R4:W-:Y:S04]  /*276a0*/  STL [R1+0xea4], R15 ;  /* 0x000ea40f01007387 */ /* 0x0009e80000100800 */
[----:B------:R-:W-:Y:S04]  /*276b0*/  STL [R1+0xea0], R145 ;  /* 0x000ea09101007387 */ /* 0x000fe80000100800 */
[----:B-1----:R-:W2:Y:S01]  /*276c0*/  LDL.LU R14, [R1+0xeb0] ;  /* 0x000eb000010e7983 */ /* 0x002ea20000300800 */
[----:B------:R-:W-:-:S03]  /*276d0*/  IMAD.MOV.U32 R146, RZ, RZ, R8 ;  /* 0x000000ffff927224 */ /* 0x000fc600078e0008 */
[----:B------:R-:W2:Y:S04]  /*276e0*/  LDL.LU R8, [R1+0xeb8] ;  /* 0x000eb80001087983 */ /* 0x000ea80000300800 */
[----:B------:R1:W-:Y:S01]  /*276f0*/  LDGSTS.E [R9+0x64004], desc[UR6][R146.64], P1 ;  /* 0x6400400092097fae */ /* 0x0003e20008921846 */
[----:B------:R-:W-:Y:S01]  /*27700*/  ISETP.GT.AND P1, PT, R3, 0x7, PT ;  /* 0x000000070300780c */ /* 0x000fe20003f24270 */
[----:B-1----:R-:W-:Y:S02]  /*27710*/  IMAD.MOV.U32 R146, RZ, RZ, R15 ;  /* 0x000000ffff927224 */ /* 0x002fe400078e000f */
[----:B------:R-:W-:Y:S01]  /*27720*/  IMAD.MOV.U32 R147, RZ, RZ, R145 ;  /* 0x000000ffff937224 */ /* 0x000fe200078e0091 */
[----:B----4-:R-:W-:-:S04]  /*27730*/  SEL R15, RZ, 0x4, !P1 ;  /* 0x00000004ff0f7807 */ /* 0x010fc80004800000 */
[----:B------:R1:W-:Y:S01]  /*27740*/  LDGSTS.E [R9+0x60008], desc[UR6][R146.64], P2 ;  /* 0x6000800092097fae */ /* 0x0003e20009121846 */
[----:B------:R-:W-:-:S04]  /*27750*/  SEL R15, R15, RZ, !P0 ;  /* 0x000000ff0f0f7207 */ /* 0x000fc80004000000 */
[----:B------:R-:W-:Y:S02]  /*27760*/  ISETP.NE.U32.AND P1, PT, R15, RZ, PT ;  /* 0x000000ff0f00720c */ /* 0x000fe40003f25070 */
[----:B---3--:R-:W-:-:S05]  /*27770*/  IADD3 R7, P3, R7, R5, RZ ;  /* 0x0000000507077210 */ /* 0x008fca0007f7e0ff */
[----:B--2---:R-:W-:Y:S02]  /*27780*/  IMAD.X R11, R11, 0x1, R4, P3 ;  /* 0x000000010b0b7824 */ /* 0x004fe400018e0604 */
[----:B-1----:R-:W-:Y:S02]  /*27790*/  IMAD.MOV.U32 R146, RZ, RZ, R7 ;  /* 0x000000ffff927224 */ /* 0x002fe400078e0007 */
[----:B------:R-:W-:Y:S01]  /*277a0*/  IMAD.MOV.U32 R147, RZ, RZ, R11 ;  /* 0x000000ffff937224 */ /* 0x000fe200078e000b */
[----:B------:R-:W-:Y:S04]  /*277b0*/  STL [R1+0xeac], R7 ;  /* 0x000eac0701007387 */ /* 0x000fe80000100800 */
[----:B------:R-:W-:Y:S01]  /*277c0*/  LDGSTS.E [R9+0x64008], desc[UR6][R146.64], P2 ;  /* 0x6400800092097fae */ /* 0x000fe20009121846 */
[----:B------:R-:W-:-:S03]  /*277d0*/  IADD3 R10, P2, R10, R5, RZ ;  /* 0x000000050a0a7210 */ /* 0x000fc60007f5e0ff */
[----:B------:R1:W-:Y:S01]  /*277e0*/  STL [R1+0xea8], R11 ;  /* 0x000ea80b01007387 */ /* 0x0003e20000100800 */
[----:B------:R-:W-:-:S03]  /*277f0*/  IADD3 R6, P3, R6, R5, RZ ;  /* 0x0000000506067210 */ /* 0x000fc60007f7e0ff */
[----:B-1----:R-:W2:Y:S04]  /*27800*/  LDL.LU R11, [R1+0xec0] ;  /* 0x000ec000010b7983 */ /* 0x002ea80000300800 */
[----:B------:R-:W3:Y:S04]  /*27810*/  LDL.LU R7, [R1+0xec4] ;  /* 0x000ec40001077983 */ /* 0x000ee80000300800 */
[----:B------:R-:W-:Y:S01]  /*27820*/  STL [R1+0xeb4], R10 ;  /* 0x000eb40a01007387 */ /* 0x000fe20000100800 */
[----:B------:R-:W-:-:S04]  /*27830*/  IMAD.X R14, R14, 0x1, R4, P2 ;  /* 0x000000010e0e7824 */ /* 0x000fc800010e0604 */
[----:B------:R-:W-:Y:S01]  /*27840*/  IMAD.MOV.U32 R15, RZ, RZ, R14 ;  /* 0x000000ffff0f7224 */ /* 0x000fe200078e000e */
[----:B------:R1:W-:Y:S01]  /*27850*/  STL [R1+0xeb0], R14 ;  /* 0x000eb00e01007387 */ /* 0x0003e20000100800 */
[----:B------:R-:W-:Y:S02]  /*27860*/  IMAD.X R8, R8, 0x1, R4, P3 ;  /* 0x0000000108087824 */ /* 0x000fe400018e0604 */
[----:B-1----:R-:W-:-:S05]  /*27870*/  IMAD.MOV.U32 R14, RZ, RZ, R10 ;  /* 0x000000ffff0e7224 */ /* 0x002fca00078e000a */
[----:B------:R1:W-:Y:S04]  /*27880*/  LDGSTS.E [R9+0x6000c], desc[UR6][R14.64], P1 ;  /* 0x6000c0000e097fae */ /* 0x0003e80008921846 */
[----:B------:R-:W-:Y:S01]  /*27890*/  STL [R1+0xebc], R6 ;  /* 0x000ebc0601007387 */ /* 0x000fe20000100800 */
[----:B-1----:R-:W-:Y:S02]  /*278a0*/  IMAD.MOV.U32 R14, RZ, RZ, R6 ;  /* 0x000000ffff0e7224 */ /* 0x002fe400078e0006 */
[----:B------:R-:W-:Y:S01]  /*278b0*/  IMAD.MOV.U32 R15, RZ, RZ, R8 ;  /* 0x000000ffff0f7224 */ /* 0x000fe200078e0008 */
[----:B------:R1:W-:Y:S04]  /*278c0*/  STL [R1+0xeb8], R8 ;  /* 0x000eb80801007387 */ /* 0x0003e80000100800 */
[----:B------:R4:W-:Y:S04]  /*278d0*/  LDGSTS.E [R9+0x6400c], desc[UR6][R14.64], P1 ;  /* 0x6400c0000e097fae */ /* 0x0009e80008921846 */
[----:B------:R-:W2:Y:S04]  /*278e0*/  LDL.LU R14, [R1+0xec8] ;  /* 0x000ec800010e7983 */ /* 0x000ea80000300800 */
[----:B------:R-:W2:Y:S04]  /*278f0*/  LDL.LU R10, [R1+0xecc] ;  /* 0x000ecc00010a7983 */ /* 0x000ea80000300800 */
[----:B-1----:R-:W2:Y:S04]  /*27900*/  LDL.LU R8, [R1+0xed0] ;  /* 0x000ed00001087983 */ /* 0x002ea80000300800 */
[----:B------:R-:W2:Y:S01]  /*27910*/  LDL.LU R6, [R1+0xed4] ;  /* 0x000ed40001067983 */ /* 0x000ea20000300800 */
[----:B------:R-:W1:Y:S01]  /*27920*/  S2R R252, SR_TID.X ;  /* 0x0000000000fc7919 */ /* 0x000e620000002100 */
[----:B------:R-:W-:-:S04]  /*27930*/  ISETP.GT.AND P1, PT, R3, 0x8, PT ;  /* 0x000000080300780c */ /* 0x000fc80003f24270 */
[----:B----4-:R-:W-:-:S04]  /*27940*/  SEL R9, RZ, 0x4, !P1 ;  /* 0x00000004ff097807 */ /* 0x010fc80004800000 */
[----:B------:R-:W-:-:S04]  /*27950*/  SEL R9, R9, RZ, !P0 ;  /* 0x000000ff09097207 */ /* 0x000fc80004000000 */
[----:B------:R-:W-:Y:S01]  /*27960*/  ISETP.NE.U32.AND P2, PT, R9, RZ, PT ;  /* 0x000000ff0900720c */ /* 0x000fe20003f45070 */
[C---:B-1----:R-:W-:Y:S01]  /*27970*/  IMAD.SHL.U32 R15, R252.reuse, 0x10, RZ ;  /* 0x00000010fc0f7824 */ /* 0x042fe200078e00ff */
[----:B------:R-:W-:-:S04]  /*27980*/  LOP3.LUT R252, R252, 0x7f, RZ, 0xc0, !PT ;  /* 0x0000007ffcfc7812 */ /* 0x000fc800078ec0ff */
[----:B------:R-:W-:-:S05]  /*27990*/  LOP3.LUT R15, R15, 0x70, RZ, 0xc0, !PT ;  /* 0x000000700f0f7812 */ /* 0x000fca00078ec0ff */
[----:B------:R-:W-:-:S05]  /*279a0*/  IMAD R15, R252, 0x80, R15 ;  /* 0x00000080fc0f7824 */ /* 0x000fca00078e020f */
[----:B------:R-:W-:-:S05]  /*279b0*/  LOP3.LUT R15, R15, 0x20, RZ, 0x3c, !PT ;  /* 0x000000200f0f7812 */ /* 0x000fca00078e3cff */
[----:B------:R-:W-:Y:S01]  /*279c0*/  VIADD R9, R15, UR12 ;  /* 0x0000000c0f097c36 */ /* 0x000fe20008000000 */
[----:B---3--:R-:W-:-:S05]  /*279d0*/  IADD3 R7, P1, R7, R5, RZ ;  /* 0x0000000507077210 */ /* 0x008fca0007f3e0ff */
[----:B--2---:R-:W-:Y:S01]  /*279e0*/  IMAD.X R11, R11, 0x1, R4, P1 ;  /* 0x000000010b0b7824 */ /* 0x004fe200008e0604 */
[----:B------:R-:W-:Y:S01]  /*279f0*/  ISETP.GT.AND P1, PT, R3, 0x9, PT ;  /* 0x000000090300780c */ /* 0x000fe20003f24270 */
[----:B------:R1:W-:Y:S01]  /*27a00*/  STL [R1+0xec4], R7 ;  /* 0x000ec40701007387 */ /* 0x0003e20000100800 */
[----:B------:R-:W-:Y:S02]  /*27a10*/  IMAD.MOV.U32 R146, RZ, RZ, R7 ;  /* 0x000000ffff927224 */ /* 0x000fe400078e0007 */
[----:B-1----:R-:W-:-:S04]  /*27a20*/  SEL R7, RZ, 0x4, !P1 ;  /* 0x00000004ff077807 */ /* 0x002fc80004800000 */
[----:B------:R-:W-:Y:S01]  /*27a30*/  SEL R7, R7, RZ, !P0 ;  /* 0x000000ff07077207 */ /* 0x000fe20004000000 */
[----:B------:R1:W-:Y:S01]  /*27a40*/  STL [R1+0xec0], R11 ;  /* 0x000ec00b01007387 */ /* 0x0003e20000100800 */
[----:B------:R-:W-:Y:S02]  /*27a50*/  IMAD.MOV.U32 R147, RZ, RZ, R11 ;  /* 0x000000ffff937224 */ /* 0x000fe400078e000b */
[----:B------:R-:W-:-:S03]  /*27a60*/  ISETP.NE.U32.AND P1, PT, R7, RZ, PT ;  /* 0x000000ff0700720c */ /* 0x000fc60003f25070 */
[----:B------:R2:W-:Y:S04]  /*27a70*/  LDGSTS.E [R9+0x60000], desc[UR6][R146.64], P2 ;  /* 0x6000000092097fae */ /* 0x0005e80009121846 */
[----:B-1----:R-:W3:Y:S04]  /*27a80*/  LDL.LU R11, [R1+0xed8] ;  /* 0x000ed800010b7983 */ /* 0x002ee80000300800 */
[----:B------:R-:W4:Y:S04]  /*27a90*/  LDL.LU R7, [R1+0xedc] ;  /* 0x000edc0001077983 */ /* 0x000f280000300800 */
[----:B------:R-:W3:Y:S04]  /*27aa0*/  LDL.LU R145, [R1+0xee0] ;  /* 0x000ee00001917983 */ /* 0x000ee80000300800 */
[----:B------:R-:W3:Y:S01]  /*27ab0*/  LDL.LU R15, [R1+0xee4] ;  /* 0x000ee400010f7983 */ /* 0x000ee20000300800 */
[----:B------:R-:W-:-:S05]  /*27ac0*/  IADD3 R10, P3, R10, R5, RZ ;  /* 0x000000050a0a7210 */ /* 0x000fca0007f7e0ff */
[----:B------:R-:W-:Y:S01]  /*27ad0*/  IMAD.X R14, R14, 0x1, R4, P3 ;  /* 0x000000010e0e7824 */ /* 0x000fe200018e0604 */
[----:B------:R-:W-:Y:S01]  /*27ae0*/  IADD3 R6, P4, R6, R5, RZ ;  /* 0x0000000506067210 */ /* 0x000fe20007f9e0ff */
[----:B--2---:R-:W-:Y:S02]  /*27af0*/  IMAD.MOV.U32 R146, RZ, RZ, R10 ;  /* 0x000000ffff927224 */ /* 0x004fe400078e000a */
[----:B------:R-:W-:Y:S02]  /*27b00*/  IMAD.MOV.U32 R147, RZ, RZ, R14 ;  /* 0x000000ffff937224 */ /* 0x000fe400078e000e */
[----:B------:R-:W-:Y:S01]  /*27b10*/  IMAD.X R8, R8, 0x1, R4, P4 ;  /* 0x0000000108087824 */ /* 0x000fe200020e0604 */
[----:B------:R-:W-:Y:S04]  /*27b20*/  STL [R1+0xecc], R10 ;  /* 0x000ecc0a01007387 */ /* 0x000fe80000100800 */
[----:B------:R-:W-:Y:S04]  /*27b30*/  STL [R1+0xec8], R14 ;  /* 0x000ec80e01007387 */ /* 0x000fe80000100800 */
[----:B------:R-:W-:Y:S04]  /*27b40*/  STL [R1+0xed4], R6 ;  /* 0x000ed40601007387 */ /* 0x000fe80000100800 */
[----:B------:R1:W-:Y:S04]  /*27b50*/  LDGSTS.E [R9+0x64000], desc[UR6][R146.64], P2 ;  /* 0x6400000092097fae */ /* 0x0003e80009121846 */
[----:B------:R2:W-:Y:S01]  /*27b60*/  STL [R1+0xed0], R8 ;  /* 0x000ed00801007387 */ /* 0x0005e20000100800 */
[----:B-1----:R-:W-:-:S03]  /*27b70*/  IMAD.MOV.U32 R147, RZ, RZ, R8 ;  /* 0x000000ffff937224 */ /* 0x002fc600078e0008 */
[----:B--2---:R-:W2:Y:S04]  /*27b80*/  LDL.LU R8, [R1+0xeec] ;  /* 0x000eec0001087983 */ /* 0x004ea80000300800 */
[----:B------:R-:W2:Y:S01]  /*27b90*/  LDL.LU R14, [R1+0xee8] ;  /* 0x000ee800010e7983 */ /* 0x000ea20000300800 */
[----:B------:R-:W-:Y:S01]  /*27ba0*/  ISETP.GT.AND P2, PT, R3, 0xa, PT ;  /* 0x0000000a0300780c */ /* 0x000fe20003f44270 */
[----:B------:R-:W-:Y:S02]  /*27bb0*/  IMAD.MOV.U32 R146, RZ, RZ, R6 ;  /* 0x000000ffff927224 */ /* 0x000fe400078e0006 */
[----:B------:R-:W2:Y:S01]  /*27bc0*/  LDL.LU R10, [R1+0xef4] ;  /* 0x000ef400010a7983 */ /* 0x000ea20000300800 */
[----:B------:R-:W-:-:S03]  /*27bd0*/  SEL R6, RZ, 0x4, !P2 ;  /* 0x00000004ff067807 */ /* 0x000fc60005000000 */
[----:B------:R1:W-:Y:S01]  /*27be0*/  LDGSTS.E [R9+0x60004], desc[UR6][R146.64], P1 ;  /* 0x6000400092097fae */ /* 0x0003e20008921846 */
[----:B------:R-:W-:-:S04]  /*27bf0*/  SEL R6, R6, RZ, !P0 ;  /* 0x000000ff06067207 */ /* 0x000fc80004000000 */
[----:B------:R-:W-:Y:S02]  /*27c00*/  ISETP.NE.U32.AND P2, PT, R6, RZ, PT ;  /* 0x000000ff0600720c */ /* 0x000fe40003f45070 */
[----:B------:R-:W2:Y:S01]  /*27c10*/  LDL.LU R6, [R1+0xefc] ;  /* 0x000efc0001067983 */ /* 0x000ea20000300800 */
[----:B----4-:R-:W-:-:S05]  /*27c20*/  IADD3 R7, P3, R7, R5, RZ ;  /* 0x0000000507077210 */ /* 0x010fca0007f7e0ff */
[--C-:B---3--:R-:W-:Y:S02]  /*27c30*/  IMAD.X R11, R11, 0x1, R4.reuse, P3 ;  /* 0x000000010b0b7824 */ /* 0x108fe400018e0604 */
[----:B-1----:R-:W-:Y:S02]  /*27c40*/  IMAD.MOV.U32 R146, RZ, RZ, R7 ;  /* 0x000000ffff927224 */ /* 0x002fe400078e0007 */
[----:B------:R-:W-:Y:S01]  /*27c50*/  IMAD.MOV.U32 R147, RZ, RZ, R11 ;  /* 0x000000ffff937224 */ /* 0x000fe200078e000b */
[----:B------:R-:W-:Y:S01]  /*27c60*/  IADD3 R15, P4, R15, R5, RZ ;  /* 0x000000050f0f7210 */ /* 0x000fe20007f9e0ff */
[----:B------:R-:W-:Y:S04]  /*27c70*/  STL [R1+0xedc], R7 ;  /* 0x000edc0701007387 */ /* 0x000fe80000100800 */
[----:B------:R1:W-:Y:S01]  /*27c80*/  LDGSTS.E [R9+0x64004], desc[UR6][R146.64], P1 ;  /* 0x6400400092097fae */ /* 0x0003e20008921846 */
[----:B------:R-:W-:Y:S01]  /*27c90*/  ISETP.GT.AND P1, PT, R3, 0xb, PT ;  /* 0x0000000b0300780c */ /* 0x000fe20003f24270 */
[----:B------:R-:W-:-:S02]  /*27ca0*/  IMAD.X R145, R145, 0x1, R4, P4 ;  /* 0x0000000191917824 */ /* 0x000fc400020e0604 */
[----:B------:R3:W-:Y:S04]  /*27cb0*/  STL [R1+0xed8], R11 ;  /* 0x000ed80b01007387 */ /* 0x0007e80000100800 */
[----:B------:R4:W-:Y:S01]  /*27cc0*/  STL [R1+0xee4], R15 ;  /* 0x000ee40f01007387 */ /* 0x0009e20000100800 */
[----:B-1----:R-:W-:-:S03]  /*27cd0*/  IMAD.MOV.U32 R146, RZ, RZ, R15 ;  /* 0x000000ffff927224 */ /* 0x002fc600078e000f */
[----:B------:R-:W-:Y:S04]  /*27ce0*/  STL [R1+0xee0], R145 ;  /* 0x000ee09101007387 */ /* 0x000fe80000100800 */
[----:B---3--:R-:W3:Y:S01]  /*27cf0*/  LDL.LU R11, [R1+0xef0] ;  /* 0x000ef000010b7983 */ /* 0x008ee20000300800 */
[----:B----4-:R-:W-:-:S03]  /*27d00*/  SEL R15, RZ, 0x4, !P1 ;  /* 0x00000004ff0f7807 */ /* 0x010fc60004800000 */
[----:B------:R-:W4:Y:S01]  /*27d10*/  LDL.LU R7, [R1+0xef8] ;  /* 0x000ef80001077983 */ /* 0x000f220000300800 */
[----:B------:R-:W-:Y:S01]  /*27d20*/  SEL R15, R15, RZ, !P0 ;  /* 0x000000ff0f0f7207 */ /* 0x000fe20004000000 */
[----:B------:R-:W-:-:S03]  /*27d30*/  IMAD.MOV.U32 R147, RZ, RZ, R145 ;  /* 0x000000ffff937224 */ /* 0x000fc600078e0091 */
[----:B------:R-:W-:Y:S02]  /*27d40*/  ISETP.NE.U32.AND P1, PT, R15, RZ, PT ;  /* 0x000000ff0f00720c */ /* 0x000fe40003f25070 */
[----:B------:R-:W-:Y:S01]  /*27d50*/  LDGSTS.E [R9+0x60008], desc[UR6][R146.64], P2 ;  /* 0x6000800092097fae */ /* 0x000fe20009121846 */
[----:B--2---:R-:W-:-:S05]  /*27d60*/  IADD3 R8, P3, R8, R5, RZ ;  /* 0x0000000508087210 */ /* 0x004fca0007f7e0ff */
[----:B------:R-:W-:Y:S01]  /*27d70*/  IMAD.X R14, R14, 0x1, R4, P3 ;  /* 0x000000010e0e7824 */ /* 0x000fe200018e0604 */
[----:B------:R-:W-:Y:S03]  /*27d80*/  STL [R1+0xeec], R8 ;  /* 0x000eec0801007387 */ /* 0x000fe60000100800 */
[----:B------:R-:W-:Y:S01]  /*27d90*/  IMAD.MOV.U32 R15, RZ, RZ, R14 ;  /* 0x000000ffff0f7224 */ /* 0x000fe200078e000e */
[----:B------:R1:W-:Y:S02]  /*27da0*/  STL [R1+0xee8], R14 ;  /* 0x000ee80e01007387 */ /* 0x0003e40000100800 */
[----:B-1----:R-:W-:-:S05]  /*27db0*/  IMAD.MOV.U32 R14, RZ, RZ, R8 ;  /* 0x000000ffff0e7224 */ /* 0x002fca00078e0008 */
[----:B------:R1:W-:Y:S04]  /*27dc0*/  LDGSTS.E [R9+0x64008], desc[UR6][R14.64], P2 ;  /* 0x640080000e097fae */ /* 0x0003e80009121846 */
[----:B------:R-:W2:Y:S04]  /*27dd0*/  LDL.LU R14, [R1+0xf00] ;  /* 0x000f0000010e7983 */ /* 0x000ea80000300800 */
[----:B------:R-:W2:Y:S01]  /*27de0*/  LDL.LU R8, [R1+0xf04] ;  /* 0x000f040001087983 */ /* 0x000ea20000300800 */
        /* <DEDUP_REMOVED lines=9> */
[--C-:B---3--:R-:W-:Y:S02]  /*27e80*/  IMAD.X R11, R11, 0x1, R4.reuse, P2 ;  /* 0x000000010b0b7824 */ /* 0x108fe400010e0604 */
[----:B----4-:R-:W-:-:S03]  /*27e90*/  IMAD.X R7, R7, 0x1, R4, P3 ;  /* 0x0000000107077824 */ /* 0x010fc600018e0604 */
[----:B------:R-:W-:Y:S04]  /*27ea0*/  LDGSTS.E [R9+0x6000c], desc[UR6][R10.64], P1 ;  /* 0x6000c0000a097fae */ /* 0x000fe80008921846 */
[----:B------:R1:W-:Y:S01]  /*27eb0*/  LDGSTS.E [R9+0x6400c], desc[UR6][R6.64], P1 ;  /* 0x6400c00006097fae */ /* 0x0003e20008921846 */
[----:B------:R-:W-:-:S03]  /*27ec0*/  ISETP.GT.AND P1, PT, R3, 0xc, PT ;  /* 0x0000000c0300780c */ /* 0x000fc60003f24270 */
[----:B------:R3:W-:Y:S04]  /*27ed0*/  STL [R1+0xef0], R11 ;  /* 0x000ef00b01007387 */ /* 0x0007e80000100800 */
[----:B------:R-:W-:Y:S01]  /*27ee0*/  STL [R1+0xefc], R6 ;  /* 0x000efc0601007387 */ /* 0x000fe20000100800 */
[----:B-1----:R-:W-:-:S03]  /*27ef0*/  SEL R9, RZ, 0x4, !P1 ;  /* 0x00000004ff097807 */ /* 0x002fc60004800000 */
[----:B------:R1:W-:Y:S04]  /*27f00*/  STL [R1+0xef8], R7 ;  /* 0x000ef80701007387 */ /* 0x0003e80000100800 */
[----:B---3--:R-:W3:Y:S01]  /*27f10*/  LDL.LU R11, [R1+0xf08] ;  /* 0x000f0800010b7983 */ /* 0x008ee20000300800 */
[----:B------:R-:W-:-:S03]  /*27f20*/  SEL R9, R9, RZ, !P0 ;  /* 0x000000ff09097207 */ /* 0x000fc60004000000 */
[----:B------:R-:W4:Y:S04]  /*27f30*/  LDL.LU R10, [R1+0xf0c] ;  /* 0x000f0c00010a7983 */ /* 0x000f280000300800 */
[----:B-1----:R-:W3:Y:S01]  /*27f40*/  LDL.LU R7, [R1+0xf10] ;  /* 0x000f100001077983 */ /* 0x002ee20000300800 */
[----:B------:R-:W-:-:S03]  /*27f50*/  ISETP.NE.U32.AND P2, PT, R9, RZ, PT ;  /* 0x000000ff0900720c */ /* 0x000fc60003f45070 */
[----:B------:R-:W3:Y:S01]  /*27f60*/  LDL.LU R6, [R1+0xf14] ;  /* 0x000f140001067983 */ /* 0x000ee20000300800 */
[----:B------:R-:W-:Y:S01]  /*27f70*/  VIADD R9, R15, UR12 ;  /* 0x0000000c0f097c36 */ /* 0x000fe20008000000 */
[----:B--2---:R-:W-:-:S05]  /*27f80*/  IADD3 R8, P1, R8, R5, RZ ;  /* 0x0000000508087210 */ /* 0x004fca0007f3e0ff */
        /* <DEDUP_REMOVED lines=10> */
[----:B------:R-:W2:Y:S04]  /*28030*/  LDL.LU R14, [R1+0xf18] ;  /* 0x000f1800010e7983 */ /* 0x000ea80000300800 */
[----:B------:R-:W2:Y:S04]  /*28040*/  LDL.LU R8, [R1+0xf1c] ;  /* 0x000f1c0001087983 */ /* 0x000ea80000300800 */
[----:B------:R-:W2:Y:S04]  /*28050*/  LDL.LU R145, [R1+0xf20] ;  /* 0x000f200001917983 */ /* 0x000ea80000300800 */
[----:B------:R-:W2:Y:S01]  /*28060*/  LDL.LU R15, [R1+0xf24] ;  /* 0x000f2400010f7983 */ /* 0x000ea20000300800 */
[----:B----4-:R-:W-:-:S05]  /*28070*/  IADD3 R10, P3, R10, R5, RZ ;  /* 0x000000050a0a7210 */ /* 0x010fca0007f7e0ff */
[--C-:B---3--:R-:W-:Y:S01]  /*28080*/  IMAD.X R11, R11, 0x1, R4.reuse, P3 ;  /* 0x000000010b0b7824 */ /* 0x108fe200018e0604 */
        /* <DEDUP_REMOVED lines=9> */
[----:B-1----:R-:W4:Y:S01]  /*28120*/  LDL.LU R7, [R1+0xf2c] ;  /* 0x000f2c0001077983 */ /* 0x002f220000300800 */
[----:B---3--:R-:W-:-:S03]  /*28130*/  SEL R6, RZ, 0x4, !P2 ;  /* 0x00000004ff067807 */ /* 0x008fc60005000000 */
[----:B------:R-:W3:Y:S01]  /*28140*/  LDL.LU R11, [R1+0xf28] ;  /* 0x000f2800010b7983 */ /* 0x000ee20000300800 */
[----:B------:R-:W-:-:S03]  /*28150*/  SEL R6, R6, RZ, !P0 ;  /* 0x000000ff06067207 */ /* 0x000fc60004000000 */
[----:B------:R-:W3:Y:S01]  /*28160*/  LDL.LU R10, [R1+0xf34] ;  /* 0x000f3400010a7983 */ /* 0x000ee20000300800 */
[----:B------:R-:W-:-:S03]  /*28170*/  ISETP.NE.U32.AND P2, PT, R6, RZ, PT ;  /* 0x000000ff0600720c */ /* 0x000fc60003f45070 */
[----:B------:R-:W3:Y:S01]  /*28180*/  LDL.LU R6, [R1+0xf3c] ;  /* 0x000f3c0001067983 */ /* 0x000ee20000300800 */
[----:B--2---:R-:W-:-:S05]  /*28190*/  IADD3 R8, P3, R8, R5, RZ ;  /* 0x0000000508087210 */ /* 0x004fca0007f7e0ff */
        /* <DEDUP_REMOVED lines=8> */
[----:B-1----:R-:W3:Y:S01]  /*28220*/  LDL.LU R14, [R1+0xf30] ;  /* 0x000f3000010e7983 */ /* 0x002ee20000300800 */
[----:B------:R-:W-:-:S03]  /*28230*/  IMAD.MOV.U32 R146, RZ, RZ, R8 ;  /* 0x000000ffff927224 */ /* 0x000fc600078e0008 */
[----:B------:R-:W3:Y:S04]  /*28240*/  LDL.LU R8, [R1+0xf38] ;  /* 0x000f380001087983 */ /* 0x000ee80000300800 */
[----:B------:R1:W-:Y:S01]  /*28250*/  LDGSTS.E [R9+0x64004], desc[UR6][R146.64], P1 ;  /* 0x6400400092097fae */ /* 0x0003e20008921846 */
[----:B------:R-:W-:Y:S01]  /*28260*/  ISETP.GT.AND P1, PT, R3, 0xf, PT ;  /* 0x0000000f0300780c */ /* 0x000fe20003f24270 */
[----:B-1----:R-:W-:Y:S02]  /*28270*/  IMAD.MOV.U32 R146, RZ, RZ, R15 ;  /* 0x000000ffff927224 */ /* 0x002fe400078e000f */
[----:B------:R-:W-:Y:S01]  /*28280*/  IMAD.MOV.U32 R147, RZ, RZ, R145 ;  /* 0x000000ffff937224 */ /* 0x000fe200078e0091 */
[----:B--2---:R-:W-:-:S04]  /*28290*/  SEL R15, RZ, 0x4, !P1 ;  /* 0x00000004ff0f7807 */ /* 0x004fc80004800000 */
[----:B------:R1:W-:Y:S01]  /*282a0*/  LDGSTS.E [R9+0x60008], desc[UR6][R146.64], P2 ;  /* 0x6000800092097fae */ /* 0x0003e20009121846 */
[----:B------:R-:W-:-:S04]  /*282b0*/  SEL R15, R15, RZ, !P0 ;  /* 0x000000ff0f0f7207 */ /* 0x000fc80004000000 */
[----:B------:R-:W-:Y:S02]  /*282c0*/  ISETP.NE.U32.AND P1, PT, R15, RZ, PT ;  /* 0x000000ff0f00720c */ /* 0x000fe40003f25070 */
[----:B----4-:R-:W-:-:S05]  /*282d0*/  IADD3 R7, P3, R7, R5, RZ ;  /* 0x0000000507077210 */ /* 0x010fca0007f7e0ff */
[----:B---3--:R-:W-:Y:S02]  /*282e0*/  IMAD.X R11, R11, 0x1, R4, P3 ;  /* 0x000000010b0b7824 */ /* 0x008fe400018e0604 */
        /* <DEDUP_REMOVED lines=257> */
[----:B-1----:R-:W-:Y:S01]  /*29300*/  IMAD.MOV.U32 R146, RZ, RZ, R7 ;  /* 0x000000ffff927224 */ /* 0x002fe200078e0007 */
[----:B------:R-:W-:Y:S01]  /*29310*/  IADD3 R15, P4, R15, R5, RZ ;  /* 0x000000050f0f7210 */ /* 0x000fe20007f9e0ff */
[----:B------:R-:W-:Y:S01]  /*29320*/  IMAD.MOV.U32 R147, RZ, RZ, R11 ;  /* 0x000000ffff937224 */ /* 0x000fe200078e000b */
[----:B------:R-:W-:Y:S03]  /*29330*/  STL [R1+0xfdc], R7 ;  /* 0x000fdc0701007387 */ /* 0x000fe60000100800 */
[----:B------:R-:W-:Y:S01]  /*29340*/  IMAD.X R145, R145, 0x1, R4, P4 ;  /* 0x0000000191917824 */ /* 0x000fe200020e0604 */
[----:B------:R1:W-:Y:S01]  /*29350*/  LDGSTS.E [R9+0x64004], desc[UR6][R146.64], P1 ;  /* 0x6400400092097fae */ /* 0x0003e20008921846 */
[----:B------:R-:W-:-:S03]  /*29360*/  ISETP.GT.AND P1, PT, R3, 0x1b, PT ;  /* 0x0000001b0300780c */ /* 0x000fc60003f24270 */
        /* <DEDUP_REMOVED lines=31> */
[----:B------:R1:W-:Y:S04]  /*29560*/  STL [R1+0xff0], R11 ;  /* 0x000ff00b01007387 */ /* 0x0003e80000100800 */
[----:B------:R-:W-:Y:S04]  /*29570*/  STL [R1+0xffc], R6 ;  /* 0x000ffc0601007387 */ /* 0x000fe80000100800 */
[----:B------:R-:W-:Y:S04]  /*29580*/  LDGSTS.E [R9+0x6000c], desc[UR6][R10.64], P1 ;  /* 0x6000c0000a097fae */ /* 0x000fe80008921846 */
[----:B------:R3:W-:Y:S04]  /*29590*/  STL [R1+0xff8], R7 ;  /* 0x000ff80701007387 */ /* 0x0007e80000100800 */
[----:B------:R4:W-:Y:S01]  /*295a0*/  LDGSTS.E [R9+0x6400c], desc[UR6][R6.64], P1 ;  /* 0x6400c00006097fae */ /* 0x0009e20008921846 */
[----:B------:R-:W-:-:S03]  /*295b0*/  ISETP.GT.AND P1, PT, R3, 0x1c, PT ;  /* 0x0000001c0300780c */ /* 0x000fc60003f24270 */
[----:B-1----:R-:W2:Y:S04]  /*295c0*/  LDL.LU R11, [R1+0x1008] ;  /* 0x00100800010b7983 */ /* 0x002ea80000300800 */
[----:B------:R-:W2:Y:S04]  /*295d0*/  LDL.LU R10, [R1+0x100c] ;  /* 0x00100c00010a7983 */ /* 0x000ea80000300800 */
[----:B---3--:R-:W3:Y:S01]  /*295e0*/  LDL.LU R7, [R1+0x1010] ;  /* 0x0010100001077983 */ /* 0x008ee20000300800 */
[----:B----4-:R-:W-:-:S03]  /*295f0*/  SEL R9, RZ, 0x4, !P1 ;  /* 0x00000004ff097807 */ /* 0x010fc60004800000 */
[----:B------:R-:W4:Y:S01]  /*29600*/  LDL.LU R6, [R1+0x1014] ;  /* 0x0010140001067983 */ /* 0x000f220000300800 */
[----:B------:R-:W-:-:S04]  /*29610*/  SEL R9, R9, RZ, !P0 ;  /* 0x000000ff09097207 */ /* 0x000fc80004000000 */
[----:B------:R-:W-:Y:S01]  /*29620*/  ISETP.NE.U32.AND P2, PT, R9, RZ, PT ;  /* 0x000000ff0900720c */ /* 0x000fe20003f45070 */
        /* <DEDUP_REMOVED lines=16> */
[----:B------:R-:W-:-:S05]  /*29730*/  IADD3 R10, P3, R10, R5, RZ ;  /* 0x000000050a0a7210 */ /* 0x000fca0007f7e0ff */
[--C-:B------:R-:W-:Y:S01]  /*29740*/  IMAD.X R11, R11, 0x1, R4.reuse, P3 ;  /* 0x000000010b0b7824 */ /* 0x100fe200018e0604 */
[----:B----4-:R-:W-:Y:S01]  /*29750*/  IADD3 R6, P4, R6, R5, RZ ;  /* 0x0000000506067210 */ /* 0x010fe20007f9e0ff */
[----:B------:R-:W-:Y:S04]  /*29760*/  STL [R1+0x100c], R10 ;  /* 0x00100c0a01007387 */ /* 0x000fe80000100800 */
[----:B---3--:R-:W-:Y:S01]  /*29770*/  IMAD.X R7, R7, 0x1, R4, P4 ;  /* 0x0000000107077824 */ /* 0x008fe200020e0604 */
[----:B------:R-:W-:Y:S04]  /*29780*/  STL [R1+0x1008], R11 ;  /* 0x0010080b01007387 */ /* 0x000fe80000100800 */
[----:B------:R-:W-:Y:S04]  /*29790*/  STL [R1+0x1014], R6 ;  /* 0x0010140601007387 */ /* 0x000fe80000100800 */
[----:B------:R-:W-:Y:S04]  /*297a0*/  LDGSTS.E [R9+0x64000], desc[UR6][R10.64], P2 ;  /* 0x640000000a097fae */ /* 0x000fe80009121846 */
[----:B------:R1:W-:Y:S04]  /*297b0*/  STL [R1+0x1010], R7 ;  /* 0x0010100701007387 */ /* 0x0003e80000100800 */
[----:B------:R3:W-:Y:S01]  /*297c0*/  LDGSTS.E [R9+0x60004], desc[UR6][R6.64], P1 ;  /* 0x6000400006097fae */ /* 0x0007e20008921846 */
[----:B------:R-:W-:-:S03]  /*297d0*/  ISETP.GT.AND P2, PT, R3, 0x1e, PT ;  /* 0x0000001e0300780c */ /* 0x000fc60003f44270 */
[----:B-1----:R-:W4:Y:S04]  /*297e0*/  LDL.LU R7, [R1+0x102c] ;  /* 0x00102c0001077983 */ /* 0x002f280000300800 */
[----:B------:R-:W4:Y:S01]  /*297f0*/  LDL.LU R11, [R1+0x1028] ;  /* 0x00102800010b7983 */ /* 0x000f220000300800 */
[----:B---3--:R-:W-:-:S03]  /*29800*/  SEL R6, RZ, 0x4, !P2 ;  /* 0x00000004ff067807 */ /* 0x008fc60005000000 */
[----:B------:R-:W3:Y:S01]  /*29810*/  LDL.LU R10, [R1+0x1034] ;  /* 0x00103400010a7983 */ /* 0x000ee20000300800 */
[----:B------:R-:W-:-:S04]  /*29820*/  SEL R6, R6, RZ, !P0 ;  /* 0x000000ff06067207 */ /* 0x000fc80004000000 */
[----:B------:R-:W-:Y:S02]  /*29830*/  ISETP.NE.U32.AND P2, PT, R6, RZ, PT ;  /* 0x000000ff0600720c */ /* 0x000fe40003f45070 */
        /* <DEDUP_REMOVED lines=9> */
[----:B------:R4:W-:Y:S04]  /*298d0*/  STL [R1+0x1020], R145 ;  /* 0x0010209101007387 */ /* 0x0009e80000100800 */
[----:B-1----:R-:W3:Y:S01]  /*298e0*/  LDL.LU R14, [R1+0x1030] ;  /* 0x00103000010e7983 */ /* 0x002ee20000300800 */
[----:B------:R-:W-:-:S03]  /*298f0*/  IMAD.MOV.U32 R146, RZ, RZ, R8 ;  /* 0x000000ffff927224 */ /* 0x000fc600078e0008 */
[----:B------:R-:W3:Y:S04]  /*29900*/  LDL.LU R8, [R1+0x1038] ;  /* 0x0010380001087983 */ /* 0x000ee80000300800 */
[----:B------:R1:W-:Y:S01]  /*29910*/  LDGSTS.E [R9+0x64004], desc[UR6][R146.64], P1 ;  /* 0x6400400092097fae */ /* 0x0003e20008921846 */
[----:B------:R-:W-:Y:S01]  /*29920*/  ISETP.GT.AND P1, PT, R3, 0x1f, PT ;  /* 0x0000001f0300780c */ /* 0x000fe20003f24270 */
[----:B-1----:R-:W-:Y:S02]  /*29930*/  IMAD.MOV.U32 R146, RZ, RZ, R15 ;  /* 0x000000ffff927224 */ /* 0x002fe400078e000f */
[----:B------:R-:W-:-:S05]  /*29940*/  IMAD.MOV.U32 R147, RZ, RZ, R145 ;  /* 0x000000ffff937224 */ /* 0x000fca00078e0091 */
[----:B------:R1:W-:Y:S01]  /*29950*/  LDGSTS.E [R9+0x60008], desc[UR6][R146.64], P2 ;  /* 0x6000800092097fae */ /* 0x0003e20009121846 */
[----:B--2---:R-:W-:-:S04]  /*29960*/  SEL R15, RZ, 0x4, !P1 ;  /* 0x00000004ff0f7807 */ /* 0x004fc80004800000 */
[----:B------:R-:W-:-:S04]  /*29970*/  SEL R15, R15, RZ, !P0 ;  /* 0x000000ff0f0f7207 */ /* 0x000fc80004000000 */
[----:B------:R-:W-:Y:S02]  /*29980*/  ISETP.NE.U32.AND P1, PT, R15, RZ, PT ;  /* 0x000000ff0f00720c */ /* 0x000fe40003f25070 */
[----:B----4-:R-:W-:-:S05]  /*29990*/  IADD3 R7, P3, R7, R5, RZ ;  /* 0x0000000507077210 */ /* 0x010fca0007f7e0ff */
[----:B------:R-:W-:Y:S01]  /*299a0*/  IMAD.X R11, R11, 0x1, R4, P3 ;  /* 0x000000010b0b7824 */ /* 0x000fe200018e0604 */
[----:B------:R2:W-:Y:S03]  /*299b0*/  STL [R1+0x102c], R7 ;  /* 0x00102c0701007387 */ /* 0x0005e60000100800 */
[----:B-1----:R-:W-:Y:S01]  /*299c0*/  IMAD.MOV.U32 R147, RZ, RZ, R11 ;  /* 0x000000ffff937224 */ /* 0x002fe200078e000b */
[----:B------:R1:W-:Y:S01]  /*299d0*/  STL [R1+0x1028], R11 ;  /* 0x0010280b01007387 */ /* 0x0003e20000100800 */
[----:B------:R-:W-:-:S03]  /*299e0*/  IMAD.MOV.U32 R146, RZ, RZ, R7 ;  /* 0x000000ffff927224 */ /* 0x000fc600078e0007 */
[----:B------:R-:W4:Y:S04]  /*299f0*/  LDL.LU R145, [R1+0x1040] ;  /* 0x0010400001917983 */ /* 0x000f280000300800 */
[----:B--2---:R-:W2:Y:S01]  /*29a00*/  LDL.LU R7, [R1+0x1044] ;  /* 0x0010440001077983 */ /* 0x004ea20000300800 */
[----:B-1----:R-:W1:Y:S03]  /*29a10*/  S2R R11, SR_TID.X ;  /* 0x00000000000b7919 */ /* 0x002e660000002100 */
[----:B------:R-:W-:Y:S01]  /*29a20*/  LDGSTS.E [R9+0x64008], desc[UR6][R146.64], P2 ;  /* 0x6400800092097fae */ /* 0x000fe20009121846 */
[-C--:B---3--:R-:W-:Y:S02]  /*29a30*/  IADD3 R10, P2, R10, R5.reuse, RZ ;  /* 0x000000050a0a7210 */ /* 0x088fe40007f5e0ff */
[----:B------:R-:W-:-:S03]  /*29a40*/  IADD3 R6, P3, R6, R5, RZ ;  /* 0x0000000506067210 */ /* 0x000fc60007f7e0ff */
[----:B------:R-:W-:Y:S01]  /*29a50*/  STL [R1+0x1034], R10 ;  /* 0x0010340a01007387 */ /* 0x000fe20000100800 */
[----:B------:R-:W-:-:S04]  /*29a60*/  IMAD.X R14, R14, 0x1, R4, P2 ;  /* 0x000000010e0e7824 */ /* 0x000fc800010e0604 */
[----:B------:R-:W-:Y:S01]  /*29a70*/  IMAD.MOV.U32 R15, RZ, RZ, R14 ;  /* 0x000000ffff0f7224 */ /* 0x000fe200078e000e */
[----:B------:R3:W-:Y:S01]  /*29a80*/  STL [R1+0x1030], R14 ;  /* 0x0010300e01007387 */ /* 0x0007e20000100800 */
[----:B------:R-:W-:Y:S02]  /*29a90*/  IMAD.X R8, R8, 0x1, R4, P3 ;  /* 0x0000000108087824 */ /* 0x000fe400018e0604 */
[----:B---3--:R-:W-:Y:S01]  /*29aa0*/  IMAD.MOV.U32 R14, RZ, RZ, R10 ;  /* 0x000000ffff0e7224 */ /* 0x008fe200078e000a */
[----:B------:R1:W-:Y:S04]  /*29ab0*/  STL [R1+0x103c], R6 ;  /* 0x00103c0601007387 */ /* 0x0003e80000100800 */
[----:B------:R3:W-:Y:S04]  /*29ac0*/  LDGSTS.E [R9+0x6000c], desc[UR6][R14.64], P1 ;  /* 0x6000c0000e097fae */ /* 0x0007e80008921846 */
[----:B------:R1:W-:Y:S01]  /*29ad0*/  STL [R1+0x1038], R8 ;  /* 0x0010380801007387 */ /* 0x0003e20000100800 */
[----:B---3--:R-:W-:-:S02]  /*29ae0*/  IMAD.MOV.U32 R14, RZ, RZ, R6 ;  /* 0x000000ffff0e7224 */ /* 0x008fc400078e0006 */
[----:B------:R-:W-:Y:S01]  /*29af0*/  IMAD.MOV.U32 R15, RZ, RZ, R8 ;  /* 0x000000ffff0f7224 */ /* 0x000fe200078e0008 */
[----:B-1----:R-:W-:Y:S02]  /*29b00*/  LOP3.LUT R6, R11, 0x1f, RZ, 0xc0, !PT ;  /* 0x0000001f0b067812 */ /* 0x002fe400078ec0ff */
[----:B------:R-:W3:Y:S04]  /*29b10*/  LDL.LU R11, [R1+0x1050] ;  /* 0x00105000010b7983 */ /* 0x000ee80000300800 */
[----:B------:R-:W3:Y:S04]  /*29b20*/  LDL.LU R10, [R1+0x1054] ;  /* 0x00105400010a7983 */ /* 0x000ee80000300800 */
[----:B------:R1:W-:Y:S04]  /*29b30*/  LDGSTS.E [R9+0x6400c], desc[UR6][R14.64], P1 ;  /* 0x6400c0000e097fae */ /* 0x0003e80008921846 */
[----:B------:R-:W3:Y:S04]  /*29b40*/  LDL.LU R15, [R1+0x1060] ;  /* 0x00106000010f7983 */ /* 0x000ee80000300800 */
[----:B------:R-:W1:Y:S01]  /*29b50*/  LDL.LU R14, [R1+0x1064] ;  /* 0x00106400010e7983 */ /* 0x000e620000300800 */
[----:B------:R-:W-:-:S02]  /*29b60*/  ISETP.GE.AND P1, PT, R6, R3, PT ;  /* 0x000000030600720c */ /* 0x000fc40003f26270 */
[----:B------:R-:W4:Y:S02]  /*29b70*/  S2R R6, SR_TID.X ;  /* 0x0000000000067919 */ /* 0x000f240000002100 */
[----:B------:R-:W-:Y:S01]  /*29b80*/  SEL R3, RZ, 0x4, P1 ;  /* 0x00000004ff037807 */ /* 0x000fe20000800000 */
[----:B------:R-:W-:Y:S01]  /*29b90*/  ULEA UR8, UR5, UR4, 0x10 ;  /* 0x0000000405087291 */ /* 0x000fe2000f8e803f */
[----:B------:R-:W0:Y:S02]  /*29ba0*/  LDGDEPBAR ;  /* 0x00000000000079af */ /* 0x000e240000000000 */
[----:B------:R-:W-:-:S04]  /*29bb0*/  SEL R3, R3, RZ, !P0 ;  /* 0x000000ff03037207 */ /* 0x000fc80004000000 */
[----:B------:R-:W-:Y:S02]  /*29bc0*/  ISETP.NE.U32.AND P0, PT, R3, RZ, PT ;  /* 0x000000ff0300720c */ /* 0x000fe40003f05070 */
[C---:B----4-:R-:W-:Y:S02]  /*29bd0*/  LOP3.LUT R8, R6.reuse, 0x60, RZ, 0xc0, !PT ;  /* 0x0000006006087812 */ /* 0x050fe400078ec0ff */
[----:B------:R-:W-:Y:S02]  /*29be0*/  LOP3.LUT R6, R6, 0x7f, RZ, 0xc0, !PT ;  /* 0x0000007f06067812 */ /* 0x000fe400078ec0ff */
[----:B------:R-:W-:-:S03]  /*29bf0*/  SHF.R.U32.HI R8, RZ, 0x1, R8 ;  /* 0x00000001ff087819 */ /* 0x000fc60000011608 */
[----:B------:R-:W-:-:S05]  /*29c00*/  IMAD.SHL.U32 R6, R6, 0x4, RZ ;  /* 0x0000000406067824 */ /* 0x000fca00078e00ff */
[----:B------:R-:W-:-:S05]  /*29c10*/  LOP3.LUT R6, R6, R8, RZ, 0x3c, !PT ;  /* 0x0000000806067212 */ /* 0x000fca00078e3cff */
[----:B------:R-:W-:Y:S02]  /*29c20*/  VIADD R3, R6, UR8 ;  /* 0x0000000806037c36 */ /* 0x000fe40008000000 */
[----:B------:R-:W4:Y:S01]  /*29c30*/  LDL.LU R6, [R1+0x1074] ;  /* 0x0010740001067983 */ /* 0x000f220000300800 */
[----:B--2---:R-:W-:-:S05]  /*29c40*/  IADD3 R7, P1, R7, R2, RZ ;  /* 0x0000000207077210 */ /* 0x004fca0007f3e0ff */
[----:B------:R-:W-:Y:S01]  /*29c50*/  IMAD.X R145, R145, 0x1, R0, P1 ;  /* 0x0000000191917824 */ /* 0x000fe200008e0600 */
[----:B------:R2:W-:Y:S01]  /*29c60*/  STL [R1+0x1044], R7 ;  /* 0x0010440701007387 */ /* 0x0005e20000100800 */
[----:B------:R-:W-:-:S03]  /*29c70*/  IMAD.MOV.U32 R146, RZ, RZ, R7 ;  /* 0x000000ffff927224 */ /* 0x000fc600078e0007 */
[----:B------:R-:W-:Y:S04]  /*29c80*/  STL [R1+0x1040], R145 ;  /* 0x0010409101007387 */ /* 0x000fe80000100800 */
[----:B------:R-:W4:Y:S04]  /*29c90*/  LDL.LU R8, [R1+0x1084] ;  /* 0x0010840001087983 */ /* 0x000f280000300800 */
[----:B--2---:R-:W2:Y:S04]  /*29ca0*/  LDL.LU R7, [R1+0x1070] ;  /* 0x0010700001077983 */ /* 0x004ea80000300800 */
[----:B------:R-:W2:Y:S01]  /*29cb0*/  LDL.LU R9, [R1+0x1080] ;  /* 0x0010800001097983 */ /* 0x000ea20000300800 */
[----:B------:R-:W-:-:S05]  /*29cc0*/  IMAD.MOV.U32 R147, RZ, RZ, R145 ;  /* 0x000000ffff937224 */ /* 0x000fca00078e0091 */
[----:B------:R-:W-:Y:S01]  /*29cd0*/  LDGSTS.E [R3], desc[UR6][R146.64], P0 ;  /* 0x0000000092037fae */ /* 0x000fe20008121846 */
[----:B---3--:R-:W-:-:S05]  /*29ce0*/  IADD3 R10, P1, R10, R2, RZ ;  /* 0x000000020a0a7210 */ /* 0x008fca0007f3e0ff */
[----:B------:R-:W-:Y:S01]  /*29cf0*/  IMAD.X R11, R11, 0x1, R0, P1 ;  /* 0x000000010b0b7824 */ /* 0x000fe200008e0600 */
[----:B------:R3:W-:Y:S04]  /*29d00*/  STL [R1+0x1054], R10 ;  /* 0x0010540a01007387 */ /* 0x0007e80000100800 */
[----:B------:R3:W-:Y:S04]  /*29d10*/  STL [R1+0x1050], R11 ;  /* 0x0010500b01007387 */ /* 0x0007e80000100800 */
[----:B------:R2:W-:Y:S01]  /*29d20*/  LDGSTS.E [R3+0x400], desc[UR6][R10.64], P0 ;  /* 0x004000000a037fae */ /* 0x0005e20008121846 */
[----:B-1----:R-:W-:-:S05]  /*29d30*/  IADD3 R14, P2, R14, R2, RZ ;  /* 0x000000020e0e7210 */ /* 0x002fca0007f5e0ff */
[----:B------:R-:W-:Y:S01]  /*29d40*/  IMAD.X R15, R15, 0x1, R0, P2 ;  /* 0x000000010f0f7824 */ /* 0x000fe200010e0600 */
[----:B------:R1:W-:Y:S04]  /*29d50*/  STL [R1+0x1064], R14 ;  /* 0x0010640e01007387 */ /* 0x0003e80000100800 */
[----:B------:R1:W-:Y:S04]  /*29d60*/  STL [R1+0x1060], R15 ;  /* 0x0010600f01007387 */ /* 0x0003e80000100800 */
[----:B---3--:R-:W3:Y:S04]  /*29d70*/  LDL.LU R10, [R1+0x1094] ;  /* 0x00109400010a7983 */ /* 0x008ee80000300800 */
[----:B------:R-:W3:Y:S04]  /*29d80*/  LDL.LU R11, [R1+0x10a4] ;  /* 0x0010a400010b7983 */ /* 0x000ee80000300800 */
[----:B------:R3:W-:Y:S04]  /*29d90*/  LDGSTS.E [R3+0x800], desc[UR6][R14.64], P0 ;  /* 0x008000000e037fae */ /* 0x0007e80008121846 */
[----:B-1----:R-:W3:Y:S04]  /*29da0*/  LDL.LU R14, [R1+0x1090] ;  /* 0x00109000010e7983 */ /* 0x002ee80000300800 */
[----:B------:R-:W3:Y:S01]  /*29db0*/  LDL.LU R15, [R1+0x10a0] ;  /* 0x0010a000010f7983 */ /* 0x000ee20000300800 */
[----:B----4-:R-:W-:-:S05]  /*29dc0*/  IADD3 R6, P1, R6, R2, RZ ;  /* 0x0000000206067210 */ /* 0x010fca0007f3e0ff */
[----:B------:R1:W-:Y:S01]  /*29dd0*/  STL [R1+0x1074], R6 ;  /* 0x0010740601007387 */ /* 0x0003e20000100800 */
[----:B------:R-:W-:Y:S01]  /*29de0*/  IADD3 R8, P2, R8, R2, RZ ;  /* 0x0000000208087210 */ /* 0x000fe20007f5e0ff */
[----:B--2---:R-:W-:-:S04]  /*29df0*/  IMAD.X R7, R7, 0x1, R0, P1 ;  /* 0x0000000107077824 */ /* 0x004fc800008e0600 */
[----:B------:R-:W-:Y:S01]  /*29e00*/  IMAD.X R9, R9, 0x1, R0, P2 ;  /* 0x0000000109097824 */ /* 0x000fe200010e0600 */
[----:B------:R2:W-:Y:S04]  /*29e10*/  STL [R1+0x1070], R7 ;  /* 0x0010700701007387 */ /* 0x0005e80000100800 */
[----:B------:R4:W-:Y:S04]  /*29e20*/  STL [R1+0x1084], R8 ;  /* 0x0010840801007387 */ /* 0x0009e80000100800 */
[----:B------:R-:W-:Y:S04]  /*29e30*/  LDGSTS.E [R3+0xc00], desc[UR6][R6.64], P0 ;  /* 0x00c0000006037fae */ /* 0x000fe80008121846 */
[----:B------:R4:W-:Y:S04]  /*29e40*/  STL [R1+0x1080], R9 ;  /* 0x0010800901007387 */ /* 0x0009e80000100800 */
[----:B------:R-:W-:Y:S04]  /*29e50*/  LDGSTS.E [R3+0x1000], desc[UR6][R8.64], P0 ;  /* 0x0100000008037fae */ /* 0x000fe80008121846 */
[----:B-1----:R-:W3:Y:S04]  /*29e60*/  LDL.LU R6, [R1+0x10b4] ;  /* 0x0010b40001067983 */ /* 0x002ee80000300800 */
[----:B--2---:R-:W2:Y:S04]  /*29e70*/  LDL.LU R7, [R1+0x10c4] ;  /* 0x0010c40001077983 */ /* 0x004ea80000300800 */
[----:B----4-:R-:W4:Y:S04]  /*29e80*/  LDL.LU R8, [R1+0x10b0] ;  /* 0x0010b00001087983 */ /* 0x010f280000300800 */
[----:B------:R-:W4:Y:S01]  /*29e90*/  LDL.LU R9, [R1+0x10c0] ;  /* 0x0010c00001097983 */ /* 0x000f220000300800 */
[----:B---3--:R-:W-:-:S02]  /*29ea0*/  IADD3 R10, P1, R10, R2, RZ ;  /* 0x000000020a0a7210 */ /* 0x008fc40007f3e0ff */
[----:B------:R-:W-:-:S03]  /*29eb0*/  IADD3 R11, P2, R11, R2, RZ ;  /* 0x000000020b0b7210 */ /* 0x000fc60007f5e0ff */
[----:B------:R1:W-:Y:S01]  /*29ec0*/  STL [R1+0x1094], R10 ;  /* 0x0010940a01007387 */ /* 0x0003e20000100800 */
[----:B------:R-:W-:Y:S02]  /*29ed0*/  IMAD.MOV.U32 R146, RZ, RZ, R10 ;  /* 0x000000ffff927224 */ /* 0x000fe400078e000a */
[--C-:B------:R-:W-:Y:S02]  /*29ee0*/  IMAD.X R14, R14, 0x1, R0.reuse, P1 ;  /* 0x000000010e0e7824 */ /* 0x100fe400008e0600 */
[----:B------:R-:W-:-:S03]  /*29ef0*/  IMAD.X R15, R15, 0x1, R0, P2 ;  /* 0x000000010f0f7824 */ /* 0x000fc600010e0600 */
[----:B------:R3:W-:Y:S01]  /*29f00*/  STL [R1+0x1090], R14 ;  /* 0x0010900e01007387 */ /* 0x0007e20000100800 */
[----:B------:R-:W-:-:S03]  /*29f10*/  IMAD.MOV.U32 R147, RZ, RZ, R14 ;  /* 0x000000ffff937224 */ /* 0x000fc600078e000e */
[----:B------:R3:W-:Y:S04]  /*29f20*/  STL [R1+0x10a4], R11 ;  /* 0x0010a40b01007387 */ /* 0x0007e80000100800 */
[----:B------:R3:W-:Y:S04]  /*29f30*/  STL [R1+0x10a0], R15 ;  /* 0x0010a00f01007387 */ /* 0x0007e80000100800 */
[----:B-1----:R-:W4:Y:S04]  /*29f40*/  LDL.LU R10, [R1+0x10d4] ;  /* 0x0010d400010a7983 */ /* 0x002f280000300800 */
[----:B---3--:R-:W3:Y:S04]  /*29f50*/  LDL.LU R14, [R1+0x10e4] ;  /* 0x0010e400010e7983 */ /* 0x008ee80000300800 */
[----:B------:R1:W-:Y:S02]  /*29f60*/  LDGSTS.E [R3+0x1400], desc[UR6][R146.64], P0 ;  /* 0x0140000092037fae */ /* 0x0003e40008121846 */
[----:B-1----:R-:W-:-:S02]  /*29f70*/  IMAD.MOV.U32 R146, RZ, RZ, R11 ;  /* 0x000000ffff927224 */ /* 0x002fc400078e000b */
[----:B------:R-:W3:Y:S01]  /*29f80*/  LDL.LU R11, [R1+0x10d0] ;  /* 0x0010d000010b7983 */ /* 0x000ee20000300800 */
[----:B------:R-:W-:-:S03]  /*29f90*/  IMAD.MOV.U32 R147, RZ, RZ, R15 ;  /* 0x000000ffff937224 */ /* 0x000fc600078e000f */
[----:B------:R-:W3:Y:S04]  /*29fa0*/  LDL.LU R15, [R1+0x10e0] ;  /* 0x0010e000010f7983 */ /* 0x000ee80000300800 */
[----:B------:R1:W-:Y:S01]  /*29fb0*/  LDGSTS.E [R3+0x1800], desc[UR6][R146.64], P0 ;  /* 0x0180000092037fae */ /* 0x0003e20008121846 */
[-C--:B------:R-:W-:Y:S02]  /*29fc0*/  IADD3 R6, P1, R6, R2.reuse, RZ ;  /* 0x0000000206067210 */ /* 0x080fe40007f3e0ff */
[----:B--2---:R-:W-:-:S03]  /*29fd0*/  IADD3 R7, P2, R7, R2, RZ ;  /* 0x0000000207077210 */ /* 0x004fc60007f5e0ff */
[--C-:B----4-:R-:W-:Y:S01]  /*29fe0*/  IMAD.X R8, R8, 0x1, R0.reuse, P1 ;  /* 0x0000000108087824 */ /* 0x110fe200008e0600 */
[----:B------:R2:W-:Y:S01]  /*29ff0*/  STL [R1+0x10b4], R6 ;  /* 0x0010b40601007387 */ /* 0x0005e20000100800 */
[----:B------:R-:W-:-:S03]  /*2a000*/  IMAD.X R9, R9, 0x1, R0, P2 ;  /* 0x0000000109097824 */ /* 0x000fc600010e0600 */
[----:B------:R4:W-:Y:S01]  /*2a010*/  STL [R1+0x10b0], R8 ;  /* 0x0010b00801007387 */ /* 0x0009e20000100800 */
[----:B-1----:R-:W-:Y:S02]  /*2a020*/  IMAD.MOV.U32 R146, RZ, RZ, R6 ;  /* 0x000000ffff927224 */ /* 0x002fe400078e0006 */
[----:B------:R-:W-:Y:S01]  /*2a030*/  IMAD.MOV.U32 R147, RZ, RZ, R8 ;  /* 0x000000ffff937224 */ /* 0x000fe200078e0008 */
[----:B------:R1:W-:Y:S04]  /*2a040*/  STL [R1+0x10c4], R7 ;  /* 0x0010c40701007387 */ /* 0x0003e80000100800 */
[----:B------:R1:W-:Y:S04]  /*2a050*/  STL [R1+0x10c0], R9 ;  /* 0x0010c00901007387 */ /* 0x0003e80000100800 */
[----:B--2---:R-:W2:Y:S04]  /*2a060*/  LDL.LU R6, [R1+0x10f4] ;  /* 0x0010f40001067983 */ /* 0x004ea80000300800 */
[----:B----4-:R-:W4:Y:S04]  /*2a070*/  LDL.LU R8, [R1+0x1104] ;  /* 0x0011040001087983 */ /* 0x010f280000300800 */
[----:B------:R1:W-:Y:S02]  /*2a080*/  LDGSTS.E [R3+0x1c00], desc[UR6][R146.64], P0 ;  /* 0x01c0000092037fae */ /* 0x0003e40008121846 */
[----:B-1----:R-:W-:-:S02]  /*2a090*/  IMAD.MOV.U32 R146, RZ, RZ, R7 ;  /* 0x000000ffff927224 */ /* 0x002fc400078e0007 */
[----:B------:R-:W4:Y:S01]  /*2a0a0*/  LDL.LU R7, [R1+0x10f0] ;  /* 0x0010f00001077983 */ /* 0x000f220000300800 */
[----:B------:R-:W-:-:S03]  /*2a0b0*/  IMAD.MOV.U32 R147, RZ, RZ, R9 ;  /* 0x000000ffff937224 */ /* 0x000fc600078e0009 */
[----:B------:R-:W4:Y:S04]  /*2a0c0*/  LDL.LU R9, [R1+0x1100] ;  /* 0x0011000001097983 */ /* 0x000f280000300800 */
[----:B------:R-:W-:Y:S01]  /*2a0d0*/  LDGSTS.E [R3+0x2000], desc[UR6][R146.64], P0 ;  /* 0x0200000092037fae */ /* 0x000fe20008121846 */
[-C--:B------:R-:W-:Y:S02]  /*2a0e0*/  IADD3 R10, P1, R10, R2.reuse, RZ ;  /* 0x000000020a0a7210 */ /* 0x080fe40007f3e0ff */
[----:B---3--:R-:W-:-:S03]  /*2a0f0*/  IADD3 R14, P2, R14, R2, RZ ;  /* 0x000000020e0e7210 */ /* 0x008fc60007f5e0ff */
[----:B------:R1:W-:Y:S01]  /*2a100*/  STL [R1+0x10d4], R10 ;  /* 0x0010d40a01007387 */ /* 0x0003e20000100800 */
[--C-:B------:R-:W-:Y:S02]  /*2a110*/  IMAD.X R11, R11, 0x1, R0.reuse, P1 ;  /* 0x000000010b0b7824 */ /* 0x100fe400008e0600 */
[----:B------:R-:W-:-:S03]  /*2a120*/  IMAD.X R15, R15, 0x1, R0, P2 ;  /* 0x000000010f0f7824 */ /* 0x000fc600010e0600 */
[----:B------:R3:W-:Y:S04]  /*2a130*/  STL [R1+0x10d0], R11 ;  /* 0x0010d00b01007387 */ /* 0x0007e80000100800 */
[----:B------:R3:W-:Y:S04]  /*2a140*/  STL [R1+0x10e4], R14 ;  /* 0x0010e40e01007387 */ /* 0x0007e80000100800 */
[----:B------:R4:W-:Y:S04]  /*2a150*/  LDGSTS.E [R3+0x2400], desc[UR6][R10.64], P0 ;  /* 0x024000000a037fae */ /* 0x0009e80008121846 */
[----:B------:R3:W-:Y:S04]  /*2a160*/  STL [R1+0x10e0], R15 ;  /* 0x0010e00f01007387 */ /* 0x0007e80000100800 */
[----:B------:R4:W-:Y:S04]  /*2a170*/  LDGSTS.E [R3+0x2800], desc[UR6][R14.64], P0 ;  /* 0x028000000e037fae */ /* 0x0009e80008121846 */
[----:B-1----:R-:W4:Y:S04]  /*2a180*/  LDL.LU R10, [R1+0x1114] ;  /* 0x00111400010a7983 */ /* 0x002f280000300800 */
[----:B---3--:R-:W3:Y:S04]  /*2a190*/  LDL.LU R11, [R1+0x1124] ;  /* 0x00112400010b7983 */ /* 0x008ee80000300800 */
[----:B------:R-:W3:Y:S04]  /*2a1a0*/  LDL.LU R14, [R1+0x1110] ;  /* 0x00111000010e7983 */ /* 0x000ee80000300800 */
[----:B------:R-:W3:Y:S01]  /*2a1b0*/  LDL.LU R15, [R1+0x1120] ;  /* 0x00112000010f7983 */ /* 0x000ee20000300800 */
[----:B--2---:R-:W-:-:S02]  /*2a1c0*/  IADD3 R6, P1, R6, R2, RZ ;  /* 0x0000000206067210 */ /* 0x004fc40007f3e0ff */
[----:B----4-:R-:W-:-:S03]  /*2a1d0*/  IADD3 R8, P2, R8, R2, RZ ;  /* 0x0000000208087210 */ /* 0x010fc60007f5e0ff */
[----:B------:R1:W-:Y:S01]  /*2a1e0*/  STL [R1+0x10f4], R6 ;  /* 0x0010f40601007387 */ /* 0x0003e20000100800 */
[--C-:B------:R-:W-:Y:S02]  /*2a1f0*/  IMAD.X R7, R7, 0x1, R0.reuse, P1 ;  /* 0x0000000107077824 */ /* 0x100fe400008e0600 */
[----:B------:R-:W-:-:S03]  /*2a200*/  IMAD.X R9, R9, 0x1, R0, P2 ;  /* 0x0000000109097824 */ /* 0x000fc600010e0600 */
        /* <DEDUP_REMOVED lines=9> */
[----:B------:R-:W-:-:S02]  /*2a2a0*/  IADD3 R10, P1, R10, R2, RZ ;  /* 0x000000020a0a7210 */ /* 0x000fc40007f3e0ff */
[----:B---3--:R-:W-:-:S03]  /*2a2b0*/  IADD3 R11, P2, R11, R2, RZ ;  /* 0x000000020b0b7210 */ /* 0x008fc60007f5e0ff */
[--C-:B------:R-:W-:Y:S01]  /*2a2c0*/  IMAD.X R14, R14, 0x1, R0.reuse, P1 ;  /* 0x000000010e0e7824 */ /* 0x100fe200008e0600 */
[----:B------:R1:W-:Y:S01]  /*2a2d0*/  STL [R1+0x1114], R10 ;  /* 0x0011140a01007387 */ /* 0x0003e20000100800 */
[----:B------:R-:W-:-:S03]  /*2a2e0*/  IMAD.X R15, R15, 0x1, R0, P2 ;  /* 0x000000010f0f7824 */ /* 0x000fc600010e0600 */
[----:B------:R3:W-:Y:S01]  /*2a2f0*/  STL [R1+0x1110], R14 ;  /* 0x0011100e01007387 */ /* 0x0007e20000100800 */
[----:B------:R-:W-:Y:S02]  /*2a300*/  IMAD.MOV.U32 R146, RZ, RZ, R10 ;  /* 0x000000ffff927224 */ /* 0x000fe400078e000a */
[----:B------:R-:W-:Y:S01]  /*2a310*/  IMAD.MOV.U32 R147, RZ, RZ, R14 ;  /* 0x000000ffff937224 */ /* 0x000fe200078e000e */
        /* <DEDUP_REMOVED lines=59> */
[----:B------:R-:W-:Y:S01]  /*2a6d0*/  STL [R1+0x1194], R10 ;  /* 0x0011940a01007387 */ /* 0x000fe20000100800 */
[----:B------:R-:W-:-:S03]  /*2a6e0*/  IMAD.X R15, R15, 0x1, R0, P2 ;  /* 0x000000010f0f7824 */ /* 0x000fc600010e0600 */
[----:B------:R1:W-:Y:S01]  /*2a6f0*/  STL [R1+0x1190], R14 ;  /* 0x0011900e01007387 */ /* 0x0003e20000100800 */
[----:B------:R-:W-:Y:S02]  /*2a700*/  IMAD.MOV.U32 R146, RZ, RZ, R10 ;  /* 0x000000ffff927224 */ /* 0x000fe400078e000a */
[----:B------:R-:W-:Y:S01]  /*2a710*/  IMAD.MOV.U32 R147, RZ, RZ, R14 ;  /* 0x000000ffff937224 */ /* 0x000fe200078e000e */
[----:B------:R-:W-:Y:S04]  /*2a720*/  STL [R1+0x11a4], R11 ;  /* 0x0011a40b01007387 */ /* 0x000fe80000100800 */
[----:B------:R3:W-:Y:S04]  /*2a730*/  STL [R1+0x11a0], R15 ;  /* 0x0011a00f01007387 */ /* 0x0007e80000100800 */
[----:B-1----:R-:W4:Y:S04]  /*2a740*/  LDL.LU R14, [R1+0x11d4] ;  /* 0x0011d400010e7983 */ /* 0x002f280000300800 */
[----:B------:R-:W4:Y:S04]  /*2a750*/  LDL.LU R10, [R1+0x11e4] ;  /* 0x0011e400010a7983 */ /* 0x000f280000300800 */
[----:B------:R1:W-:Y:S02]  /*2a760*/  LDGSTS.E [R3+0x5400], desc[UR6][R146.64], P0 ;  /* 0x0540000092037fae */ /* 0x0003e40008121846 */
[----:B-1----:R-:W-:-:S02]  /*2a770*/  IMAD.MOV.U32 R147, RZ, RZ, R15 ;  /* 0x000000ffff937224 */ /* 0x002fc400078e000f */
[----:B---3--:R-:W3:Y:S01]  /*2a780*/  LDL.LU R15, [R1+0x11d0] ;  /* 0x0011d000010f7983 */ /* 0x008ee20000300800 */
[----:B------:R-:W-:-:S03]  /*2a790*/  IMAD.MOV.U32 R146, RZ, RZ, R11 ;  /* 0x000000ffff927224 */ /* 0x000fc600078e000b */
[----:B------:R-:W3:Y:S04]  /*2a7a0*/  LDL.LU R11, [R1+0x11e0] ;  /* 0x0011e000010b7983 */ /* 0x000ee80000300800 */
[----:B------:R1:W-:Y:S01]  /*2a7b0*/  LDGSTS.E [R3+0x5800], desc[UR6][R146.64], P0 ;  /* 0x0580000092037fae */ /* 0x0003e20008121846 */
[-C--:B------:R-:W-:Y:S02]  /*2a7c0*/  IADD3 R6, P1, R6, R2.reuse, RZ ;  /* 0x0000000206067210 */ /* 0x080fe40007f3e0ff */
[----:B--2---:R-:W-:-:S03]  /*2a7d0*/  IADD3 R7, P2, R7, R2, RZ ;  /* 0x0000000207077210 */ /* 0x004fc60007f5e0ff */
[--C-:B----4-:R-:W-:Y:S01]  /*2a7e0*/  IMAD.X R8, R8, 0x1, R0.reuse, P1 ;  /* 0x0000000108087824 */ /* 0x110fe200008e0600 */
[----:B------:R-:W-:Y:S01]  /*2a7f0*/  STL [R1+0x11b4], R6 ;  /* 0x0011b40601007387 */ /* 0x000fe20000100800 */
[----:B------:R-:W-:-:S03]  /*2a800*/  IMAD.X R9, R9, 0x1, R0, P2 ;  /* 0x0000000109097824 */ /* 0x000fc600010e0600 */
[----:B------:R2:W-:Y:S01]  /*2a810*/  STL [R1+0x11b0], R8 ;  /* 0x0011b00801007387 */ /* 0x0005e20000100800 */
[----:B-1----:R-:W-:Y:S02]  /*2a820*/  IMAD.MOV.U32 R146, RZ, RZ, R6 ;  /* 0x000000ffff927224 */ /* 0x002fe400078e0006 */
[----:B------:R-:W-:Y:S01]  /*2a830*/  IMAD.MOV.U32 R147, RZ, RZ, R8 ;  /* 0x000000ffff937224 */ /* 0x000fe200078e0008 */
[----:B------:R-:W-:Y:S04]  /*2a840*/  STL [R1+0x11c4], R7 ;  /* 0x0011c40701007387 */ /* 0x000fe80000100800 */
[----:B------:R1:W-:Y:S04]  /*2a850*/  STL [R1+0x11c0], R9 ;  /* 0x0011c00901007387 */ /* 0x0003e80000100800 */
[----:B--2---:R-:W2:Y:S04]  /*2a860*/  LDL.LU R8, [R1+0x11f4] ;  /* 0x0011f40001087983 */ /* 0x004ea80000300800 */
[----:B------:R4:W-:Y:S04]  /*2a870*/  LDGSTS.E [R3+0x5c00], desc[UR6][R146.64], P0 ;  /* 0x05c0000092037fae */ /* 0x0009e80008121846 */
[----:B------:R-:W2:Y:S01]  /*2a880*/  LDL.LU R6, [R1+0x1204] ;  /* 0x0012040001067983 */ /* 0x000ea20000300800 */
[----:B----4-:R-:W-:-:S03]  /*2a890*/  IMAD.MOV.U32 R147, RZ, RZ, R9 ;  /* 0x000000ffff937224 */ /* 0x010fc600078e0009 */
[----:B-1----:R-:W4:Y:S01]  /*2a8a0*/  LDL.LU R9, [R1+0x11f0] ;  /* 0x0011f00001097983 */ /* 0x002f220000300800 */
[----:B------:R-:W-:-:S03]  /*2a8b0*/  IMAD.MOV.U32 R146, RZ, RZ, R7 ;  /* 0x000000ffff927224 */ /* 0x000fc600078e0007 */
[----:B------:R-:W4:Y:S04]  /*2a8c0*/  LDL.LU R7, [R1+0x1200] ;  /* 0x0012000001077983 */ /* 0x000f280000300800 */
[----:B------:R-:W-:Y:S01]  /*2a8d0*/  LDGSTS.E [R3+0x6000], desc[UR6][R146.64], P0 ;  /* 0x0600000092037fae */ /* 0x000fe20008121846 */
[-C--:B------:R-:W-:Y:S02]  /*2a8e0*/  IADD3 R14, P1, R14, R2.reuse, RZ ;  /* 0x000000020e0e7210 */ /* 0x080fe40007f3e0ff */
[----:B------:R-:W-:-:S03]  /*2a8f0*/  IADD3 R10, P2, R10, R2, RZ ;  /* 0x000000020a0a7210 */ /* 0x000fc60007f5e0ff */
[----:B------:R-:W-:Y:S01]  /*2a900*/  STL [R1+0x11d4], R14 ;  /* 0x0011d40e01007387 */ /* 0x000fe20000100800 */
[--C-:B---3--:R-:W-:Y:S02]  /*2a910*/  IMAD.X R15, R15, 0x1, R0.reuse, P1 ;  /* 0x000000010f0f7824 */ /* 0x108fe400008e0600 */
[----:B------:R-:W-:-:S03]  /*2a920*/  IMAD.X R11, R11, 0x1, R0, P2 ;  /* 0x000000010b0b7824 */ /* 0x000fc600010e0600 */
[----:B------:R1:W-:Y:S04]  /*2a930*/  STL [R1+0x11d0], R15 ;  /* 0x0011d00f01007387 */ /* 0x0003e80000100800 */
[----:B------:R3:W-:Y:S04]  /*2a940*/  STL [R1+0x11e4], R10 ;  /* 0x0011e40a01007387 */ /* 0x0007e80000100800 */
[----:B------:R-:W-:Y:S04]  /*2a950*/  LDGSTS.E [R3+0x6400], desc[UR6][R14.64], P0 ;  /* 0x064000000e037fae */ /* 0x000fe80008121846 */
[----:B------:R-:W-:Y:S04]  /*2a960*/  STL [R1+0x11e0], R11 ;  /* 0x0011e00b01007387 */ /* 0x000fe80000100800 */
[----:B------:R3:W-:Y:S04]  /*2a970*/  LDGSTS.E [R3+0x6800], desc[UR6][R10.64], P0 ;  /* 0x068000000a037fae */ /* 0x0007e80008121846 */
[----:B-1----:R-:W3:Y:S04]  /*2a980*/  LDL.LU R15, [R1+0x1210] ;  /* 0x00121000010f7983 */ /* 0x002ee80000300800 */
[----:B------:R-:W3:Y:S04]  /*2a990*/  LDL.LU R14, [R1+0x1214] ;  /* 0x00121400010e7983 */ /* 0x000ee80000300800 */
[----:B------:R-:W3:Y:S04]  /*2a9a0*/  LDL.LU R148, [R1+0x1220] ;  /* 0x0012200001947983 */ /* 0x000ee80000300800 */
[----:B------:R-:W3:Y:S01]  /*2a9b0*/  LDL.LU R147, [R1+0x1224] ;  /* 0x0012240001937983 */ /* 0x000ee20000300800 */
[----:B--2---:R-:W-:-:S02]  /*2a9c0*/  IADD3 R8, P1, R8, R2, RZ ;  /* 0x0000000208087210 */ /* 0x004fc40007f3e0ff */
[----:B------:R-:W-:-:S03]  /*2a9d0*/  IADD3 R6, P2, R6, R2, RZ ;  /* 0x0000000206067210 */ /* 0x000fc60007f5e0ff */
[----:B------:R1:W-:Y:S01]  /*2a9e0*/  STL [R1+0x11f4], R8 ;  /* 0x0011f40801007387 */ /* 0x0003e20000100800 */
[--C-:B----4-:R-:W-:Y:S02]  /*2a9f0*/  IMAD.X R9, R9, 0x1, R0.reuse, P1 ;  /* 0x0000000109097824 */ /* 0x110fe400008e0600 */
[----:B------:R-:W-:-:S03]  /*2aa00*/  IMAD.X R7, R7, 0x1, R0, P2 ;  /* 0x0000000107077824 */ /* 0x000fc600010e0600 */
[----:B------:R2:W-:Y:S04]  /*2aa10*/  STL [R1+0x11f0], R9 ;  /* 0x0011f00901007387 */ /* 0x0005e80000100800 */
[----:B------:R-:W-:Y:S01]  /*2aa20*/  STL [R1+0x1204], R6 ;  /* 0x0012040601007387 */ /* 0x000fe20000100800 */
[----:B---3--:R-:W-:-:S03]  /*2aa30*/  IMAD.MOV.U32 R10, RZ, RZ, R8 ;  /* 0x000000ffff0a7224 */ /* 0x008fc600078e0008 */
[----:B------:R-:W3:Y:S04]  /*2aa40*/  LDL.LU R145, [R1+0x1234] ;  /* 0x0012340001917983 */ /* 0x000ee80000300800 */
[----:B------:R4:W-:Y:S04]  /*2aa50*/  STL [R1+0x1200], R7 ;  /* 0x0012000701007387 */ /* 0x0009e80000100800 */
[----:B-1----:R-:W3:Y:S04]  /*2aa60*/  LDL.LU R8, [R1+0x1244] ;  /* 0x0012440001087983 */ /* 0x002ee80000300800 */
[----:B------:R-:W3:Y:S01]  /*2aa70*/  LDL.LU R146, [R1+0x1230] ;  /* 0x0012300001927983 */ /* 0x000ee20000300800 */
[----:B------:R-:W-:-:S03]  /*2aa80*/  IMAD.MOV.U32 R11, RZ, RZ, R9 ;  /* 0x000000ffff0b7224 */ /* 0x000fc600078e0009 */
[----:B--2---:R-:W2:Y:S04]  /*2aa90*/  LDL.LU R9, [R1+0x1240] ;  /* 0x0012400001097983 */ /* 0x004ea80000300800 */
[----:B------:R-:W-:Y:S04]  /*2aaa0*/  LDGSTS.E [R3+0x6c00], desc[UR6][R10.64], P0 ;  /* 0x06c000000a037fae */ /* 0x000fe80008121846 */
[----:B------:R-:W-:Y:S04]  /*2aab0*/  LDGSTS.E [R3+0x7000], desc[UR6][R6.64], P0 ;  /* 0x0700000006037fae */ /* 0x000fe80008121846 */
[----:B------:R-:W2:Y:S04]  /*2aac0*/  LDL.LU.64 R10, [R1+0xe20] ;  /* 0x000e2000010a7983 */ /* 0x000ea80000300a00 */
[----:B----4-:R-:W4:Y:S01]  /*2aad0*/  LDL.LU.64 R6, [R1+0xe10] ;  /* 0x000e100001067983 */ /* 0x010f220000300a00 */
[----:B------:R-:W-:-:S05]  /*2aae0*/  IADD3 R14, P1, R14, R2, RZ ;  /* 0x000000020e0e7210 */ /* 0x000fca0007f3e0ff */
[----:B------:R-:W-:Y:S01]  /*2aaf0*/  IMAD.X R15, R15, 0x1, R0, P1 ;  /* 0x000000010f0f7824 */ /* 0x000fe200008e0600 */
[----:B------:R-:W-:Y:S01]  /*2ab00*/  IADD3 R147, P2, R147, R2, RZ ;  /* 0x0000000293937210 */ /* 0x000fe20007f5e0ff */
[----:B------:R-:W-:Y:S01]  /*2ab10*/  STL [R1+0x1214], R14 ;  /* 0x0012140e01007387 */ /* 0x000fe20000100800 */
[----:B------:R-:W-:Y:S02]  /*2ab20*/  IMAD.MOV.U32 R150, RZ, RZ, R14 ;  /* 0x000000ffff967224 */ /* 0x000fe400078e000e */
[----:B------:R-:W-:Y:S01]  /*2ab30*/  IMAD.MOV.U32 R151, RZ, RZ, R15 ;  /* 0x000000ffff977224 */ /* 0x000fe200078e000f */
[----:B------:R1:W-:Y:S04]  /*2ab40*/  STL [R1+0x1210], R15 ;  /* 0x0012100f01007387 */ /* 0x0003e80000100800 */
[----:B------:R-:W-:Y:S01]  /*2ab50*/  STL [R1+0x1224], R147 ;  /* 0x0012249301007387 */ /* 0x000fe20000100800 */
[----:B------:R-:W-:-:S03]  /*2ab60*/  IMAD.X R148, R148, 0x1, R0, P2 ;  /* 0x0000000194947824 */ /* 0x000fc600010e0600 */
[----:B------:R-:W-:Y:S04]  /*2ab70*/  LDGSTS.E [R3+0x7400], desc[UR6][R150.64], P0 ;  /* 0x0740000096037fae */ /* 0x000fe80008121846 */
[----:B-1----:R-:W4:Y:S01]  /*2ab80*/  LDL.LU.64 R14, [R1+0xe00] ;  /* 0x000e0000010e7983 */ /* 0x002f220000300a00 */
[----:B------:R-:W-:-:S03]  /*2ab90*/  IMAD.MOV.U32 R149, RZ, RZ, R148 ;  /* 0x000000ffff957224 */ /* 0x000fc600078e0094 */
[----:B------:R1:W-:Y:S02]  /*2aba0*/  STL [R1+0x1220], R148 ;  /* 0x0012209401007387 */ /* 0x0003e40000100800 */
[----:B-1----:R-:W-:-:S05]  /*2abb0*/  IMAD.MOV.U32 R148, RZ, RZ, R147 ;  /* 0x000000ffff947224 */ /* 0x002fca00078e0093 */
[----:B------:R-:W-:Y:S01]  /*2abc0*/  LDGSTS.E [R3+0x7800], desc[UR6][R148.64], P0 ;  /* 0x0780000094037fae */ /* 0x000fe20008121846 */
[----:B---3--:R-:W-:-:S05]  /*2abd0*/  IADD3 R145, P1, R145, R2, RZ ;  /* 0x0000000291917210 */ /* 0x008fca0007f3e0ff */
[----:B------:R-:W-:Y:S01]  /*2abe0*/  STL [R1+0x1234], R145 ;  /* 0x0012349101007387 */ /* 0x000fe20000100800 */
[----:B------:R-:W-:Y:S01]  /*2abf0*/  IADD3 R8, P2, R8, R2, RZ ;  /* 0x0000000208087210 */ /* 0x000fe20007f5e0ff */
[----:B------:R-:W-:-:S04]  /*2ac00*/  IMAD.X R146, R146, 0x1, R0, P1 ;  /* 0x0000000192927824 */ /* 0x000fc800008e0600 */
[----:B------:R-:W-:Y:S01]  /*2ac10*/  IMAD.MOV.U32 R147, RZ, RZ, R146 ;  /* 0x000000ffff937224 */ /* 0x000fe200078e0092 */
[----:B------:R1:W-:Y:S01]  /*2ac20*/  STL [R1+0x1230], R146 ;  /* 0x0012309201007387 */ /* 0x0003e20000100800 */
[----:B--2---:R-:W-:-:S03]  /*2ac30*/  IMAD.X R9, R9, 0x1, R0, P2 ;  /* 0x0000000109097824 */ /* 0x004fc600010e0600 */
[----:B------:R2:W-:Y:S01]  /*2ac40*/  STL [R1+0x1244], R8 ;  /* 0x0012440801007387 */ /* 0x0005e20000100800 */
[----:B-1----:R-:W-:-:S05]  /*2ac50*/  IMAD.MOV.U32 R146, RZ, RZ, R145 ;  /* 0x000000ffff927224 */ /* 0x002fca00078e0091 */
[----:B------:R-:W-:Y:S04]  /*2ac60*/  LDGSTS.E [R3+0x7c00], desc[UR6][R146.64], P0 ;  /* 0x07c0000092037fae */ /* 0x000fe80008121846 */
[----:B------:R2:W-:Y:S04]  /*2ac70*/  LDGSTS.E [R3+0x8000], desc[UR6][R8.64], P0 ;  /* 0x0800000008037fae */ /* 0x0005e80008121846 */
[----:B------:R1:W-:Y:S01]  /*2ac80*/  STL [R1+0x1240], R9 ;  /* 0x0012400901007387 */ /* 0x0003e20000100800 */
[----:B--2---:R-:W-:-:S05]  /*2ac90*/  IADD3 R8, P1, R10, R2, RZ ;  /* 0x000000020a087210 */ /* 0x004fca0007f3e0ff */
[----:B-1----:R-:W-:Y:S01]  /*2aca0*/  IMAD.X R9, R11, 0x1, R0, P1 ;  /* 0x000000010b097824 */ /* 0x002fe200008e0600 */
[----:B----4-:R-:W-:-:S04]  /*2acb0*/  IADD3 R10, P1, R6, R2, RZ ;  /* 0x00000002060a7210 */ /* 0x010fc80007f3e0ff */
[----:B------:R-:W-:Y:S01]  /*2acc0*/  LDGSTS.E [R3+0x8400], desc[UR6][R8.64], P0 ;  /* 0x0840000008037fae */ /* 0x000fe20008121846 */
[----:B------:R-:W-:-:S03]  /*2acd0*/  IMAD.X R11, R7, 0x1, R0, P1 ;  /* 0x00000001070b7824 */ /* 0x000fc600008e0600 */
[----:B------:R-:W-:Y:S01]  /*2ace0*/  STL.64 [R1+0xe20], R8 ;  /* 0x000e200801007387 */ /* 0x000fe20000100a00 */
[----:B------:R-:W-:-:S03]  /*2acf0*/  IADD3 R6, P1, R14, R2, RZ ;  /* 0x000000020e067210 */ /* 0x000fc60007f3e0ff */
[----:B------:R-:W-:Y:S02]  /*2ad00*/  LDGSTS.E [R3+0x8800], desc[UR6][R10.64], P0 ;  /* 0x088000000a037fae */ /* 0x000fe40008121846 */
[--C-:B------:R-:W-:Y:S01]  /*2ad10*/  IMAD.X R7, R15, 0x1, R0.reuse, P1 ;  /* 0x000000010f077824 */ /* 0x100fe200008e0600 */
[-C--:B------:R-:W-:Y:S01]  /*2ad20*/  IADD3 R150, P1, R248, R2.reuse, RZ ;  /* 0x00000002f8967210 */ /* 0x080fe20007f3e0ff */
[----:B------:R1:W-:Y:S04]  /*2ad30*/  STL.64 [R1+0xe10], R10 ;  /* 0x000e100a01007387 */ /* 0x0003e80000100a00 */
[--C-:B------:R-:W-:Y:S01]  /*2ad40*/  IMAD.X R248, R249, 0x1, R0.reuse, P1 ;  /* 0x00000001f9f87824 */ /* 0x100fe200008e0600 */
[-C--:B------:R-:W-:Y:S01]  /*2ad50*/  IADD3 R148, P1, R244, R2.reuse, RZ ;  /* 0x00000002f4947210 */ /* 0x080fe20007f3e0ff */
[----:B------:R-:W-:Y:S04]  /*2ad60*/  LDGSTS.E [R3+0x8c00], desc[UR6][R6.64], P0 ;  /* 0x08c0000006037fae */ /* 0x000fe80008121846 */
[----:B------:R-:W-:Y:S01]  /*2ad70*/  IMAD.X R244, R245, 0x1, R0, P1 ;  /* 0x00000001f5f47824 */ /* 0x000fe200008e0600 */
[----:B------:R-:W-:-:S05]  /*2ad80*/  IADD3 R146, P1, R240, R2, RZ ;  /* 0x00000002f0927210 */ /* 0x000fca0007f3e0ff */
        /* <DEDUP_REMOVED lines=29> */
[----:B------:R-:W-:Y:S01]  /*2af60*/  IADD3 R221, P1, R180, R2, RZ ;  /* 0x00000002b4dd7210 */ /* 0x000fe20007f3e0ff */
[----:B------:R-:W-:-:S04]  /*2af70*/  IMAD.MOV.U32 R213, RZ, RZ, R252 ;  /* 0x000000ffffd57224 */ /* 0x000fc800078e00fc */
[----:B------:R-:W-:Y:S01]  /*2af80*/  IMAD.X R180, R181, 0x1, R0, P1 ;  /* 0x00000001b5b47824 */ /* 0x000fe200008e0600 */
[----:B------:R-:W-:Y:S01]  /*2af90*/  IADD3 R252, P1, R176, R2, RZ ;  /* 0x00000002b0fc7210 */ /* 0x000fe20007f3e0ff */
[----:B------:R-:W-:-:S04]  /*2afa0*/  IMAD.MOV.U32 R217, RZ, RZ, R151 ;  /* 0x000000ffffd97224 */ /* 0x000fc800078e0097 */
[----:B------:R-:W-:Y:S01]  /*2afb0*/  IMAD.X R176, R177, 0x1, R0, P1 ;  /* 0x00000001b1b07824 */ /* 0x000fe200008e0600 */
[-C--:B------:R-:W-:Y:S01]  /*2afc0*/  IADD3 R151, P1, R172, R2.reuse, RZ ;  /* 0x00000002ac977210 */ /* 0x080fe20007f3e0ff */
[----:B------:R-:W-:Y:S02]  /*2afd0*/  IMAD.MOV.U32 R209, RZ, RZ, R249 ;  /* 0x000000ffffd17224 */ /* 0x000fe400078e00f9 */
[----:B------:R-:W-:Y:S02]  /*2afe0*/  IMAD.MOV.U32 R249, RZ, RZ, R150 ;  /* 0x000000fffff97224 */ /* 0x000fe400078e0096 */
[----:B------:R-:W-:Y:S01]  /*2aff0*/  IMAD.X R172, R173, 0x1, R0, P1 ;  /* 0x00000001adac7824 */ /* 0x000fe200008e0600 */
[----:B------:R-:W-:Y:S01]  /*2b000*/  IADD3 R150, P1, R168, R2, RZ ;  /* 0x00000002a8967210 */ /* 0x000fe20007f3e0ff */
[----:B------:R-:W-:Y:S02]  /*2b010*/  IMAD.MOV.U32 R181, RZ, RZ, R221 ;  /* 0x000000ffffb57224 */ /* 0x000fe400078e00dd */
[----:B------:R-:W-:-:S02]  /*2b020*/  IMAD.MOV.U32 R221, RZ, RZ, R149 ;  /* 0x000000ffffdd7224 */ /* 0x000fc400078e0095 */
        /* <DEDUP_REMOVED lines=16> */
[--C-:B------:R-:W-:Y:S01]  /*2b130*/  IMAD.X R152, R153, 0x1, R0.reuse, P1 ;  /* 0x0000000199987824 */ /* 0x100fe200008e0600 */
        /* <DEDUP_REMOVED lines=8> */
[----:B------:R-:W-:Y:S01]  /*2b1c0*/  IADD3 R14, P1, R12, R2, RZ ;  /* 0x000000020c0e7210 */ /* 0x000fe20007f3e0ff */
[----:B------:R2:W-:Y:S04]  /*2b1d0*/  STL.64 [R1+0xe00], R6 ;  /* 0x000e000601007387 */ /* 0x0005e80000100a00 */
[----:B------:R-:W-:Y:S01]  /*2b1e0*/  IMAD.X R12, R13, 0x1, R0, P1 ;  /* 0x000000010d0c7824 */ /* 0x000fe200008e0600 */
[----:B-1----:R-:W3:Y:S01]  /*2b1f0*/  LDL.LU R11, [R1+0x1048] ;  /* 0x00104800010b7983 */ /* 0x002ee20000300800 */
[----:B------:R-:W-:Y:S02]  /*2b200*/  IMAD.MOV.U32 R17, RZ, RZ, R16 ;  /* 0x000000ffff117224 */ /* 0x000fe400078e0010 */
[----:B------:R-:W-:Y:S01]  /*2b210*/  IMAD.MOV.U32 R16, RZ, RZ, R15 ;  /* 0x000000ffff107224 */ /* 0x000fe200078e000f */
[----:B------:R-:W4:Y:S01]  /*2b220*/  LDL.LU R10, [R1+0x104c] ;  /* 0x00104c00010a7983 */ /* 0x000f220000300800 */
[----:B------:R-:W-:-:S02]  /*2b230*/  IMAD.MOV.U32 R13, RZ, RZ, R12 ;  /* 0x000000ffff0d7224 */ /* 0x000fc400078e000c */
[----:B------:R-:W-:Y:S01]  /*2b240*/  IMAD.MOV.U32 R12, RZ, RZ, R14 ;  /* 0x000000ffff0c7224 */ /* 0x000fe200078e000e */
[----:B------:R-:W3:Y:S04]  /*2b250*/  LDL.LU R15, [R1+0x1058] ;  /* 0x00105800010f7983 */ /* 0x000ee80000300800 */
[----:B------:R-:W3:Y:S01]  /*2b260*/  LDL.LU R14, [R1+0x105c] ;  /* 0x00105c00010e7983 */ /* 0x000ee20000300800 */
[----:B------:R-:W-:Y:S02]  /*2b270*/  IMAD.MOV.U32 R177, RZ, RZ, R176 ;  /* 0x000000ffffb17224 */ /* 0x000fe400078e00b0 */
[----:B------:R-:W-:Y:S01]  /*2b280*/  IMAD.MOV.U32 R176, RZ, RZ, R252 ;  /* 0x000000ffffb07224 */ /* 0x000fe200078e00fc */
[----:B------:R-:W-:Y:S01]  /*2b290*/  LOP3.LUT R249, R249, R248, RZ, 0x3c, !PT ;  /* 0x000000f8f9f97212 */ /* 0x000fe200078e3cff */
[----:B------:R-:W1:Y:S01]  /*2b2a0*/  S2R R252, SR_TID.X ;  /* 0x0000000000fc7919 */ /* 0x000e620000002100 */
[----:B------:R-:W-:-:S02]  /*2b2b0*/  LOP3.LUT R245, R245, R244, RZ, 0x3c, !PT ;  /* 0x000000f4f5f57212 */ /* 0x000fc400078e3cff */
[----:B------:R-:W-:Y:S01]  /*2b2c0*/  LOP3.LUT R241, R241, R240, RZ, 0x3c, !PT ;  /* 0x000000f0f1f17212 */ /* 0x000fe200078e3cff */
[----:B--2---:R-:W2:Y:S01]  /*2b2d0*/  LDL.LU R7, [R1+0x1068] ;  /* 0x0010680001077983 */ /* 0x004ea20000300800 */
[----:B------:R-:W-:Y:S02]  /*2b2e0*/  LOP3.LUT R237, R237, R236, RZ, 0x3c, !PT ;  /* 0x000000eceded7212 */ /* 0x000fe400078e3cff */
[----:B------:R-:W-:Y:S01]  /*2b2f0*/  LOP3.LUT R248, R249, R248, RZ, 0x3c, !PT ;  /* 0x000000f8f9f87212 */ /* 0x000fe200078e3cff */
[----:B------:R-:W2:Y:S01]  /*2b300*/  LDL.LU R6, [R1+0x106c] ;  /* 0x00106c0001067983 */ /* 0x000ea20000300800 */
[----:B------:R-:W-:Y:S02]  /*2b310*/  LOP3.LUT R233, R233, R232, RZ, 0x3c, !PT ;  /* 0x000000e8e9e97212 */ /* 0x000fe400078e3cff */
[----:B------:R-:W-:Y:S01]  /*2b320*/  LOP3.LUT R244, R245, R244, RZ, 0x3c, !PT ;  /* 0x000000f4f5f47212 */ /* 0x000fe200078e3cff */
[----:B------:R-:W2:Y:S01]  /*2b330*/  LDL.LU R9, [R1+0x1078] ;  /* 0x0010780001097983 */ /* 0x000ea20000300800 */
[----:B------:R-:W-:-:S02]  /*2b340*/  LOP3.LUT R229, R229, R228, RZ, 0x3c, !PT ;  /* 0x000000e4e5e57212 */ /* 0x000fc400078e3cff */
[----:B------:R-:W-:Y:S02]  /*2b350*/  LOP3.LUT R240, R241, R240, RZ, 0x3c, !PT ;  /* 0x000000f0f1f07212 */ /* 0x000fe400078e3cff */
[----:B------:R-:W-:Y:S02]  /*2b360*/  LOP3.LUT R225, R225, R224, RZ, 0x3c, !PT ;  /* 0x000000e0e1e17212 */ /* 0x000fe400078e3cff */
[----:B------:R-:W-:Y:S02]  /*2b370*/  LOP3.LUT R221, R221, R220, RZ, 0x3c, !PT ;  /* 0x000000dcdddd7212 */ /* 0x000fe400078e3cff */
[----:B------:R-:W-:Y:S02]  /*2b380*/  LOP3.LUT R217, R217, R216, RZ, 0x3c, !PT ;  /* 0x000000d8d9d97212 */ /* 0x000fe400078e3cff */
[----:B------:R-:W-:Y:S02]  /*2b390*/  LOP3.LUT R213, R213, R212, RZ, 0x3c, !PT ;  /* 0x000000d4d5d57212 */ /* 0x000fe400078e3cff */
[----:B------:R-:W-:-:S02]  /*2b3a0*/  LOP3.LUT R209, R209, R208, RZ, 0x3c, !PT ;  /* 0x000000d0d1d17212 */ /* 0x000fc400078e3cff */
[----:B------:R-:W-:Y:S02]  /*2b3b0*/  LOP3.LUT R205, R205, R204, RZ, 0x3c, !PT ;  /* 0x000000cccdcd7212 */ /* 0x000fe400078e3cff */
[----:B------:R-:W-:Y:S02]  /*2b3c0*/  LOP3.LUT R201, R201, R200, RZ, 0x3c, !PT ;  /* 0x000000c8c9c97212 */ /* 0x000fe400078e3cff */
[----:B------:R-:W-:Y:S02]  /*2b3d0*/  LOP3.LUT R197, R197, R196, RZ, 0x3c, !PT ;  /* 0x000000c4c5c57212 */ /* 0x000fe400078e3cff */
[----:B------:R-:W-:Y:S02]  /*2b3e0*/  LOP3.LUT R189, R189, R188, RZ, 0x3c, !PT ;  /* 0x000000bcbdbd7212 */ /* 0x000fe400078e3cff */
[----:B------:R-:W-:Y:S02]  /*2b3f0*/  LOP3.LUT R185, R185, R184, RZ, 0x3c, !PT ;  /* 0x000000b8b9b97212 */ /* 0x000fe400078e3cff */
[----:B------:R-:W-:Y:S01]  /*2b400*/  LOP3.LUT R181, R181, R180, RZ, 0x3c, !PT ;  /* 0x000000b4b5b57212 */ /* 0x000fe200078e3cff */
[----:B------:R-:W-:Y:S01]  /*2b410*/  IMAD.MOV.U32 R21, RZ, RZ, R20 ;  /* 0x000000ffff157224 */ /* 0x000fe200078e0014 */
[----:B------:R-:W-:Y:S01]  /*2b420*/  LOP3.LUT R236, R237, R236, RZ, 0x3c, !PT ;  /* 0x000000ecedec7212 */ /* 0x000fe200078e3cff */
[----:B------:R-:W2:Y:S01]  /*2b430*/  LDL.LU R8, [R1+0x107c] ;  /* 0x00107c0001087983 */ /* 0x000ea20000300800 */
[----:B------:R-:W-:-:S02]  /*2b440*/  LOP3.LUT R249, R249, R248, RZ, 0x3c, !PT ;  /* 0x000000f8f9f97212 */ /* 0x000fc400078e3cff */
[----:B------:R-:W-:Y:S02]  /*2b450*/  LOP3.LUT R232, R233, R232, RZ, 0x3c, !PT ;  /* 0x000000e8e9e87212 */ /* 0x000fe400078e3cff */
[----:B------:R-:W-:Y:S01]  /*2b460*/  LOP3.LUT R245, R245, R244, RZ, 0x3c, !PT ;  /* 0x000000f4f5f57212 */ /* 0x000fe200078e3cff */
[----:B------:R-:W-:Y:S01]  /*2b470*/  LDGSTS.E [R3+0x9000], desc[UR6][R248.64], P0 ;  /* 0x09000000f8037fae */ /* 0x000fe20008121846 */
[----:B------:R-:W-:Y:S02]  /*2b480*/  LOP3.LUT R228, R229, R228, RZ, 0x3c, !PT ;  /* 0x000000e4e5e47212 */ /* 0x000fe400078e3cff */
[----:B------:R-:W-:Y:S01]  /*2b490*/  LOP3.LUT R241, R241, R240, RZ, 0x3c, !PT ;  /* 0x000000f0f1f17212 */ /* 0x000fe200078e3cff */
[----:B------:R-:W-:Y:S01]  /*2b4a0*/  LDGSTS.E [R3+0x9400], desc[UR6][R244.64], P0 ;  /* 0x09400000f4037fae */ /* 0x000fe20008121846 */
[----:B------:R-:W-:Y:S02]  /*2b4b0*/  LOP3.LUT R224, R225, R224, RZ, 0x3c, !PT ;  /* 0x000000e0e1e07212 */ /* 0x000fe400078e3cff */
[----:B------:R-:W-:Y:S01]  /*2b4c0*/  LOP3.LUT R237, R237, R236, RZ, 0x3c, !PT ;  /* 0x000000eceded7212 */ /* 0x000fe200078e3cff */
[----:B------:R-:W-:Y:S01]  /*2b4d0*/  LDGSTS.E [R3+0x9800], desc[UR6][R240.64], P0 ;  /* 0x09800000f0037fae */ /* 0x000fe20008121846 */
[----:B------:R-:W-:-:S02]  /*2b4e0*/  LOP3.LUT R220, R221, R220, RZ, 0x3c, !PT ;  /* 0x000000dcdddc7212 */ /* 0x000fc400078e3cff */
        /* <DEDUP_REMOVED lines=12> */
[----:B------:R-:W-:Y:S02]  /*2b5b0*/  LOP3.LUT R204, R205, R204, RZ, 0x3c, !PT ;  /* 0x000000cccdcc7212 */ /* 0x000fe400078e3cff */
[----:B------:R-:W-:Y:S02]  /*2b5c0*/  LOP3.LUT R217, R217, R216, RZ, 0x3c, !PT ;  /* 0x000000d8d9d97212 */ /* 0x000fe400078e3cff */
[----:B------:R-:W-:Y:S02]  /*2b5d0*/  LOP3.LUT R200, R201, R200, RZ, 0x3c, !PT ;  /* 0x000000c8c9c87212 */ /* 0x000fe400078e3cff */
[----:B------:R-:W-:Y:S01]  /*2b5e0*/  LOP3.LUT R196, R197, R196, RZ, 0x3c, !PT ;  /* 0x000000c4c5c47212 */ /* 0x000fe200078e3cff */
[----:B------:R-:W-:Y:S01]  /*2b5f0*/  IMAD.MOV.U32 R20, RZ, RZ, R145 ;  /* 0x000000ffff147224 */ /* 0x000fe200078e0091 */
        /* <DEDUP_REMOVED lines=13> */
[----:B------:R-:W-:Y:S01]  /*2b6d0*/  IMAD.MOV.U32 R153, RZ, RZ, R152 ;  /* 0x000000ffff997224 */ /* 0x000fe200078e0098 */
[C---:B-1----:R-:W-:Y:S01]  /*2b6e0*/  LOP3.LUT R145, R252.reuse, 0x60, RZ, 0xc0, !PT ;  /* 0x00000060fc917812 */ /* 0x042fe200078ec0ff */
[----:B------:R-:W-:Y:S01]  /*2b6f0*/  LDGSTS.E [R3+0xbc00], desc[UR6][R204.64], P0 ;  /* 0x0bc00000cc037fae */ /* 0x000fe20008121846 */
[----:B------:R-:W-:Y:S02]  /*2b700*/  LOP3.LUT R193, R193, R192, RZ, 0x3c, !PT ;  /* 0x000000c0c1c17212 */ /* 0x000fe400078e3cff */
[----:B------:R-:W-:Y:S02]  /*2b710*/  LOP3.LUT R252, R252, 0x7f, RZ, 0xc0, !PT ;  /* 0x0000007ffcfc7812 */ /* 0x000fe400078ec0ff */
[----:B------:R-:W-:Y:S01]  /*2b720*/  LOP3.LUT R189, R189, R188, RZ, 0x3c, !PT ;  /* 0x000000bcbdbd7212 */ /* 0x000fe200078e3cff */
[----:B------:R-:W-:Y:S01]  /*2b730*/  IMAD.MOV.U32 R152, RZ, RZ, R146 ;  /* 0x000000ffff987224 */ /* 0x000fe200078e0092 */
[----:B------:R-:W-:Y:S01]  /*2b740*/  LOP3.LUT R185, R185, R184, RZ, 0x3c, !PT ;  /* 0x000000b8b9b97212 */ /* 0x000fe200078e3cff */
[----:B------:R-:W-:Y:S01]  /*2b750*/  LDGSTS.E [R3+0xc000], desc[UR6][R200.64], P0 ;  /* 0x0c000000c8037fae */ /* 0x000fe20008121846 */
[----:B------:R-:W-:Y:S01]  /*2b760*/  LOP3.LUT R181, R181, R180, RZ, 0x3c, !PT ;  /* 0x000000b4b5b57212 */ /* 0x000fe200078e3cff */
[----:B------:R-:W-:Y:S01]  /*2b770*/  IMAD.MOV.U32 R173, RZ, RZ, R172 ;  /* 0x000000ffffad7224 */ /* 0x000fe200078e00ac */
[----:B------:R-:W-:Y:S01]  /*2b780*/  SHF.R.U32.HI R146, RZ, 0x1, R145 ;  /* 0x00000001ff927819 */ /* 0x000fe20000011691 */
[----:B------:R-:W-:Y:S01]  /*2b790*/  LDGSTS.E [R3+0xc400], desc[UR6][R196.64], P0 ;  /* 0x0c400000c4037fae */ /* 0x000fe20008121846 */
[----:B------:R-:W-:-:S02]  /*2b7a0*/  IMAD.MOV.U32 R172, RZ, RZ, R151 ;  /* 0x000000ffffac7224 */ /* 0x000fc400078e0097 */
[----:B------:R-:W-:Y:S01]  /*2b7b0*/  IMAD.MOV.U32 R169, RZ, RZ, R168 ;  /* 0x000000ffffa97224 */ /* 0x000fe200078e00a8 */
[----:B------:R-:W-:Y:S01]  /*2b7c0*/  LDGSTS.E [R3+0xc800], desc[UR6][R192.64], P0 ;  /* 0x0c800000c0037fae */ /* 0x000fe20008121846 */
[----:B------:R-:W-:Y:S02]  /*2b7d0*/  IMAD.SHL.U32 R145, R252, 0x4, RZ ;  /* 0x00000004fc917824 */ /* 0x000fe400078e00ff */
[----:B------:R-:W-:Y:S01]  /*2b7e0*/  IMAD.MOV.U32 R168, RZ, RZ, R150 ;  /* 0x000000ffffa87224 */ /* 0x000fe200078e0096 */
[----:B------:R-:W-:Y:S01]  /*2b7f0*/  LDGSTS.E [R3+0xcc00], desc[UR6][R188.64], P0 ;  /* 0x0cc00000bc037fae */ /* 0x000fe20008121846 */
[----:B------:R-:W-:Y:S02]  /*2b800*/  IMAD.MOV.U32 R165, RZ, RZ, R164 ;  /* 0x000000ffffa57224 */ /* 0x000fe400078e00a4 */
[----:B------:R-:W-:Y:S01]  /*2b810*/  IMAD.MOV.U32 R164, RZ, RZ, R149 ;  /* 0x000000ffffa47224 */ /* 0x000fe200078e0095 */
[----:B------:R-:W-:Y:S01]  /*2b820*/  LDGSTS.E [R3+0xd000], desc[UR6][R184.64], P0 ;  /* 0x0d000000b8037fae */ /* 0x000fe20008121846 */
[----:B------:R-:W-:-:S02]  /*2b830*/  IMAD.MOV.U32 R161, RZ, RZ, R160 ;  /* 0x000000ffffa17224 */ /* 0x000fc400078e00a0 */
[----:B------:R-:W-:Y:S01]  /*2b840*/  IMAD.MOV.U32 R160, RZ, RZ, R148 ;  /* 0x000000ffffa07224 */ /* 0x000fe200078e0094 */
[----:B------:R-:W-:Y:S01]  /*2b850*/  LDGSTS.E [R3+0xd400], desc[UR6][R180.64], P0 ;  /* 0x0d400000b4037fae */ /* 0x000fe20008121846 */
[----:B------:R-:W-:Y:S01]  /*2b860*/  IMAD.MOV.U32 R157, RZ, RZ, R156 ;  /* 0x000000ffff9d7224 */ /* 0x000fe200078e009c */
[----:B------:R-:W-:Y:S01]  /*2b870*/  LOP3.LUT R145, R145, R146, RZ, 0x3c, !PT ;  /* 0x0000009291917212 */ /* 0x000fe200078e3cff */
[----:B------:R-:W-:Y:S01]  /*2b880*/  IMAD.MOV.U32 R156, RZ, RZ, R147 ;  /* 0x000000ffff9c7224 */ /* 0x000fe200078e0093 */
[----:B------:R-:W-:Y:S04]  /*2b890*/  LDGSTS.E [R3+0xd800], desc[UR6][R176.64], P0 ;  /* 0x0d800000b0037fae */ /* 0x000fe80008121846 */
[----:B------:R-:W-:Y:S01]  /*2b8a0*/  LDGSTS.E [R3+0xdc00], desc[UR6][R172.64], P0 ;  /* 0x0dc00000ac037fae */ /* 0x000fe20008121846 */
[----:B------:R-:W-:-:S03]  /*2b8b0*/  LOP3.LUT R145, R145, 0x40, RZ, 0x3c, !PT ;  /* 0x0000004091917812 */ /* 0x000fc600078e3cff */
[----:B------:R-:W-:Y:S04]  /*2b8c0*/  LDGSTS.E [R3+0xe000], desc[UR6][R168.64], P0 ;  /* 0x0e000000a8037fae */ /* 0x000fe80008121846 */
[----:B------:R-:W-:Y:S04]  /*2b8d0*/  LDGSTS.E [R3+0xe400], desc[UR6][R164.64], P0 ;  /* 0x0e400000a4037fae */ /* 0x000fe80008121846 */
[----:B------:R-:W-:Y:S04]  /*2b8e0*/  LDGSTS.E [R3+0xe800], desc[UR6][R160.64], P0 ;  /* 0x0e800000a0037fae */ /* 0x000fe80008121846 */
[----:B------:R-:W-:Y:S04]  /*2b8f0*/  LDGSTS.E [R3+0xec00], desc[UR6][R156.64], P0 ;  /* 0x0ec000009c037fae */ /* 0x000fe80008121846 */
[----:B------:R-:W-:Y:S04]  /*2b900*/  LDGSTS.E [R3+0xf000], desc[UR6][R152.64], P0 ;  /* 0x0f00000098037fae */ /* 0x000fe80008121846 */
[----:B------:R-:W-:Y:S04]  /*2b910*/  LDGSTS.E [R3+0xf400], desc[UR6][R20.64], P0 ;  /* 0x0f40000014037fae */ /* 0x000fe80008121846 */
[----:B------:R-:W-:Y:S04]  /*2b920*/  LDGSTS.E [R3+0xf800], desc[UR6][R16.64], P0 ;  /* 0x0f80000010037fae */ /* 0x000fe80008121846 */
[----:B------:R1:W-:Y:S02]  /*2b930*/  LDGSTS.E [R3+0xfc00], desc[UR6][R12.64], P0 ;  /* 0x0fc000000c037fae */ /* 0x0003e40008121846 */
[----:B-1----:R-:W-:Y:S01]  /*2b940*/  VIADD R3, R145, UR8 ;  /* 0x0000000891037c36 */ /* 0x002fe20008000000 */
[----:B----4-:R-:W-:-:S05]  /*2b950*/  IADD3 R10, P1, R10, R2, RZ ;  /* 0x000000020a0a7210 */ /* 0x010fca0007f3e0ff */
[--C-:B---3--:R-:W-:Y:S01]  /*2b960*/  IMAD.X R11, R11, 0x1, R0.reuse, P1 ;  /* 0x000000010b0b7824 */ /* 0x108fe200008e0600 */
[-C--:B------:R-:W-:Y:S01]  /*2b970*/  IADD3 R14, P2, R14, R2.reuse, RZ ;  /* 0x000000020e0e7210 */ /* 0x080fe20007f5e0ff */
[----:B------:R1:W-:Y:S04]  /*2b980*/  STL [R1+0x104c], R10 ;  /* 0x00104c0a01007387 */ /* 0x0003e80000100800 */
[----:B------:R-:W-:Y:S01]  /*2b990*/  IMAD.X R15, R15, 0x1, R0, P2 ;  /* 0x000000010f0f7824 */ /* 0x000fe200010e0600 */
[----:B------:R3:W-:Y:S04]  /*2b9a0*/  STL [R1+0x1048], R11 ;  /* 0x0010480b01007387 */ /* 0x0007e80000100800 */
[----:B------:R4:W-:Y:S04]  /*2b9b0*/  STL [R1+0x105c], R14 ;  /* 0x00105c0e01007387 */ /* 0x0009e80000100800 */
[----:B------:R4:W-:Y:S04]  /*2b9c0*/  STL [R1+0x1058], R15 ;  /* 0x0010580f01007387 */ /* 0x0009e80000100800 */
[----:B------:R2:W-:Y:S04]  /*2b9d0*/  LDGSTS.E [R3+0x200], desc[UR6][R10.64], P0 ;  /* 0x002000000a037fae */ /* 0x0005e80008121846 */
[----:B------:R2:W-:Y:S04]  /*2b9e0*/  LDGSTS.E [R3+0x600], desc[UR6][R14.64], P0 ;  /* 0x006000000e037fae */ /* 0x0005e80008121846 */
[----:B-1----:R-:W2:Y:S04]  /*2b9f0*/  LDL.LU R10, [R1+0x108c] ;  /* 0x00108c00010a7983 */ /* 0x002ea80000300800 */
[----:B---3--:R-:W3:Y:S04]  /*2ba00*/  LDL.LU R11, [R1+0x109c] ;  /* 0x00109c00010b7983 */ /* 0x008ee80000300800 */
[----:B----4-:R-:W4:Y:S04]  /*2ba10*/  LDL.LU R14, [R1+0x1088] ;  /* 0x00108800010e7983 */ /* 0x010f280000300800 */
[----:B------:R-:W4:Y:S01]  /*2ba20*/  LDL.LU R15, [R1+0x1098] ;  /* 0x00109800010f7983 */ /* 0x000f220000300800 */
[----:B--2---:R-:W-:-:S02]  /*2ba30*/  IADD3 R6, P1, R6, R2, RZ ;  /* 0x0000000206067210 */ /* 0x004fc40007f3e0ff */
[----:B------:R-:W-:-:S03]  /*2ba40*/  IADD3 R8, P2, R8, R2, RZ ;  /* 0x0000000208087210 */ /* 0x000fc60007f5e0ff */
[--C-:B------:R-:W-:Y:S02]  /*2ba50*/  IMAD.X R7, R7, 0x1, R0.reuse, P1 ;  /* 0x0000000107077824 */ /* 0x100fe400008e0600 */
[----:B------:R-:W-:Y:S01]  /*2ba60*/  IMAD.X R9, R9, 0x1, R0, P2 ;  /* 0x0000000109097824 */ /* 0x000fe200010e0600 */
[----:B------:R1:W-:Y:S04]  /*2ba70*/  STL [R1+0x106c], R6 ;  /* 0x00106c0601007387 */ /* 0x0003e80000100800 */
[----:B------:R2:W-:Y:S04]  /*2ba80*/  STL [R1+0x1068], R7 ;  /* 0x0010680701007387 */ /* 0x0005e80000100800 */
[----:B------:R2:W-:Y:S04]  /*2ba90*/  STL [R1+0x107c], R8 ;  /* 0x00107c0801007387 */ /* 0x0005e80000100800 */
[----:B------:R-:W-:Y:S04]  /*2baa0*/  LDGSTS.E [R3+0xa00], desc[UR6][R6.64], P0 ;  /* 0x00a0000006037fae */ /* 0x000fe80008121846 */
[----:B------:R2:W-:Y:S04]  /*2bab0*/  STL [R1+0x1078], R9 ;  /* 0x0010780901007387 */ /* 0x0005e80000100800 */
[----:B------:R-:W-:Y:S04]  /*2bac0*/  LDGSTS.E [R3+0xe00], desc[UR6][R8.64], P0 ;  /* 0x00e0000008037fae */ /* 0x000fe80008121846 */
[----:B-1----:R-:W4:Y:S04]  /*2bad0*/  LDL.LU R6, [R1+0x10ac] ;  /* 0x0010ac0001067983 */ /* 0x002f280000300800 */
[----:B--2---:R-:W2:Y:S04]  /*2bae0*/  LDL.LU R7, [R1+0x10bc] ;  /* 0x0010bc0001077983 */ /* 0x004ea80000300800 */
[----:B------:R-:W2:Y:S04]  /*2baf0*/  LDL.LU R8, [R1+0x10a8] ;  /* 0x0010a80001087983 */ /* 0x000ea80000300800 */
[----:B------:R-:W2:Y:S01]  /*2bb00*/  LDL.LU R9, [R1+0x10b8] ;  /* 0x0010b80001097983 */ /* 0x000ea20000300800 */
[----:B------:R-:W-:-:S02]  /*2bb10*/  IADD3 R10, P1, R10, R2, RZ ;  /* 0x000000020a0a7210 */ /* 0x000fc40007f3e0ff */
[----:B---3--:R-:W-:-:S03]  /*2bb20*/  IADD3 R11, P2, R11, R2, RZ ;  /* 0x000000020b0b7210 */ /* 0x008fc60007f5e0ff */
[--C-:B----4-:R-:W-:Y:S01]  /*2bb30*/  IMAD.X R14, R14, 0x1, R0.reuse, P1 ;  /* 0x000000010e0e7824 */ /* 0x110fe200008e0600 */
[----:B------:R1:W-:Y:S01]  /*2bb40*/  STL [R1+0x108c], R10 ;  /* 0x00108c0a01007387 */ /* 0x0003e20000100800 */
[----:B------:R-:W-:-:S03]  /*2bb50*/  IMAD.X R15, R15, 0x1, R0, P2 ;  /* 0x000000010f0f7824 */ /* 0x000fc600010e0600 */
[----:B------:R3:W-:Y:S01]  /*2bb60*/  STL [R1+0x1088], R14 ;  /* 0x0010880e01007387 */ /* 0x0007e20000100800 */
[----:B------:R-:W-:Y:S02]  /*2bb70*/  IMAD.MOV.U32 R146, RZ, RZ, R10 ;  /* 0x000000ffff927224 */ /* 0x000fe400078e000a */
[----:B------:R-:W-:Y:S01]  /*2bb80*/  IMAD.MOV.U32 R147, RZ, RZ, R14 ;  /* 0x000000ffff937224 */ /* 0x000fe200078e000e */
[----:B------:R4:W-:Y:S04]  /*2bb90*/  STL [R1+0x109c], R11 ;  /* 0x00109c0b01007387 */ /* 0x0009e80000100800 */
[----:B------:R4:W-:Y:S04]  /*2bba0*/  STL [R1+0x1098], R15 ;  /* 0x0010980f01007387 */ /* 0x0009e80000100800 */
[----:B-1----:R-:W2:Y:S04]  /*2bbb0*/  LDL.LU R10, [R1+0x10cc] ;  /* 0x0010cc00010a7983 */ /* 0x002ea80000300800 */
[----:B---3--:R-:W3:Y:S04]  /*2bbc0*/  LDL.LU R14, [R1+0x10dc] ;  /* 0x0010dc00010e7983 */ /* 0x008ee80000300800 */
[----:B------:R1:W-:Y:S02]  /*2bbd0*/  LDGSTS.E [R3+0x1200], desc[UR6][R146.64], P0 ;  /* 0x0120000092037fae */ /* 0x0003e40008121846 */
[----:B-1----:R-:W-:-:S02]  /*2bbe0*/  IMAD.MOV.U32 R146, RZ, RZ, R11 ;  /* 0x000000ffff927224 */ /* 0x002fc400078e000b */
[----:B----4-:R-:W4:Y:S01]  /*2bbf0*/  LDL.LU R11, [R1+0x10c8] ;  /* 0x0010c800010b7983 */ /* 0x010f220000300800 */
[----:B------:R-:W-:-:S03]  /*2bc00*/  IMAD.MOV.U32 R147, RZ, RZ, R15 ;  /* 0x000000ffff937224 */ /* 0x000fc600078e000f */
[----:B------:R-:W4:Y:S01]  /*2bc10*/  LDL.LU R15, [R1+0x10d8] ;  /* 0x0010d800010f7983 */ /* 0x000f220000300800 */
[-C--:B------:R-:W-:Y:S02]  /*2bc20*/  IADD3 R6, P1, R6, R2.reuse, RZ ;  /* 0x0000000206067210 */ /* 0x080fe40007f3e0ff */
[----:B--2---:R-:W-:Y:S01]  /*2bc30*/  IADD3 R7, P2, R7, R2, RZ ;  /* 0x0000000207077210 */ /* 0x004fe20007f5e0ff */
[----:B------:R1:W-:Y:S02]  /*2bc40*/  LDGSTS.E [R3+0x1600], desc[UR6][R146.64], P0 ;  /* 0x0160000092037fae */ /* 0x0003e40008121846 */
[--C-:B------:R-:W-:Y:S02]  /*2bc50*/  IMAD.X R8, R8, 0x1, R0.reuse, P1 ;  /* 0x0000000108087824 */ /* 0x100fe400008e0600 */
[----:B------:R-:W-:Y:S01]  /*2bc60*/  IMAD.X R9, R9, 0x1, R0, P2 ;  /* 0x0000000109097824 */ /* 0x000fe200010e0600 */
[----:B------:R2:W-:Y:S04]  /*2bc70*/  STL [R1+0x10ac], R6 ;  /* 0x0010ac0601007387 */ /* 0x0005e80000100800 */
[----:B------:R2:W-:Y:S01]  /*2bc80*/  STL [R1+0x10a8], R8 ;  /* 0x0010a80801007387 */ /* 0x0005e20000100800 */
[----:B-1----:R-:W-:-:S03]  /*2bc90*/  IMAD.MOV.U32 R146, RZ, RZ, R6 ;  /* 0x000000ffff927224 */ /* 0x002fc600078e0006 */
[----:B------:R1:W-:Y:S01]  /*2bca0*/  STL [R1+0x10bc], R7 ;  /* 0x0010bc0701007387 */ /* 0x0003e20000100800 */
[----:B------:R-:W-:-:S03]  /*2bcb0*/  IMAD.MOV.U32 R147, RZ, RZ, R8 ;  /* 0x000000ffff937224 */ /* 0x000fc600078e0008 */
[----:B------:R1:W-:Y:S04]  /*2bcc0*/  STL [R1+0x10b8], R9 ;  /* 0x0010b80901007387 */ /* 0x0003e80000100800 */
[----:B--2---:R-:W2:Y:S04]  /*2bcd0*/  LDL.LU R6, [R1+0x10ec] ;  /* 0x0010ec0001067983 */ /* 0x004ea80000300800 */
[----:B------:R-:W2:Y:S04]  /*2bce0*/  LDL.LU R8, [R1+0x10fc] ;  /* 0x0010fc0001087983 */ /* 0x000ea80000300800 */
[----:B------:R1:W-:Y:S02]  /*2bcf0*/  LDGSTS.E [R3+0x1a00], desc[UR6][R146.64], P0 ;  /* 0x01a0000092037fae */ /* 0x0003e40008121846 */
[----:B-1----:R-:W-:-:S02]  /*2bd00*/  IMAD.MOV.U32 R146, RZ, RZ, R7 ;  /* 0x000000ffff927224 */ /* 0x002fc400078e0007 */
[----:B------:R-:W2:Y:S01]  /*2bd10*/  LDL.LU R7, [R1+0x10e8] ;  /* 0x0010e80001077983 */ /* 0x000ea20000300800 */
[----:B------:R-:W-:-:S03]  /*2bd20*/  IMAD.MOV.U32 R147, RZ, RZ, R9 ;  /* 0x000000ffff937224 */ /* 0x000fc600078e0009 */
[----:B------:R-:W2:Y:S04]  /*2bd30*/  LDL.LU R9, [R1+0x10f8] ;  /* 0x0010f80001097983 */ /* 0x000ea80000300800 */
[----:B------:R-:W-:Y:S01]  /*2bd40*/  LDGSTS.E [R3+0x1e00], desc[UR6][R146.64], P0 ;  /* 0x01e0000092037fae */ /* 0x000fe20008121846 */
[-C--:B------:R-:W-:Y:S02]  /*2bd50*/  IADD3 R10, P1, R10, R2.reuse, RZ ;  /* 0x000000020a0a7210 */ /* 0x080fe40007f3e0ff */
[----:B---3--:R-:W-:-:S03]  /*2bd60*/  IADD3 R14, P2, R14, R2, RZ ;  /* 0x000000020e0e7210 */ /* 0x008fc60007f5e0ff */
[----:B------:R1:W-:Y:S01]  /*2bd70*/  STL [R1+0x10cc], R10 ;  /* 0x0010cc0a01007387 */ /* 0x0003e20000100800 */
[--C-:B----4-:R-:W-:Y:S02]  /*2bd80*/  IMAD.X R11, R11, 0x1, R0.reuse, P1 ;  /* 0x000000010b0b7824 */ /* 0x110fe400008e0600 */
[----:B------:R-:W-:-:S03]  /*2bd90*/  IMAD.X R15, R15, 0x1, R0, P2 ;  /* 0x000000010f0f7824 */ /* 0x000fc600010e0600 */
[----:B------:R3:W-:Y:S04]  /*2bda0*/  STL [R1+0x10c8], R11 ;  /* 0x0010c80b01007387 */ /* 0x0007e80000100800 */
[----:B------:R4:W-:Y:S04]  /*2bdb0*/  STL [R1+0x10dc], R14 ;  /* 0x0010dc0e01007387 */ /* 0x0009e80000100800 */
[----:B------:R2:W-:Y:S04]  /*2bdc0*/  LDGSTS.E [R3+0x2200], desc[UR6][R10.64], P0 ;  /* 0x022000000a037fae */ /* 0x0005e80008121846 */
[----:B------:R4:W-:Y:S04]  /*2bdd0*/  STL [R1+0x10d8], R15 ;  /* 0x0010d80f01007387 */ /* 0x0009e80000100800 */
[----:B------:R2:W-:Y:S04]  /*2bde0*/  LDGSTS.E [R3+0x2600], desc[UR6][R14.64], P0 ;  /* 0x026000000e037fae */ /* 0x0005e80008121846 */
[----:B-1----:R-:W2:Y:S04]  /*2bdf0*/  LDL.LU R10, [R1+0x110c] ;  /* 0x00110c00010a7983 */ /* 0x002ea80000300800 */
[----:B---3--:R-:W3:Y:S04]  /*2be00*/  LDL.LU R11, [R1+0x111c] ;  /* 0x00111c00010b7983 */ /* 0x008ee80000300800 */
[----:B----4-:R-:W4:Y:S04]  /*2be10*/  LDL.LU R14, [R1+0x1108] ;  /* 0x00110800010e7983 */ /* 0x010f280000300800 */
[----:B------:R-:W4:Y:S01]  /*2be20*/  LDL.LU R15, [R1+0x1118] ;  /* 0x00111800010f7983 */ /* 0x000f220000300800 */
[----:B--2---:R-:W-:-:S02]  /*2be30*/  IADD3 R6, P1, R6, R2, RZ ;  /* 0x0000000206067210 */ /* 0x004fc40007f3e0ff */
[----:B------:R-:W-:-:S03]  /*2be40*/  IADD3 R8, P2, R8, R2, RZ ;  /* 0x0000000208087210 */ /* 0x000fc60007f5e0ff */
        /* <DEDUP_REMOVED lines=33> */
[----:B------:R2:W-:Y:S01]  /*2c060*/  STL [R1+0x112c], R6 ;  /* 0x00112c0601007387 */ /* 0x0005e20000100800 */
[----:B------:R-:W-:-:S03]  /*2c070*/  IMAD.X R9, R9, 0x1, R0, P2 ;  /* 0x0000000109097824 */ /* 0x000fc600010e0600 */
        /* <DEDUP_REMOVED lines=57> */
[----:B------:R-:W3:Y:S01]  /*2c410*/  LDL.LU R11, [R1+0x11d8] ;  /* 0x0011d800010b7983 */ /* 0x000ee20000300800 */
[----:B------:R-:W-:-:S03]  /*2c420*/  IADD3 R6, P1, R6, R2, RZ ;  /* 0x0000000206067210 */ /* 0x000fc60007f3e0ff */
[----:B------:R1:W-:Y:S01]  /*2c430*/  LDGSTS.E [R3+0x5600], desc[UR6][R146.64], P0 ;  /* 0x0560000092037fae */ /* 0x0003e20008121846 */
[----:B--2---:R-:W-:Y:S01]  /*2c440*/  IADD3 R7, P2, R7, R2, RZ ;  /* 0x0000000207077210 */ /* 0x004fe20007f5e0ff */
[--C-:B------:R-:W-:Y:S02]  /*2c450*/  IMAD.X R8, R8, 0x1, R0.reuse, P1 ;  /* 0x0000000108087824 */ /* 0x100fe400008e0600 */
[----:B------:R-:W-:Y:S02]  /*2c460*/  STL [R1+0x11ac], R6 ;  /* 0x0011ac0601007387 */ /* 0x000fe40000100800 */
[----:B------:R-:W-:Y:S02]  /*2c470*/  IMAD.X R9, R9, 0x1, R0, P2 ;  /* 0x0000000109097824 */ /* 0x000fe400010e0600 */
        /* <DEDUP_REMOVED lines=8> */
[----:B-1----:R-:W-:-:S03]  /*2c500*/  IMAD.MOV.U32 R147, RZ, RZ, R9 ;  /* 0x000000ffff937224 */ /* 0x002fc600078e0009 */
[----:B------:R-:W2:Y:S01]  /*2c510*/  LDL.LU R9, [R1+0x11e8] ;  /* 0x0011e80001097983 */ /* 0x000ea20000300800 */
[----:B------:R-:W-:-:S03]  /*2c520*/  IMAD.MOV.U32 R146, RZ, RZ, R7 ;  /* 0x000000ffff927224 */ /* 0x000fc600078e0007 */
[----:B------:R-:W2:Y:S04]  /*2c530*/  LDL.LU R7, [R1+0x11f8] ;  /* 0x0011f80001077983 */ /* 0x000ea80000300800 */
[----:B------:R-:W-:Y:S01]  /*2c540*/  LDGSTS.E [R3+0x5e00], desc[UR6][R146.64], P0 ;  /* 0x05e0000092037fae */ /* 0x000fe20008121846 */
[-C--:B----4-:R-:W-:Y:S02]  /*2c550*/  IADD3 R14, P1, R14, R2.reuse, RZ ;  /* 0x000000020e0e7210 */ /* 0x090fe40007f3e0ff */
[----:B------:R-:W-:-:S03]  /*2c560*/  IADD3 R10, P2, R10, R2, RZ ;  /* 0x000000020a0a7210 */ /* 0x000fc60007f5e0ff */
[----:B------:R-:W-:Y:S01]  /*2c570*/  STL [R1+0x11cc], R14 ;  /* 0x0011cc0e01007387 */ /* 0x000fe20000100800 */
[--C-:B---3--:R-:W-:Y:S02]  /*2c580*/  IMAD.X R15, R15, 0x1, R0.reuse, P1 ;  /* 0x000000010f0f7824 */ /* 0x108fe400008e0600 */
[----:B------:R-:W-:-:S03]  /*2c590*/  IMAD.X R11, R11, 0x1, R0, P2 ;  /* 0x000000010b0b7824 */ /* 0x000fc600010e0600 */
[----:B------:R1:W-:Y:S04]  /*2c5a0*/  STL [R1+0x11c8], R15 ;  /* 0x0011c80f01007387 */ /* 0x0003e80000100800 */
[----:B------:R-:W-:Y:S04]  /*2c5b0*/  STL [R1+0x11dc], R10 ;  /* 0x0011dc0a01007387 */ /* 0x000fe80000100800 */
[----:B------:R3:W-:Y:S04]  /*2c5c0*/  LDGSTS.E [R3+0x6200], desc[UR6][R14.64], P0 ;  /* 0x062000000e037fae */ /* 0x0007e80008121846 */
[----:B------:R4:W-:Y:S04]  /*2c5d0*/  STL [R1+0x11d8], R11 ;  /* 0x0011d80b01007387 */ /* 0x0009e80000100800 */
[----:B------:R3:W-:Y:S04]  /*2c5e0*/  LDGSTS.E [R3+0x6600], desc[UR6][R10.64], P0 ;  /* 0x066000000a037fae */ /* 0x0007e80008121846 */
[----:B-1----:R-:W3:Y:S04]  /*2c5f0*/  LDL.LU R15, [R1+0x1208] ;  /* 0x00120800010f7983 */ /* 0x002ee80000300800 */
[----:B------:R-:W3:Y:S04]  /*2c600*/  LDL.LU R14, [R1+0x120c] ;  /* 0x00120c00010e7983 */ /* 0x000ee80000300800 */
[----:B----4-:R-:W4:Y:S04]  /*2c610*/  LDL.LU R11, [R1+0x1218] ;  /* 0x00121800010b7983 */ /* 0x010f280000300800 */
[----:B------:R-:W4:Y:S01]  /*2c620*/  LDL.LU R10, [R1+0x121c] ;  /* 0x00121c00010a7983 */ /* 0x000f220000300800 */
[----:B--2---:R-:W-:-:S02]  /*2c630*/  IADD3 R8, P1, R8, R2, RZ ;  /* 0x0000000208087210 */ /* 0x004fc40007f3e0ff */
[----:B------:R-:W-:-:S03]  /*2c640*/  IADD3 R6, P2, R6, R2, RZ ;  /* 0x0000000206067210 */ /* 0x000fc60007f5e0ff */
[----:B------:R-:W-:Y:S01]  /*2c650*/  STL [R1+0x11ec], R8 ;  /* 0x0011ec0801007387 */ /* 0x000fe20000100800 */
[--C-:B------:R-:W-:Y:S02]  /*2c660*/  IMAD.X R9, R9, 0x1, R0.reuse, P1 ;  /* 0x0000000109097824 */ /* 0x100fe400008e0600 */
[----:B------:R-:W-:-:S03]  /*2c670*/  IMAD.X R7, R7, 0x1, R0, P2 ;  /* 0x0000000107077824 */ /* 0x000fc600010e0600 */
[----:B------:R1:W-:Y:S04]  /*2c680*/  STL [R1+0x11e8], R9 ;  /* 0x0011e80901007387 */ /* 0x0003e80000100800 */
[----:B------:R-:W-:Y:S04]  /*2c690*/  STL [R1+0x11fc], R6 ;  /* 0x0011fc0601007387 */ /* 0x000fe80000100800 */
[----:B------:R-:W2:Y:S04]  /*2c6a0*/  LDL.LU R149, [R1+0x122c] ;  /* 0x00122c0001957983 */ /* 0x000ea80000300800 */
[----:B------:R1:W-:Y:S04]  /*2c6b0*/  STL [R1+0x11f8], R7 ;  /* 0x0011f80701007387 */ /* 0x0003e80000100800 */
[----:B------:R-:W2:Y:S04]  /*2c6c0*/  LDL.LU R145, [R1+0x123c] ;  /* 0x00123c0001917983 */ /* 0x000ea80000300800 */
[----:B------:R-:W2:Y:S04]  /*2c6d0*/  LDL.LU R150, [R1+0x1228] ;  /* 0x0012280001967983 */ /* 0x000ea80000300800 */
[----:B------:R-:W2:Y:S04]  /*2c6e0*/  LDL.LU R148, [R1+0x1238] ;  /* 0x0012380001947983 */ /* 0x000ea80000300800 */
[----:B------:R-:W-:Y:S04]  /*2c6f0*/  LDGSTS.E [R3+0x6a00], desc[UR6][R8.64], P0 ;  /* 0x06a0000008037fae */ /* 0x000fe80008121846 */
[----:B------:R-:W-:Y:S04]  /*2c700*/  LDGSTS.E [R3+0x6e00], desc[UR6][R6.64], P0 ;  /* 0x06e0000006037fae */ /* 0x000fe80008121846 */
[----:B-1----:R-:W2:Y:S04]  /*2c710*/  LDL.LU.64 R8, [R1+0xe28] ;  /* 0x000e280001087983 */ /* 0x002ea80000300a00 */
[----:B------:R-:W2:Y:S01]  /*2c720*/  LDL.LU.64 R6, [R1+0xe18] ;  /* 0x000e180001067983 */ /* 0x000ea20000300a00 */
[----:B---3--:R-:W-:-:S05]  /*2c730*/  IADD3 R14, P1, R14, R2, RZ ;  /* 0x000000020e0e7210 */ /* 0x008fca0007f3e0ff */
[--C-:B------:R-:W-:Y:S01]  /*2c740*/  IMAD.X R15, R15, 0x1, R0.reuse, P1 ;  /* 0x000000010f0f7824 */ /* 0x100fe200008e0600 */
[----:B----4-:R-:W-:Y:S01]  /*2c750*/  IADD3 R10, P2, R10, R2, RZ ;  /* 0x000000020a0a7210 */ /* 0x010fe20007f5e0ff */
[----:B------:R-:W-:Y:S04]  /*2c760*/  STL [R1+0x120c], R14 ;  /* 0x00120c0e01007387 */ /* 0x000fe80000100800 */
[----:B------:R1:W-:Y:S04]  /*2c770*/  STL [R1+0x1208], R15 ;  /* 0x0012080f01007387 */ /* 0x0003e80000100800 */
[----:B------:R-:W-:Y:S04]  /*2c780*/  STL [R1+0x121c], R10 ;  /* 0x00121c0a01007387 */ /* 0x000fe80000100800 */
[----:B------:R-:W3:Y:S01]  /*2c790*/  LDL.LU.64 R146, [R1+0xe08] ;  /* 0x000e080001927983 */ /* 0x000ee20000300a00 */
[----:B------:R-:W-:-:S03]  /*2c7a0*/  IMAD.X R11, R11, 0x1, R0, P2 ;  /* 0x000000010b0b7824 */ /* 0x000fc600010e0600 */
[----:B------:R-:W-:Y:S04]  /*2c7b0*/  LDGSTS.E [R3+0x7200], desc[UR6][R14.64], P0 ;  /* 0x072000000e037fae */ /* 0x000fe80008121846 */
[----:B------:R4:W-:Y:S04]  /*2c7c0*/  STL [R1+0x1218], R11 ;  /* 0x0012180b01007387 */ /* 0x0009e80000100800 */
[----:B------:R-:W-:Y:S04]  /*2c7d0*/  LDGSTS.E [R3+0x7600], desc[UR6][R10.64], P0 ;  /* 0x076000000a037fae */ /* 0x000fe80008121846 */
[----:B-1----:R-:W3:Y:S04]  /*2c7e0*/  LDL.LU.64 R14, [R1+0x1788] ;  /* 0x00178800010e7983 */ /* 0x002ee80000300a00 */
[----:B----4-:R-:W4:Y:S01]  /*2c7f0*/  LDL.LU.64 R10, [R1+0x1780] ;  /* 0x00178000010a7983 */ /* 0x010f220000300a00 */
[----:B--2---:R-:W-:-:S02]  /*2c800*/  IADD3 R149, P1, R149, R2, RZ ;  /* 0x0000000295957210 */ /* 0x004fc40007f3e0ff */
[----:B------:R-:W-:-:S03]  /*2c810*/  IADD3 R145, P2, R145, R2, RZ ;  /* 0x0000000291917210 */ /* 0x000fc60007f5e0ff */
[--C-:B------:R-:W-:Y:S02]  /*2c820*/  IMAD.X R150, R150, 0x1, R0.reuse, P1 ;  /* 0x0000000196967824 */ /* 0x100fe400008e0600 */
[----:B------:R-:W-:Y:S01]  /*2c830*/  IMAD.X R148, R148, 0x1, R0, P2 ;  /* 0x0000000194947824 */ /* 0x000fe200010e0600 */
[----:B------:R-:W-:Y:S01]  /*2c840*/  STL [R1+0x122c], R149 ;  /* 0x00122c9501007387 */ /* 0x000fe20000100800 */
[----:B------:R-:W-:-:S03]  /*2c850*/  IMAD.MOV.U32 R151, RZ, RZ, R150 ;  /* 0x000000ffff977224 */ /* 0x000fc600078e0096 */
[----:B------:R1:W-:Y:S04]  /*2c860*/  STL [R1+0x1228], R150 ;  /* 0x0012289601007387 */ /* 0x0003e80000100800 */
[----:B------:R-:W-:Y:S04]  /*2c870*/  STL [R1+0x123c], R145 ;  /* 0x00123c9101007387 */ /* 0x000fe80000100800 */
[----:B------:R2:W-:Y:S01]  /*2c880*/  STL [R1+0x1238], R148 ;  /* 0x0012389401007387 */ /* 0x0005e20000100800 */
[----:B-1----:R-:W-:Y:S02]  /*2c890*/  IMAD.MOV.U32 R150, RZ, RZ, R149 ;  /* 0x000000ffff967224 */ /* 0x002fe400078e0095 */
[----:B------:R-:W-:-:S03]  /*2c8a0*/  IMAD.MOV.U32 R149, RZ, RZ, R148 ;  /* 0x000000ffff957224 */ /* 0x000fc600078e0094 */
[----:B------:R-:W-:Y:S01]  /*2c8b0*/  LDGSTS.E [R3+0x7a00], desc[UR6][R150.64], P0 ;  /* 0x07a0000096037fae */ /* 0x000fe20008121846 */
[----:B--2---:R-:W-:-:S05]  /*2c8c0*/  IMAD.MOV.U32 R148, RZ, RZ, R145 ;  /* 0x000000ffff947224 */ /* 0x004fca00078e0091 */
[----:B------:R1:W-:Y:S02]  /*2c8d0*/  LDGSTS.E [R3+0x7e00], desc[UR6][R148.64], P0 ;  /* 0x07e0000094037fae */ /* 0x0003e40008121846 */
[----:B-1----:R-:W-:-:S05]  /*2c8e0*/  IADD3 R148, P1, R8, R2, RZ ;  /* 0x0000000208947210 */ /* 0x002fca0007f3e0ff */
[----:B------:R-:W-:Y:S01]  /*2c8f0*/  IMAD.X R9, R9, 0x1, R0, P1 ;  /* 0x0000000109097824 */ /* 0x000fe200008e0600 */
[----:B------:R-:W-:-:S05]  /*2c900*/  IADD3 R150, P1, R6, R2, RZ ;  /* 0x0000000206967210 */ /* 0x000fca0007f3e0ff */
[----:B------:R-:W-:Y:S01]  /*2c910*/  IMAD.X R151, R7, 0x1, R0, P1 ;  /* 0x0000000107977824 */ /* 0x000fe200008e0600 */
[----:B---3--:R-:W-:-:S05]  /*2c920*/  IADD3 R6, P1, R146, R2, RZ ;  /* 0x0000000292067210 */ /* 0x008fca0007f3e0ff */
        /* <DEDUP_REMOVED lines=67> */
[----:B------:R-:W-:Y:S02]  /*2cd60*/  IMAD.MOV.U32 R207, RZ, RZ, R147 ;  /* 0x000000ffffcf7224 */ /* 0x000fe400078e0093 */
[----:B------:R-:W-:Y:S01]  /*2cd70*/  IMAD.X R22, R23, 0x1, R0, P1 ;  /* 0x0000000117167824 */ /* 0x000fe200008e0600 */
[----:B------:R-:W-:Y:S01]  /*2cd80*/  IADD3 R147, P1, R18, R2, RZ ;  /* 0x0000000212937210 */ /* 0x000fe20007f3e0ff */
[----:B------:R-:W-:-:S02]  /*2cd90*/  IMAD.MOV.U32 R167, RZ, RZ, R191 ;  /* 0x000000ffffa77224 */ /* 0x000fc400078e00bf */
[----:B------:R-:W-:Y:S02]  /*2cda0*/  IMAD.MOV.U32 R191, RZ, RZ, R215 ;  /* 0x000000ffffbf7224 */ /* 0x000fe400078e00d7 */
[----:B------:R-:W-:Y:S02]  /*2cdb0*/  IMAD.MOV.U32 R215, RZ, RZ, R252 ;  /* 0x000000ffffd77224 */ /* 0x000fe400078e00fc */
[----:B------:R-:W-:Y:S01]  /*2cdc0*/  IMAD.X R18, R19, 0x1, R0, P1 ;  /* 0x0000000113127824 */ /* 0x000fe200008e0600 */
[----:B------:R-:W-:Y:S01]  /*2cdd0*/  IADD3 R252, P1, R14, R2, RZ ;  /* 0x000000020efc7210 */ /* 0x000fe20007f3e0ff */
[----:B------:R-:W-:Y:S02]  /*2cde0*/  IMAD.MOV.U32 R163, RZ, RZ, R187 ;  /* 0x000000ffffa37224 */ /* 0x000fe400078e00bb */
[----:B------:R-:W-:Y:S02]  /*2cdf0*/  IMAD.MOV.U32 R187, RZ, RZ, R211 ;  /* 0x000000ffffbb7224 */ /* 0x000fe400078e00d3 */
[----:B------:R-:W-:-:S02]  /*2ce00*/  IMAD.MOV.U32 R171, RZ, RZ, R195 ;  /* 0x000000ffffab7224 */ /* 0x000fc400078e00c3 */
[----:B------:R-:W-:Y:S02]  /*2ce10*/  IMAD.MOV.U32 R211, RZ, RZ, R149 ;  /* 0x000000ffffd37224 */ /* 0x000fe400078e0095 */
[----:B------:R-:W-:Y:S02]  /*2ce20*/  IMAD.MOV.U32 R195, RZ, RZ, R8 ;  /* 0x000000ffffc37224 */ /* 0x000fe400078e0008 */
[----:B------:R-:W-:Y:S01]  /*2ce30*/  IMAD.X R14, R15, 0x1, R0, P1 ;  /* 0x000000010f0e7824 */ /* 0x000fe200008e0600 */
[----:B----4-:R-:W-:Y:S01]  /*2ce40*/  IADD3 R8, P1, R10, R2, RZ ;  /* 0x000000020a087210 */ /* 0x010fe20007f3e0ff */
[----:B------:R-:W-:Y:S02]  /*2ce50*/  IMAD.MOV.U32 R149, RZ, RZ, R9 ;  /* 0x000000ffff957224 */ /* 0x000fe400078e0009 */
[----:B------:R-:W-:Y:S02]  /*2ce60*/  IMAD.MOV.U32 R155, RZ, RZ, R154 ;  /* 0x000000ffff9b7224 */ /* 0x000fe400078e009a */
[----:B------:R-:W-:Y:S01]  /*2ce70*/  IMAD.X R10, R11, 0x1, R0, P1 ;  /* 0x000000010b0a7824 */ /* 0x000fe200008e0600 */
[----:B------:R1:W-:Y:S01]  /*2ce80*/  STL.64 [R1+0xe28], R148 ;  /* 0x000e289401007387 */ /* 0x0003e20000100a00 */
[----:B------:R-:W-:-:S02]  /*2ce90*/  IMAD.MOV.U32 R154, RZ, RZ, R145 ;  /* 0x000000ffff9a7224 */ /* 0x000fc400078e0091 */
[----:B------:R-:W-:Y:S01]  /*2cea0*/  IMAD.MOV.U32 R23, RZ, RZ, R22 ;  /* 0x000000ffff177224 */ /* 0x000fe200078e0016 */
[----:B------:R2:W-:Y:S01]  /*2ceb0*/  STL.64 [R1+0xe18], R150 ;  /* 0x000e189601007387 */ /* 0x0005e20000100a00 */
[----:B------:R-:W-:Y:S02]  /*2cec0*/  IMAD.MOV.U32 R22, RZ, RZ, R146 ;  /* 0x000000ffff167224 */ /* 0x000fe400078e0092 */
[----:B------:R-:W-:Y:S01]  /*2ced0*/  IMAD.MOV.U32 R19, RZ, RZ, R18 ;  /* 0x000000ffff137224 */ /* 0x000fe200078e0012 */
[----:B------:R3:W-:Y:S01]  /*2cee0*/  STL.64 [R1+0xe08], R6 ;  /* 0x000e080601007387 */ /* 0x0007e20000100a00 */
[----:B------:R-:W-:Y:S02]  /*2cef0*/  IMAD.MOV.U32 R18, RZ, RZ, R147 ;  /* 0x000000ffff127224 */ /* 0x000fe400078e0093 */
[----:B------:R-:W-:Y:S01]  /*2cf00*/  IMAD.MOV.U32 R15, RZ, RZ, R14 ;  /* 0x000000ffff0f7224 */ /* 0x000fe200078e000e */
[----:B------:R4:W5:Y:S01]  /*2cf10*/  LDL.LU R145, [R1+0x1778] ;  /* 0x0017780001917983 */ /* 0x0009620000300800 */
[----:B------:R-:W-:-:S02]  /*2cf20*/  IMAD.MOV.U32 R14, RZ, RZ, R252 ;  /* 0x000000ffff0e7224 */ /* 0x000fc400078e00fc */
[----:B------:R-:W-:Y:S01]  /*2cf30*/  IMAD.MOV.U32 R11, RZ, RZ, R10 ;  /* 0x000000ffff0b7224 */ /* 0x000fe200078e000a */
[----:B------:R4:W5:Y:S01]  /*2cf40*/  LDL.LU R146, [R1+0x1774] ;  /* 0x0017740001927983 */ /* 0x0009620000300800 */
[----:B------:R-:W-:-:S03]  /*2cf50*/  IMAD.MOV.U32 R10, RZ, RZ, R8 ;  /* 0x000000ffff0a7224 */ /* 0x000fc600078e0008 */
[----:B------:R4:W5:Y:S04]  /*2cf60*/  LDL.LU R147, [R1+0x1770] ;  /* 0x0017700001937983 */ /* 0x0009680000300800 */
[----:B------:R-:W4:Y:S04]  /*2cf70*/  LDL.LU R252, [R1+0x176c] ;  /* 0x00176c0001fc7983 */ /* 0x000f280000300800 */
[----:B------:R1:W5:Y:S04]  /*2cf80*/  LDL.LU R8, [R1+0x1768] ;  /* 0x0017680001087983 */ /* 0x0003680000300800 */
[----:B------:R1:W-:Y:S04]  /*2cf90*/  LDGSTS.E [R3+0x8200], desc[UR6][R148.64], P0 ;  /* 0x0820000094037fae */ /* 0x0003e80008121846 */
[----:B------:R2:W-:Y:S04]  /*2cfa0*/  LDGSTS.E [R3+0x8600], desc[UR6][R150.64], P0 ;  /* 0x0860000096037fae */ /* 0x0005e80008121846 */
[----:B------:R3:W-:Y:S04]  /*2cfb0*/  LDGSTS.E [R3+0x8a00], desc[UR6][R6.64], P0 ;  /* 0x08a0000006037fae */ /* 0x0007e80008121846 */
[----:B-1----:R1:W5:Y:S04]  /*2cfc0*/  LDL.LU.64 R148, [R1+0x1760] ;  /* 0x0017600001947983 */ /* 0x0023680000300a00 */
[----:B--2---:R1:W5:Y:S04]  /*2cfd0*/  LDL.LU.64 R150, [R1+0x1758] ;  /* 0x0017580001967983 */ /* 0x0043680000300a00 */
[----:B---3--:R1:W5:Y:S04]  /*2cfe0*/  LDL.LU.64 R6, [R1+0x1750] ;  /* 0x0017500001067983 */ /* 0x0083680000300a00 */
[----:B------:R-:W2:Y:S01]  /*2cff0*/  LDL R9, [R1+0x12c0] ;  /* 0x0012c00001097983 */ /* 0x000ea20000100800 */
        /* <DEDUP_REMOVED lines=14> */
[----:B------:R-:W-:Y:S01]  /*2d0e0*/  LOP3.LUT R219, R219, R218, RZ, 0x3c, !PT ;  /* 0x000000dadbdb7212 */ /* 0x000fe200078e3cff */
[----:B------:R1:W-:Y:S01]  /*2d0f0*/  LDGSTS.E [R3+0x8e00], desc[UR6][R250.64], P0 ;  /* 0x08e00000fa037fae */ /* 0x0003e20008121846 */
[----:B------:R-:W-:Y:S02]  /*2d100*/  LOP3.LUT R247, R247, R246, RZ, 0x3c, !PT ;  /* 0x000000f6f7f77212 */ /* 0x000fe400078e3cff */
[----:B------:R-:W-:Y:S02]  /*2d110*/  LOP3.LUT R230, R231, R230, RZ, 0x3c, !PT ;  /* 0x000000e6e7e67212 */ /* 0x000fe400078e3cff */
[----:B------:R-:W-:Y:S01]  /*2d120*/  LOP3.LUT R215, R215, R214, RZ, 0x3c, !PT ;  /* 0x000000d6d7d77212 */ /* 0x000fe200078e3cff */
[----:B------:R1:W-:Y:S01]  /*2d130*/  LDGSTS.E [R3+0x9200], desc[UR6][R246.64], P0 ;  /* 0x09200000f6037fae */ /* 0x0003e20008121846 */
        /* <DEDUP_REMOVED lines=61> */
[----:B------:R-:W-:Y:S01]  /*2d510*/  LOP3.LUT R179, R179, R178, RZ, 0x3c, !PT ;  /* 0x000000b2b3b37212 */ /* 0x000fe200078e3cff */
[----:B------:R1:W-:Y:S01]  /*2d520*/  LDGSTS.E [R3+0xd200], desc[UR6][R182.64], P0 ;  /* 0x0d200000b6037fae */ /* 0x0003e20008121846 */
[----:B------:R-:W-:Y:S02]  /*2d530*/  LOP3.LUT R162, R163, R162, RZ, 0x3c, !PT ;  /* 0x000000a2a3a27212 */ /* 0x000fe400078e3cff */
[----:B------:R-:W-:Y:S01]  /*2d540*/  LOP3.LUT R175, R175, R174, RZ, 0x3c, !PT ;  /* 0x000000aeafaf7212 */ /* 0x000fe200078e3cff */
[----:B------:R1:W-:Y:S01]  /*2d550*/  LDGSTS.E [R3+0xd600], desc[UR6][R178.64], P0 ;  /* 0x0d600000b2037fae */ /* 0x0003e20008121846 */
[----:B------:R-:W-:-:S02]  /*2d560*/  LOP3.LUT R158, R159, R158, RZ, 0x3c, !PT ;  /* 0x0000009e9f9e7212 */ /* 0x000fc400078e3cff */
[----:B------:R-:W-:Y:S01]  /*2d570*/  LOP3.LUT R171, R171, R170, RZ, 0x3c, !PT ;  /* 0x000000aaabab7212 */ /* 0x000fe200078e3cff */
[----:B------:R1:W-:Y:S01]  /*2d580*/  LDGSTS.E [R3+0xda00], desc[UR6][R174.64], P0 ;  /* 0x0da00000ae037fae */ /* 0x0003e20008121846 */
[----:B------:R-:W-:Y:S02]  /*2d590*/  LOP3.LUT R167, R167, R166, RZ, 0x3c, !PT ;  /* 0x000000a6a7a77212 */ /* 0x000fe400078e3cff */
[----:B------:R-:W-:Y:S01]  /*2d5a0*/  LOP3.LUT R163, R163, R162, RZ, 0x3c, !PT ;  /* 0x000000a2a3a37212 */ /* 0x000fe200078e3cff */
[----:B------:R1:W-:Y:S01]  /*2d5b0*/  LDGSTS.E [R3+0xde00], desc[UR6][R170.64], P0 ;  /* 0x0de00000aa037fae */ /* 0x0003e20008121846 */
[----:B------:R-:W-:-:S03]  /*2d5c0*/  LOP3.LUT R159, R159, R158, RZ, 0x3c, !PT ;  /* 0x0000009e9f9f7212 */ /* 0x000fc600078e3cff */
[----:B------:R1:W-:Y:S04]  /*2d5d0*/  LDGSTS.E [R3+0xe200], desc[UR6][R166.64], P0 ;  /* 0x0e200000a6037fae */ /* 0x0003e80008121846 */
[----:B------:R1:W-:Y:S04]  /*2d5e0*/  LDGSTS.E [R3+0xe600], desc[UR6][R162.64], P0 ;  /* 0x0e600000a2037fae */ /* 0x0003e80008121846 */
[----:B------:R1:W-:Y:S04]  /*2d5f0*/  LDGSTS.E [R3+0xea00], desc[UR6][R158.64], P0 ;  /* 0x0ea000009e037fae */ /* 0x0003e80008121846 */
[----:B------:R1:W-:Y:S04]  /*2d600*/  LDGSTS.E [R3+0xee00], desc[UR6][R154.64], P0 ;  /* 0x0ee000009a037fae */ /* 0x0003e80008121846 */
[----:B------:R1:W-:Y:S04]  /*2d610*/  LDGSTS.E [R3+0xf200], desc[UR6][R22.64], P0 ;  /* 0x0f20000016037fae */ /* 0x0003e80008121846 */
[----:B------:R1:W-:Y:S04]  /*2d620*/  LDGSTS.E [R3+0xf600], desc[UR6][R18.64], P0 ;  /* 0x0f60000012037fae */ /* 0x0003e80008121846 */
[----:B------:R1:W-:Y:S04]  /*2d630*/  LDGSTS.E [R3+0xfa00], desc[UR6][R14.64], P0 ;  /* 0x0fa000000e037fae */ /* 0x0003e80008121846 */
[----:B------:R1:W-:Y:S04]  /*2d640*/  LDGSTS.E [R3+0xfe00], desc[UR6][R10.64], P0 ;  /* 0x0fe000000a037fae */ /* 0x0003e80008121846 */
[----:B------:R-:W0:Y:S01]  /*2d650*/  LDGDEPBAR ;  /* 0x00000000000079af */ /* 0x000e220000000000 */
[----:B----4-:R-:W-:-:S05]  /*2d660*/  VIADD R252, R252, 0x1 ;  /* 0x00000001fcfc7836 */ /* 0x010fca0000000000 */
[----:B--2---:R-:W-:-:S13]  /*2d670*/  ISETP.NE.U32.AND P0, PT, R252, R9, PT ;  /* 0x00000009fc00720c */ /* 0x004fda0003f05070 */
[----:B-1----:R-:W-:Y:S05]  /*2d680*/  @P0 BRA `(.L_x_1) ;  /* 0xffffff2800500947 */ /* 0x002fea000383ffff */
.L_x_0:
[----:B------:R1:W-:Y:S01]  /*2d690*/  STL [R1+0x1890], R105 ;  /* 0x0018906901007387 */ /* 0x0003e20000100800 */
[----:B------:R-:W-:-:S04]  /*2d6a0*/  DEPBAR.LE SB0, 0x0 ;  /* 0x000080000000791a */ /* 0x000fc80000000000 */
[----:B------:R2:W-:Y:S01]  /*2d6b0*/  STL [R1+0x188c], R104 ;  /* 0x00188c6801007387 */ /* 0x0005e20000100800 */
[----:B------:R-:W-:Y:S01]  /*2d6c0*/  ULDC.64 UR14, c[0x0][0x228] ;  /* 0x00008a00000e7ab9 */ /* 0x000fe20000000a00 */
[----:B------:R-:W-:Y:S01]  /*2d6d0*/  ULDC.64 UR10, c[0x0][0x228] ;  /* 0x00008a00000a7ab9 */ /* 0x000fe20000000a00 */
[----:B------:R-:W-:Y:S01]  /*2d6e0*/  ULDC UR5, c[0x0][0x248] ;  /* 0x0000920000057ab9 */ /* 0x000fe20000000800 */
[----:B------:R3:W-:Y:S01]  /*2d6f0*/  STL [R1+0x1888], R103 ;  /* 0x0018886701007387 */ /* 0x0007e20000100800 */
[----:B------:R-:W-:Y:S01]  /*2d700*/  ULDC.64 UR8, c[0x0][0x228] ;  /* 0x00008a0000087ab9 */ /* 0x000fe20000000a00 */
[----:B------:R-:W4:Y:S01]  /*2d710*/  LDC R4, c[0x0][0x244] ;  /* 0x00009100ff047b82 */ /* 0x000f220000000800 */
[----:B------:R-:W-:Y:S01]  /*2d720*/  ULDC.64 UR12, c[0x0][0x228] ;  /* 0x00008a00000c7ab9 */ /* 0x000fe20000000a00 */
[----:B------:R3:W-:Y:S01]  /*2d730*/  STL [R1+0x1884], R102 ;  /* 0x0018846601007387 */ /* 0x0007e20000100800 */
[----:B------:R-:W1:Y:S01]  /*2d740*/  S2R R3, SR_TID.X ;  /* 0x0000000000037919 */ /* 0x000e620000002100 */
[----:B------:R-:W2:Y:S01]  /*2d750*/  S2R R252, SR_TID.X ;  /* 0x0000000000fc7919 */ /* 0x000ea20000002100 */
[----:B------:R-:W-:Y:S01]  /*2d760*/  LOP3.LUT R20, R20, 0xffefffff, RZ, 0xc0, !PT ;  /* 0xffefffff14147812 */ /* 0x000fe200078ec0ff */
[----:B------:R-:W-:Y:S01]  /*2d770*/  ULDC UR26, c[0x0][0x248] ;  /* 0x00009200001a7ab9 */ /* 0x000fe20000000800 */
[----:B------:R-:W-:Y:S01]  /*2d780*/  ULDC.64 UR30, c[0x0][0x228] ;  /* 0x00008a00001e7ab9 */ /* 0x000fe20000000a00 */
[----:B------:R3:W-:Y:S01]  /*2d790*/  STL [R1+0x1880], R101 ;  /* 0x0018806501007387 */ /* 0x0007e20000100800 */
[----:B------:R-:W-:Y:S01]  /*2d7a0*/  ULDC UR27, c[0x0][0x248] ;  /* 0x00009200001b7ab9 */ /* 0x000fe20000000800 */
[----:B------:R-:W-:Y:S01]  /*2d7b0*/  ULDC.64 UR36, c[0x0][0x228] ;  /* 0x00008a0000247ab9 */ /* 0x000fe20000000a00 */
[----:B------:R-:W-:Y:S01]  /*2d7c0*/  ULDC UR28, c[0x0][0x248] ;  /* 0x00009200001c7ab9 */ /* 0x000fe20000000800 */
[----:B------:R3:W-:Y:S01]  /*2d7d0*/  STL [R1+0x187c], R100 ;  /* 0x00187c6401007387 */ /* 0x0007e20000100800 */
[----:B------:R-:W-:Y:S01]  /*2d7e0*/  ULDC.64 UR34, c[0x0][0x228] ;  /* 0x00008a0000227ab9 */ /* 0x000fe20000000a00 */
[----:B------:R-:W-:Y:S01]  /*2d7f0*/  ULDC.64 UR40, c[0x0][0x228] ;  /* 0x00008a0000287ab9 */ /* 0x000fe20000000a00 */
[----:B------:R-:W-:Y:S01]  /*2d800*/  ULDC.64 UR38, c[0x0][0x228] ;  /* 0x00008a0000267ab9 */ /* 0x000fe20000000a00 */
[----:B------:R3:W-:Y:S01]  /*2d810*/  STL [R1+0x1878], R99 ;  /* 0x0018786301007387 */ /* 0x0007e20000100800 */
[----:B------:R-:W-:Y:S01]  /*2d820*/  ULDC UR33, c[0x0][0x248] ;  /* 0x0000920000217ab9 */ /* 0x000fe20000000800 */
[----:B------:R-:W-:Y:S01]  /*2d830*/  ULDC UR32, c[0x0][0x248] ;  /* 0x0000920000207ab9 */ /* 0x000fe20000000800 */
[----:B------:R-:W-:Y:S01]  /*2d840*/  ULDC UR57, c[0x0][0x228] ;  /* 0x00008a0000397ab9 */ /* 0x000fe20000000800 */
        /* <DEDUP_REMOVED lines=13> */
[----:B-1----:R-:W-:Y:S01]  /*2d920*/  IMAD.SHL.U32 R2, R3, 0x10, RZ ;  /* 0x0000001003027824 */ /* 0x002fe200078e00ff */
[----:B------:R-:W-:Y:S01]  /*2d930*/  ULDC UR44, c[0x0][0x228] ;  /* 0x00008a00002c7ab9 */ /* 0x000fe20000000800 */
[----:B------:R-:W-:Y:S01]  /*2d940*/  ULDC UR46, c[0x0][0x228] ;  /* 0x00008a00002e7ab9 */ /* 0x000fe20000000800 */
[----:B------:R1:W-:Y:S01]  /*2d950*/  STL [R1+0x1864], R94 ;  /* 0x0018645e01007387 */ /* 0x0003e20000100800 */
[----:B--2---:R-:W-:Y:S01]  /*2d960*/  IMAD.SHL.U32 R3, R252, 0x40, RZ ;  /* 0x00000040fc037824 */ /* 0x004fe200078e00ff */
[----:B------:R-:W-:Y:S01]  /*2d970*/  LOP3.LUT R2, R2, 0xf0, RZ, 0xc0, !PT ;  /* 0x000000f002027812 */ /* 0x000fe200078ec0ff */
[----:B------:R-:W-:Y:S01]  /*2d980*/  ULDC UR48, c[0x0][0x228] ;  /* 0x00008a0000307ab9 */ /* 0x000fe20000000800 */
[----:B------:R2:W-:Y:S01]  /*2d990*/  STL [R1+0x1860], R93 ;  /* 0x0018605d01007387 */ /* 0x0005e20000100800 */
[----:B------:R-:W-:Y:S01]  /*2d9a0*/  LOP3.LUT R252, R252, 0x60, RZ, 0xc0, !PT ;  /* 0x00000060fcfc7812 */ /* 0x000fe200078ec0ff */
[----:B------:R-:W-:Y:S01]  /*2d9b0*/  ULDC UR50, c[0x0][0x228] ;  /* 0x00008a0000327ab9 */ /* 0x000fe20000000800 */
[----:B------:R-:W-:Y:S01]  /*2d9c0*/  LOP3.LUT R3, R3, 0x400, RZ, 0xc0, !PT ;  /* 0x0000040003037812 */ /* 0x000fe200078ec0ff */
[----:B------:R2:W-:Y:S01]  /*2d9d0*/  STL [R1+0x185c], R92 ;  /* 0x00185c5c01007387 */ /* 0x0005e20000100800 */
[----:B------:R-:W-:Y:S01]  /*2d9e0*/  ULDC UR52, c[0x0][0x228] ;  /* 0x00008a0000347ab9 */ /* 0x000fe20000000800 */
[----:B------:R-:W-:Y:S01]  /*2d9f0*/  ULDC UR54, c[0x0][0x228] ;  /* 0x00008a0000367ab9 */ /* 0x000fe20000000800 */
[----:B------:R-:W-:Y:S01]  /*2da00*/  IADD3 R0, R3, UR4, R2 ;  /* 0x0000000403007c10 */ /* 0x000fe2000fffe002 */
[----:B------:R-:W-:Y:S01]  /*2da10*/  STL [R1+0x1858], R91 ;  /* 0x0018585b01007387 */ /* 0x000fe20000100800 */
[C---:B-----5:R-:W-:Y:S01]  /*2da20*/  VIADD R2, R6.reuse, 0x103 ;  /* 0x0000010306027836 */ /* 0x060fe20000000000 */
[----:B------:R-:W-:Y:S01]  /*2da30*/  ULDC UR22, c[0x0][0x228] ;  /* 0x00008a0000167ab9 */ /* 0x000fe20000000800 */
[----:B------:R-:W-:Y:S01]  /*2da40*/  VIADD R3, R6, 0x104 ;  /* 0x0000010406037836 */ /* 0x000fe20000000000 */
[----:B------:R-:W-:Y:S01]  /*2da50*/  STL [R1+0x1854], R90 ;  /* 0x0018545a01007387 */ /* 0x000fe20000100800 */
[----:B------:R-:W-:Y:S01]  /*2da60*/  IMAD R0, R252, 0x8, R0 ;  /* 0x00000008fc007824 */ /* 0x000fe200078e0200 */
[----:B------:R-:W-:Y:S01]  /*2da70*/  ISETP.GE.AND P2, PT, R2, UR15, PT ;  /* 0x0000000f02007c0c */ /* 0x000fe2000bf46270 */
[C---:B------:R-:W-:Y:S01]  /*2da80*/  VIADD R2, R6.reuse, 0x101 ;  /* 0x0000010106027836 */ /* 0x040fe20000000000 */
[----:B------:R-:W-:Y:S01]  /*2da90*/  STL [R1+0x1850], R89 ;  /* 0x0018505901007387 */ /* 0x000fe20000100800 */
[----:B------:R-:W-:Y:S01]  /*2daa0*/  ISETP.GE.AND P3, PT, R3, UR9, PT ;  /* 0x0000000903007c0c */ /* 0x000fe2000bf66270 */
[----:B------:R-:W-:Y:S01]  /*2dab0*/  ULDC UR9, c[0x0][0x248] ;  /* 0x0000920000097ab9 */ /* 0x000fe20000000800 */
[----:B------:R-:W-:Y:S01]  /*2dac0*/  VIADD R3, R6, 0x102 ;  /* 0x0000010206037836 */ /* 0x000fe20000000000 */
[----:B------:R-:W-:Y:S01]  /*2dad0*/  STL [R1+0x184c], R88 ;  /* 0x00184c5801007387 */ /* 0x000fe20000100800 */
[----:B------:R-:W-:Y:S01]  /*2dae0*/  ISETP.GE.AND P0, PT, R2, UR11, PT ;  /* 0x0000000b02007c0c */ /* 0x000fe2000bf06270 */
[----:B------:R-:W-:Y:S01]  /*2daf0*/  ULDC UR42, c[0x0][0x228] ;  /* 0x00008a00002a7ab9 */ /* 0x000fe20000000800 */
[----:B------:R-:W-:Y:S01]  /*2db00*/  ULDC UR20, c[0x0][0x228] ;  /* 0x00008a0000147ab9 */ /* 0x000fe20000000800 */
[----:B------:R-:W-:Y:S01]  /*2db10*/  STL [R1+0x1848], R87 ;  /* 0x0018485701007387 */ /* 0x000fe20000100800 */
[----:B------:R-:W-:Y:S01]  /*2db20*/  ULDC UR25, c[0x0][0x228] ;  /* 0x00008a0000197ab9 */ /* 0x000fe20000000800 */
        /* <DEDUP_REMOVED lines=13> */
[----:B------:R-:W1:Y:S01]  /*2dc00*/  S2R R252, SR_TID.X ;  /* 0x0000000000fc7919 */ /* 0x000e620000002100 */
[----:B------:R-:W-:Y:S01]  /*2dc10*/  BAR.SYNC.DEFER_BLOCKING 0x0 ;  /* 0x0000000000007b1d */ /* 0x000fe20000010000 */
[----:B------:R-:W-:-:S02]  /*2dc20*/  ISETP.LT.AND P4, PT, R8, UR14, !P3 ;  /* 0x0000000e08007c0c */ /* 0x000fc4000df81270 */
[----:B------:R-:W-:Y:S01]  /*2dc30*/  ISETP.GE.AND P1, PT, R3, UR13, PT ;  /* 0x0000000d03007c0c */ /* 0x000fe2000bf26270 */
[C---:B------:R-:W-:Y:S02]  /*2dc40*/  VIADD R105, R6.reuse, 0x100 ;  /* 0x0000010006697836 */ /* 0x040fe40000000000 */
[C---:B------:R-:W-:Y:S01]  /*2dc50*/  VIADD R104, R6.reuse, 0xff ;  /* 0x000000ff06687836 */ /* 0x040fe20000000000 */
[----:B------:R-:W-:Y:S01]  /*2dc60*/  LOP3.LUT R19, R19, 0x7fffffff, RZ, 0xc0, !PT ;  /* 0x7fffffff13137812 */ /* 0x000fe200078ec0ff */
[----:B------:R-:W-:Y:S01]  /*2dc70*/  STL [R1+0x1838], R83 ;  /* 0x0018385301007387 */ /* 0x000fe20000100800 */
[----:B---3--:R-:W-:Y:S01]  /*2dc80*/  VIADD R103, R6, 0xfe ;  /* 0x000000fe06677836 */ /* 0x008fe20000000000 */
[----:B------:R-:W-:Y:S01]  /*2dc90*/  LOP3.LUT R18, R18, 0x7fffffff, RZ, 0xc0, !PT ;  /* 0x7fffffff12127812 */ /* 0x000fe200078ec0ff */
[C---:B------:R-:W-:Y:S01]  /*2dca0*/  VIADD R102, R6.reuse, 0xfd ;  /* 0x000000fd06667836 */ /* 0x040fe20000000000 */
[----:B------:R-:W-:Y:S01]  /*2dcb0*/  STL [R1+0x1834], R82 ;  /* 0x0018345201007387 */ /* 0x000fe20000100800 */
[C---:B------:R-:W-:Y:S01]  /*2dcc0*/  VIADD R101, R6.reuse, 0xfc ;  /* 0x000000fc06657836 */ /* 0x040fe20000000000 */
[----:B------:R-:W-:Y:S01]  /*2dcd0*/  ULDC UR15, c[0x0][0x228] ;  /* 0x00008a00000f7ab9 */ /* 0x000fe20000000800 */
[C---:B------:R-:W-:Y:S01]  /*2dce0*/  VIADD R100, R6.reuse, 0xfb ;  /* 0x000000fb06647836 */ /* 0x040fe20000000000 */
[----:B------:R-:W-:Y:S01]  /*2dcf0*/  STL [R1+0x1830], R81 ;  /* 0x0018305101007387 */ /* 0x000fe20000100800 */
[----:B------:R-:W-:Y:S01]  /*2dd00*/  VIADD R99, R6, 0xfa ;  /* 0x000000fa06637836 */ /* 0x000fe20000000000 */
[----:B------:R-:W-:Y:S01]  /*2dd10*/  ULDC UR11, c[0x0][0x228] ;  /* 0x00008a00000b7ab9 */ /* 0x000fe20000000800 */
[----:B-1----:R-:W-:Y:S01]  /*2dd20*/  LOP3.LUT R252, R252, 0x7f, RZ, 0xc0, !PT ;  /* 0x0000007ffcfc7812 */ /* 0x002fe200078ec0ff */
[----:B------:R-:W-:Y:S01]  /*2dd30*/  STL [R1+0x182c], R80 ;  /* 0x00182c5001007387 */ /* 0x000fe20000100800 */
[----:B------:R-:W-:Y:S01]  /*2dd40*/  ISETP.LT.AND P3, PT, R7, UR12, !P3 ;  /* 0x0000000c07007c0c */ /* 0x000fe2000df61270 */
[----:B----4-:R-:W-:Y:S01]  /*2dd50*/  VIADD R98, R6, 0xf9 ;  /* 0x000000f906627836 */ /* 0x010fe20000000000 */
[----:B------:R-:W-:Y:S01]  /*2dd60*/  LEA R21, R252, UR4, 0x4 ;  /* 0x00000004fc157c11 */ /* 0x000fe2000f8e20ff */
[----:B------:R-:W-:Y:S01]  /*2dd70*/  STL [R1+0x1828], R79 ;  /* 0x0018284f01007387 */ /* 0x000fe20000100800 */
[----:B------:R-:W-:Y:S01]  /*2dd80*/  ULDC UR4, c[0x0][0x248] ;  /* 0x0000920000047ab9 */ /* 0x000fe20000000800 */
[----:B------:R-:W-:Y:S01]  /*2dd90*/  @P4 LOP3.LUT R20, R20, 0x100000, RZ, 0xfc, !PT ;  /* 0x0010000014144812 */ /* 0x000fe200078efcff */
[C---:B------:R-:W-:Y:S01]  /*2dda0*/  VIADD R97, R6.reuse, 0xf8 ;  /* 0x000000f806617836 */ /* 0x040fe20000000000 */
[----:B------:R-:W-:Y:S01]  /*2ddb0*/  STL [R1+0x1824], R78 ;  /* 0x0018244e01007387 */ /* 0x000fe20000100800 */
[C---:B------:R-:W-:Y:S01]  /*2ddc0*/  VIADD R96, R6.reuse, 0xf7 ;  /* 0x000000f706607836 */ /* 0x040fe20000000000 */
[----:B------:R-:W-:Y:S01]  /*2ddd0*/  ULDC UR13, c[0x0][0x228] ;  /* 0x00008a00000d7ab9 */ /* 0x000fe20000000800 */
[C---:B------:R-:W-:Y:S01]  /*2dde0*/  VIADD R95, R6.reuse, 0xf6 ;  /* 0x000000f6065f7836 */ /* 0x040fe20000000000 */
[----:B------:R-:W-:Y:S01]  /*2ddf0*/  STL [R1+0x1820], R77 ;  /* 0x0018204d01007387 */ /* 0x000fe20000100800 */
[C---:B------:R-:W-:Y:S01]  /*2de00*/  VIADD R94, R6.reuse, 0xf5 ;  /* 0x000000f5065e7836 */ /* 0x040fe20000000000 */
[----:B------:R-:W-:Y:S01]  /*2de10*/  ULDC UR14, c[0x0][0x228] ;  /* 0x00008a00000e7ab9 */ /* 0x000fe20000000800 */
[C---:B--2---:R-:W-:Y:S01]  /*2de20*/  VIADD R93, R6.reuse, 0xf4 ;  /* 0x000000f4065d7836 */ /* 0x044fe20000000000 */
[----:B------:R-:W-:Y:S01]  /*2de30*/  STL [R1+0x181c], R76 ;  /* 0x00181c4c01007387 */ /* 0x000fe20000100800 */
[----:B------:R-:W-:Y:S01]  /*2de40*/  VIADD R92, R6, 0xf3 ;  /* 0x000000f3065c7836 */ /* 0x000fe20000000000 */
[----:B------:R-:W-:-:S02]  /*2de50*/  ULDC UR12, c[0x0][0x228] ;  /* 0x00008a00000c7ab9 */ /* 0x000fc40000000800 */
[----:B------:R-:W-:Y:S04]  /*2de60*/  STL [R1+0x1818], R75 ;  /* 0x0018184b01007387 */ /* 0x000fe80000100800 */
        /* <DEDUP_REMOVED lines=51> */
[----:B------:R-:W2:Y:S04]  /*2e1a0*/  LDL.LU R156, [R1+0xc00] ;  /* 0x000c0000019c7983 */ /* 0x000ea80000300800 */
[----:B------:R-:W2:Y:S04]  /*2e1b0*/  LDL.LU R157, [R1+0xc08] ;  /* 0x000c0800019d7983 */ /* 0x000ea80000300800 */
[----:B------:R-:W2:Y:S04]  /*2e1c0*/  LDL.LU R158, [R1+0x800] ;  /* 0x00080000019e7983 */ /* 0x000ea80000300800 */
[----:B------:R-:W2:Y:S04]  /*2e1d0*/  LDL.LU R159, [R1+0x808] ;  /* 0x00080800019f7983 */ /* 0x000ea80000300800 */
[----:B------:R-:W3:Y:S04]  /*2e1e0*/  LDL.LU R152, [R1+0x400] ;  /* 0x0004000001987983 */ /* 0x000ee80000300800 */
[----:B------:R-:W3:Y:S04]  /*2e1f0*/  LDL.LU R153, [R1+0x408] ;  /* 0x0004080001997983 */ /* 0x000ee80000300800 */
[----:B------:R-:W3:Y:S04]  /*2e200*/  LDL.LU R154, [R1] ;  /* 0x00000000019a7983 */ /* 0x000ee80000300800 */
[----:B------:R-:W3:Y:S04]  /*2e210*/  LDL.LU R155, [R1+0x8] ;  /* 0x00000800019b7983 */ /* 0x000ee80000300800 */
[----:B--2---:R-:W-:Y:S01]  /*2e220*/  STSM.16.M88.4 [R0], R156 ;  /* 0x0000009c00007844 */ /* 0x004fe20000000200 */
[----:B------:R-:W-:Y:S06]  /*2e230*/  BAR.SYNC.DEFER_BLOCKING 0x0 ;  /* 0x0000000000007b1d */ /* 0x000fec0000010000 */
[----:B------:R-:W1:Y:S02]  /*2e240*/  LDS.128 R24, [R21] ;  /* 0x0000000015187984 */ /* 0x000e640000000c00 */
[----:B------:R-:W-:Y:S06]  /*2e250*/  BAR.SYNC.DEFER_BLOCKING 0x0 ;  /* 0x0000000000007b1d */ /* 0x000fec0000010000 */
[----:B---3--:R2:W-:Y:S04]  /*2e260*/  STSM.16.M88.4 [R0], R152 ;  /* 0x0000009800007844 */ /* 0x0085e80000000200 */
[----:B-1----:R-:W-:Y:S04]  /*2e270*/  STL.64 [R1+0xe00], R24 ;  /* 0x000e001801007387 */ /* 0x002fe80000100a00 */
[----:B------:R-:W-:Y:S04]  /*2e280*/  STL.64 [R1+0xe08], R26 ;  /* 0x000e081a01007387 */ /* 0x000fe80000100a00 */
[----:B------:R-:W3:Y:S04]  /*2e290*/  LDL.LU R156, [R1+0xc04] ;  /* 0x000c0400019c7983 */ /* 0x000ee80000300800 */
[----:B------:R-:W3:Y:S04]  /*2e2a0*/  LDL.LU R157, [R1+0xc0c] ;  /* 0x000c0c00019d7983 */ /* 0x000ee80000300800 */
[----:B------:R-:W3:Y:S04]  /*2e2b0*/  LDL.LU R158, [R1+0x804] ;  /* 0x00080400019e7983 */ /* 0x000ee80000300800 */
[----:B------:R-:W3:Y:S01]  /*2e2c0*/  LDL.LU R159, [R1+0x80c] ;  /* 0x00080c00019f7983 */ /* 0x000ee20000300800 */
[----:B------:R-:W-:Y:S06]  /*2e2d0*/  BAR.SYNC.DEFER_BLOCKING 0x0 ;  /* 0x0000000000007b1d */ /* 0x000fec0000010000 */
[----:B--2---:R-:W2:Y:S04]  /*2e2e0*/  LDL.LU R152, [R1+0x404] ;  /* 0x0004040001987983 */ /* 0x004ea80000300800 */
[----:B------:R-:W2:Y:S04]  /*2e2f0*/  LDL.LU R153, [R1+0x40c] ;  /* 0x00040c0001997983 */ /* 0x000ea80000300800 */
[----:B------:R-:W2:Y:S04]  /*2e300*/  LDL.LU R154, [R1+0x4] ;  /* 0x00000400019a7983 */ /* 0x000ea80000300800 */
[----:B------:R-:W2:Y:S04]  /*2e310*/  LDL.LU R155, [R1+0xc] ;  /* 0x00000c00019b7983 */ /* 0x000ea80000300800 */
[----:B------:R-:W1:Y:S01]  /*2e320*/  LDS.128 R24, [R21] ;  /* 0x0000000015187984 */ /* 0x000e620000000c00 */
[----:B------:R-:W-:Y:S06]  /*2e330*/  BAR.SYNC.DEFER_BLOCKING 0x0 ;  /* 0x0000000000007b1d */ /* 0x000fec0000010000 */
[----:B-1----:R-:W-:Y:S04]  /*2e340*/  STL.64 [R1+0x800], R24 ;  /* 0x0008001801007387 */ /* 0x002fe80000100a00 */
[----:B------:R-:W-:Y:S04]  /*2e350*/  STL.64 [R1+0x808], R26 ;  /* 0x0008081a01007387 */ /* 0x000fe80000100a00 */
[----:B---3--:R-:W-:Y:S01]  /*2e360*/  STSM.16.M88.4 [R0], R156 ;  /* 0x0000009c00007844 */ /* 0x008fe20000000200 */
[----:B------:R-:W-:Y:S06]  /*2e370*/  BAR.SYNC.DEFER_BLOCKING 0x0 ;  /* 0x0000000000007b1d */ /* 0x000fec0000010000 */
[----:B------:R-:W1:Y:S02]  /*2e380*/  LDS.128 R24, [R21] ;  /* 0x0000000015187984 */ /* 0x000e640000000c00 */
[----:B------:R-:W-:Y:S06]  /*2e390*/  BAR.SYNC.DEFER_BLOCKING 0x0 ;  /* 0x0000000000007b1d */ /* 0x000fec0000010000 */
[----:B--2---:R2:W-:Y:S04]  /*2e3a0*/  STSM.16.M88.4 [R0], R152 ;  /* 0x0000009800007844 */ /* 0x0045e80000000200 */
        /* <DEDUP_REMOVED lines=13> */
[----:B-1----:R-:W-:Y:S04]  /*2e480*/  STL.64 [R1], R24 ;  /* 0x0000001801007387 */ /* 0x002fe80000100a00 */
        /* <DEDUP_REMOVED lines=71> */
[----:B------:R-:W3:Y:S04]  /*2e900*/  LDL.LU R159, [R1+0x838] ;  /* 0x00083800019f7983 */ /* 0x000ee80000300800 */
[----:B--2---:R-:W2:Y:S04]  /*2e910*/  LDL.LU R152, [R1+0x430] ;  /* 0x0004300001987983 */ /* 0x004ea80000300800 */
[----:B------:R-:W2:Y:S04]  /*2e920*/  LDL.LU R153, [R1+0x438] ;  /* 0x0004380001997983 */ /* 0x000ea80000300800 */
[----:B------:R-:W2:Y:S04]  /*2e930*/  LDL.LU R154, [R1+0x30] ;  /* 0x00003000019a7983 */ /* 0x000ea80000300800 */
[----:B------:R-:W2:Y:S01]  /*2e940*/  LDL.LU R155, [R1+0x38] ;  /* 0x00003800019b7983 */ /* 0x000ea20000300800 */
[----:B------:R-:W-:Y:S06]  /*2e950*/  BAR.SYNC.DEFER_BLOCKING 0x0 ;  /* 0x0000000000007b1d */ /* 0x000fec0000010000 */
[----:B------:R-:W1:Y:S02]  /*2e960*/  LDS.128 R24, [R21] ;  /* 0x0000000015187984 */ /* 0x000e640000000c00 */
        /* <DEDUP_REMOVED lines=38> */
[----:B------:R-:W-:Y:S01]  /*2ebd0*/  IMAD R2, R6, UR4, RZ ;  /* 0x0000000406027c24 */ /* 0x000fe2000f8e02ff */
[----:B------:R-:W-:Y:S01]  /*2ebe0*/  ULDC UR4, c[0x0][0x248] ;  /* 0x0000920000047ab9 */ /* 0x000fe20000000800 */
        /* <DEDUP_REMOVED lines=12> */
[----:B--2---:R-:W2:Y:S04]  /*2ecb0*/  LDL.LU R152, [R1+0xc44] ;  /* 0x000c440001987983 */ /* 0x004ea80000300800 */
[----:B------:R-:W2:Y:S04]  /*2ecc0*/  LDL.LU R153, [R1+0xc4c] ;  /* 0x000c4c0001997983 */ /* 0x000ea80000300800 */
[----:B------:R-:W2:Y:S04]  /*2ecd0*/  LDL.LU R154, [R1+0x844] ;  /* 0x00084400019a7983 */ /* 0x000ea80000300800 */
[----:B------:R1:W-:Y:S04]  /*2ece0*/  STL [R1+0x1744], R2 ;  /* 0x0017440201007387 */ /* 0x0003e80000100800 */
[----:B------:R-:W2:Y:S01]  /*2ecf0*/  LDL.LU R155, [R1+0x84c] ;  /* 0x00084c00019b7983 */ /* 0x000ea20000300800 */
[----:B------:R-:W-:Y:S01]  /*2ed00*/  BAR.SYNC.DEFER_BLOCKING 0x0 ;  /* 0x0000000000007b1d */ /* 0x000fe20000010000 */
[----:B-1----:R-:W-:-:S05]  /*2ed10*/  VIADD R2, R2, UR5 ;  /* 0x0000000502027c36 */ /* 0x002fca0008000000 */
[----:B------:R-:W-:Y:S01]  /*2ed20*/  ULDC UR5, c[0x0][0x248] ;  /* 0x0000920000057ab9 */ /* 0x000fe20000000800 */
[----:B------:R1:W-:Y:S02]  /*2ed30*/  STL [R1+0x1444], R2 ;  /* 0x0014440201007387 */ /* 0x0003e40000100800 */
[----:B-1----:R-:W-:Y:S01]  /*2ed40*/  VIADD R2, R2, UR4 ;  /* 0x0000000402027c36 */ /* 0x002fe20008000000 */
[----:B------:R-:W-:Y:S01]  /*2ed50*/  ULDC UR4, c[0x0][0x248] ;  /* 0x0000920000047ab9 */ /* 0x000fe20000000800 */
[----:B------:R-:W1:Y:S01]  /*2ed60*/  LDS.128 R24, [R21] ;  /* 0x0000000015187984 */ /* 0x000e620000000c00 */
[----:B------:R-:W-:Y:S06]  /*2ed70*/  BAR.SYNC.DEFER_BLOCKING 0x0 ;  /* 0x0000000000007b1d */ /* 0x000fec0000010000 */
[----:B-1----:R-:W-:Y:S04]  /*2ed80*/  STL.64 [R1+0x840], R24 ;  /* 0x0008401801007387 */ /* 0x002fe80000100a00 */
[----:B------:R-:W-:Y:S04]  /*2ed90*/  STL.64 [R1+0x848], R26 ;  /* 0x0008481a01007387 */ /* 0x000fe80000100a00 */
[----:B--2---:R1:W-:Y:S01]  /*2eda0*/  STSM.16.M88.4 [R0], R152 ;  /* 0x0000009800007844 */ /* 0x0043e20000000200 */
[----:B------:R-:W-:Y:S06]  /*2edb0*/  BAR.SYNC.DEFER_BLOCKING 0x0 ;  /* 0x0000000000007b1d */ /* 0x000fec0000010000 */
[----:B-1----:R-:W2:Y:S04]  /*2edc0*/  LDL.LU R152, [R1+0x444] ;  /* 0x0004440001987983 */ /* 0x002ea80000300800 */
[----:B------:R1:W-:Y:S04]  /*2edd0*/  STL [R1+0x1288], R2 ;  /* 0x0012880201007387 */ /* 0x0003e80000100800 */
[----:B------:R-:W2:Y:S04]  /*2ede0*/  LDL.LU R153, [R1+0x44c] ;  /* 0x00044c0001997983 */ /* 0x000ea80000300800 */
[----:B------:R-:W2:Y:S01]  /*2edf0*/  LDL.LU R154, [R1+0x44] ;  /* 0x00004400019a7983 */ /* 0x000ea20000300800 */
[----:B-1----:R-:W-:Y:S01]  /*2ee00*/  VIADD R2, R2, UR5 ;  /* 0x0000000502027c36 */ /* 0x002fe20008000000 */
[----:B------:R-:W-:-:S02]  /*2ee10*/  ULDC UR5, c[0x0][0x248] ;  /* 0x0000920000057ab9 */ /* 0x000fc40000000800 */
[----:B------:R-:W2:Y:S04]  /*2ee20*/  LDL.LU R155, [R1+0x4c] ;  /* 0x00004c00019b7983 */ /* 0x000ea80000300800 */
[----:B------:R-:W1:Y:S01]  /*2ee30*/  LDS.128 R24, [R21] ;  /* 0x0000000015187984 */ /* 0x000e620000000c00 */
[----:B------:R-:W-:Y:S06]  /*2ee40*/  BAR.SYNC.DEFER_BLOCKING 0x0 ;  /* 0x0000000000007b1d */ /* 0x000fec0000010000 */
[----:B------:R3:W-:Y:S02]  /*2ee50*/  STL [R1+0xf50], R2 ;  /* 0x000f500201007387 */ /* 0x0007e40000100800 */
[----:B---3--:R-:W-:Y:S01]  /*2ee60*/  VIADD R2, R2, UR4 ;  /* 0x0000000402027c36 */ /* 0x008fe20008000000 */
[----:B------:R-:W-:-:S04]  /*2ee70*/  ULDC UR4, c[0x0][0x248] ;  /* 0x0000920000047ab9 */ /* 0x000fc80000000800 */
[----:B------:R3:W-:Y:S02]  /*2ee80*/  STL [R1+0xf54], R2 ;  /* 0x000f540201007387 */ /* 0x0007e40000100800 */
[----:B---3--:R-:W-:Y:S01]  /*2ee90*/  VIADD R2, R2, UR9 ;  /* 0x0000000902027c36 */ /* 0x008fe20008000000 */
[----:B------:R-:W-:Y:S01]  /*2eea0*/  ULDC UR9, c[0x0][0x248] ;  /* 0x0000920000097ab9 */ /* 0x000fe20000000800 */
[----:B-1----:R-:W-:Y:S04]  /*2eeb0*/  STL.64 [R1+0x440], R24 ;  /* 0x0004401801007387 */ /* 0x002fe80000100a00 */
[----:B------:R-:W-:Y:S04]  /*2eec0*/  STL.64 [R1+0x448], R26 ;  /* 0x0004481a01007387 */ /* 0x000fe80000100a00 */
[----:B--2---:R1:W-:Y:S01]  /*2eed0*/  STSM.16.M88.4 [R0], R152 ;  /* 0x0000009800007844 */ /* 0x0043e20000000200 */
[----:B------:R-:W-:Y:S06]  /*2eee0*/  BAR.SYNC.DEFER_BLOCKING 0x0 ;  /* 0x0000000000007b1d */ /* 0x000fec0000010000 */
[----:B-1----:R-:W2:Y:S04]  /*2eef0*/  LDL.LU R152, [R1+0xc50] ;  /* 0x000c500001987983 */ /* 0x002ea80000300800 */
[----:B------:R1:W-:Y:S04]  /*2ef00*/  STL [R1+0xf58], R2 ;  /* 0x000f580201007387 */ /* 0x0003e80000100800 */
[----:B------:R-:W2:Y:S04]  /*2ef10*/  LDL.LU R153, [R1+0xc58] ;  /* 0x000c580001997983 */ /* 0x000ea80000300800 */
[----:B------:R-:W2:Y:S04]  /*2ef20*/  LDL.LU R154, [R1+0x850] ;  /* 0x00085000019a7983 */ /* 0x000ea80000300800 */
[----:B------:R-:W2:Y:S04]  /*2ef30*/  LDL.LU R155, [R1+0x858] ;  /* 0x00085800019b7983 */ /* 0x000ea80000300800 */
[----:B------:R-:W3:Y:S01]  /*2ef40*/  LDS.128 R24, [R21] ;  /* 0x0000000015187984 */ /* 0x000ee20000000c00 */
[----:B------:R-:W-:Y:S01]  /*2ef50*/  BAR.SYNC.DEFER_BLOCKING 0x0 ;  /* 0x0000000000007b1d */ /* 0x000fe20000010000 */
[----:B-1----:R-:W-:-:S05]  /*2ef60*/  VIADD R2, R2, UR4 ;  /* 0x0000000402027c36 */ /* 0x002fca0008000000 */
[----:B------:R-:W-:Y:S01]  /*2ef70*/  ULDC UR4, c[0x0][0x248] ;  /* 0x0000920000047ab9 */ /* 0x000fe20000000800 */
[----:B------:R1:W-:Y:S02]  /*2ef80*/  STL [R1+0xf5c], R2 ;  /* 0x000f5c0201007387 */ /* 0x0003e40000100800 */
[----:B-1----:R-:W-:Y:S01]  /*2ef90*/  VIADD R2, R2, UR5 ;  /* 0x0000000502027c36 */ /* 0x002fe20008000000 */
[----:B------:R-:W-:-:S04]  /*2efa0*/  ULDC UR5, c[0x0][0x248] ;  /* 0x0000920000057ab9 */ /* 0x000fc80000000800 */
[----:B------:R1:W-:Y:S02]  /*2efb0*/  STL [R1+0xf60], R2 ;  /* 0x000f600201007387 */ /* 0x0003e40000100800 */
[----:B-1----:R-:W-:Y:S01]  /*2efc0*/  VIADD R2, R2, UR4 ;  /* 0x0000000402027c36 */ /* 0x002fe20008000000 */
[----:B------:R-:W-:Y:S01]  /*2efd0*/  ULDC UR4, c[0x0][0x248] ;  /* 0x0000920000047ab9 */ /* 0x000fe20000000800 */
[----:B---3--:R-:W-:Y:S04]  /*2efe0*/  STL.64 [R1+0x40], R24 ;  /* 0x0000401801007387 */ /* 0x008fe80000100a00 */
        /* <DEDUP_REMOVED lines=1193> */
[----:B------:R1:W-:Y:S04]  /*33a80*/  STL [R1+0x1258], R2 ;  /* 0x0012580201007387 */ /* 0x0003e80000100800 */
[----:B---3--:R-:W-:Y:S04]  /*33a90*/  STL.64 [R1+0x540], R24 ;  /* 0x0005401801007387 */ /* 0x008fe80000100a00 */
[----:B------:R-:W-:Y:S01]  /*33aa0*/  STL.64 [R1+0x548], R26 ;  /* 0x0005481a01007387 */ /* 0x000fe20000100a00 */
[----:B-1----:R-:W-:Y:S01]  /*33ab0*/  VIADD R2, R2, UR9 ;  /* 0x0000000902027c36 */ /* 0x002fe20008000000 */
[----:B------:R-:W-:-:S04]  /*33ac0*/  ULDC UR9, c[0x0][0x248] ;  /* 0x0000920000097ab9 */ /* 0x000fc80000000800 */
[----:B------:R1:W-:Y:S02]  /*33ad0*/  STL [R1+0x1254], R2 ;  /* 0x0012540201007387 */ /* 0x0003e40000100800 */
[----:B-1----:R-:W-:Y:S01]  /*33ae0*/  VIADD R2, R2, UR4 ;  /* 0x0000000402027c36 */ /* 0x002fe20008000000 */
[----:B------:R-:W-:Y:S01]  /*33af0*/  ULDC UR4, c[0x0][0x248] ;  /* 0x0000920000047ab9 */ /* 0x000fe20000000800 */
[----:B------:R-:W-:-:S04]  /*33b00*/  LOP3.LUT R20, R20, 0xfff7ffff, RZ, 0xc0, !PT ;  /* 0xfff7ffff14147812 */ /* 0x000fc800078ec0ff */
[----:B------:R-:W-:Y:S01]  /*33b10*/  @P3 LOP3.LUT R20, R20, 0x80000, RZ, 0xfc, !PT ;  /* 0x0008000014143812 */ /* 0x000fe200078efcff */
[----:B--2---:R1:W-:Y:S01]  /*33b20*/  STSM.16.M88.4 [R0], R152 ;  /* 0x0000009800007844 */ /* 0x0043e20000000200 */
[----:B------:R-:W-:Y:S06]  /*33b30*/  BAR.SYNC.DEFER_BLOCKING 0x0 ;  /* 0x0000000000007b1d */ /* 0x000fec0000010000 */
[----:B-1----:R-:W2:Y:S04]  /*33b40*/  LDL.LU R152, [R1+0xd50] ;  /* 0x000d500001987983 */ /* 0x002ea80000300800 */
[----:B------:R-:W1:Y:S04]  /*33b50*/  LDS.128 R24, [R21] ;  /* 0x0000000015187984 */ /* 0x000e680000000c00 */
[----:B------:R3:W-:Y:S04]  /*33b60*/  STL [R1+0x125c], R2 ;  /* 0x00125c0201007387 */ /* 0x0007e80000100800 */
[----:B------:R-:W2:Y:S04]  /*33b70*/  LDL.LU R153, [R1+0xd58] ;  /* 0x000d580001997983 */ /* 0x000ea80000300800 */
[----:B------:R-:W2:Y:S01]  /*33b80*/  LDL.LU R154, [R1+0x950] ;  /* 0x00095000019a7983 */ /* 0x000ea20000300800 */
[----:B---3--:R-:W-:Y:S01]  /*33b90*/  VIADD R2, R2, UR5 ;  /* 0x0000000502027c36 */ /* 0x008fe20008000000 */
[----:B------:R-:W-:-:S02]  /*33ba0*/  ULDC UR5, c[0x0][0x248] ;  /* 0x0000920000057ab9 */ /* 0x000fc40000000800 */
[----:B------:R-:W2:Y:S04]  /*33bb0*/  LDL.LU R155, [R1+0x958] ;  /* 0x00095800019b7983 */ /* 0x000ea80000300800 */
[----:B------:R3:W-:Y:S01]  /*33bc0*/  STL [R1+0x1260], R2 ;  /* 0x0012600201007387 */ /* 0x0007e20000100800 */
[----:B------:R-:W-:Y:S01]  /*33bd0*/  ISETP.LT.AND P4, PT, R8, UR10, !P2 ;  /* 0x0000000a08007c0c */ /* 0x000fe2000d781270 */
[----:B------:R-:W-:Y:S01]  /*33be0*/  VIADD R91, R6, 0xf2 ;  /* 0x000000f2065b7836 */ /* 0x000fe20000000000 */
[----:B------:R-:W-:Y:S01]  /*33bf0*/  LOP3.LUT R20, R20, 0xfffbffff, RZ, 0xc0, !PT ;  /* 0xfffbffff14147812 */ /* 0x000fe200078ec0ff */
[C---:B------:R-:W-:Y:S01]  /*33c00*/  VIADD R90, R6.reuse, 0xf1 ;  /* 0x000000f1065a7836 */ /* 0x040fe20000000000 */
[----:B------:R-:W-:Y:S01]  /*33c10*/  LOP3.LUT R17, R17, 0x7fffffff, RZ, 0xc0, !PT ;  /* 0x7fffffff11117812 */ /* 0x000fe200078ec0ff */
[----:B------:R-:W-:Y:S01]  /*33c20*/  VIADD R89, R6, 0xf0 ;  /* 0x000000f006597836 */ /* 0x000fe20000000000 */
[----:B------:R-:W-:Y:S01]  /*33c30*/  LOP3.LUT R16, R16, 0x7fffffff, RZ, 0xc0, !PT ;  /* 0x7fffffff10107812 */ /* 0x000fe200078ec0ff */
[----:B------:R-:W-:Y:S01]  /*33c40*/  VIADD R88, R6, 0xef ;  /* 0x000000ef06587836 */ /* 0x000fe20000000000 */
[----:B------:R-:W-:Y:S01]  /*33c50*/  LOP3.LUT R15, R15, 0x7fffffff, RZ, 0xc0, !PT ;  /* 0x7fffffff0f0f7812 */ /* 0x000fe200078ec0ff */
[----:B---3--:R-:W-:Y:S01]  /*33c60*/  VIADD R2, R2, UR4 ;  /* 0x0000000402027c36 */ /* 0x008fe20008000000 */
[----:B------:R-:W-:Y:S01]  /*33c70*/  ULDC UR4, c[0x0][0x244] ;  /* 0x0000910000047ab9 */ /* 0x000fe20000000800 */
[C---:B------:R-:W-:Y:S01]  /*33c80*/  VIADD R87, R6.reuse, 0xee ;  /* 0x000000ee06577836 */ /* 0x040fe20000000000 */
[----:B------:R-:W-:Y:S01]  /*33c90*/  ULDC UR10, c[0x0][0x228] ;  /* 0x00008a00000a7ab9 */ /* 0x000fe20000000800 */
[C---:B------:R-:W-:Y:S01]  /*33ca0*/  VIADD R86, R6.reuse, 0xed ;  /* 0x000000ed06567836 */ /* 0x040fe20000000000 */
[----:B------:R3:W-:Y:S01]  /*33cb0*/  STL [R1+0x1268], R2 ;  /* 0x0012680201007387 */ /* 0x0007e20000100800 */
[----:B------:R-:W-:-:S02]  /*33cc0*/  VIADD R85, R6, 0xec ;  /* 0x000000ec06557836 */ /* 0x000fc40000000000 */
[C---:B------:R-:W-:Y:S02]  /*33cd0*/  VIADD R84, R6.reuse, 0xeb ;  /* 0x000000eb06547836 */ /* 0x040fe40000000000 */
[----:B------:R-:W-:Y:S01]  /*33ce0*/  VIADD R251, R6, 0xae ;  /* 0x000000ae06fb7836 */ /* 0x000fe20000000000 */
[----:B-1----:R-:W-:Y:S01]  /*33cf0*/  STL.64 [R1+0x140], R24 ;  /* 0x0001401801007387 */ /* 0x002fe20000100a00 */
[----:B---3--:R-:W-:-:S03]  /*33d00*/  VIADD R2, R2, UR9 ;  /* 0x0000000902027c36 */ /* 0x008fc60008000000 */
[----:B------:R-:W-:Y:S01]  /*33d10*/  STL.64 [R1+0x148], R26 ;  /* 0x0001481a01007387 */ /* 0x000fe20000100a00 */
[----:B------:R-:W-:Y:S01]  /*33d20*/  IMAD R3, R7, UR4, RZ ;  /* 0x0000000407037c24 */ /* 0x000fe2000f8e02ff */
[----:B------:R-:W-:Y:S02]  /*33d30*/  ULDC UR9, c[0x0][0x248] ;  /* 0x0000920000097ab9 */ /* 0x000fe40000000800 */
[----:B------:R1:W-:Y:S01]  /*33d40*/  STL [R1+0x1264], R2 ;  /* 0x0012640201007387 */ /* 0x0003e20000100800 */
[C---:B------:R-:W-:Y:S02]  /*33d50*/  VIADD R83, R6.reuse, 0xea ;  /* 0x000000ea06537836 */ /* 0x040fe40000000000 */
[C---:B------:R-:W-:Y:S02]  /*33d60*/  VIADD R82, R6.reuse, 0xe9 ;  /* 0x000000e906527836 */ /* 0x040fe40000000000 */
[C---:B------:R-:W-:Y:S02]  /*33d70*/  VIADD R250, R6.reuse, 0xad ;  /* 0x000000ad06fa7836 */ /* 0x040fe40000000000 */
[----:B------:R-:W-:-:S02]  /*33d80*/  VIADD R249, R6, 0xac ;  /* 0x000000ac06f97836 */ /* 0x000fc40000000000 */
[C---:B------:R-:W-:Y:S02]  /*33d90*/  VIADD R248, R6.reuse, 0xab ;  /* 0x000000ab06f87836 */ /* 0x040fe40000000000 */
[----:B------:R-:W-:Y:S01]  /*33da0*/  VIADD R247, R6, 0xaa ;  /* 0x000000aa06f77836 */ /* 0x000fe20000000000 */
[----:B------:R-:W-:Y:S01]  /*33db0*/  LOP3.LUT R14, R14, 0x7fffffff, RZ, 0xc0, !PT ;  /* 0x7fffffff0e0e7812 */ /* 0x000fe200078ec0ff */
[----:B-1----:R-:W-:Y:S01]  /*33dc0*/  VIADD R2, R2, UR5 ;  /* 0x0000000502027c36 */ /* 0x002fe20008000000 */
[----:B------:R-:W-:Y:S01]  /*33dd0*/  ULDC UR5, c[0x0][0x248] ;  /* 0x0000920000057ab9 */ /* 0x000fe20000000800 */
[C---:B------:R-:W-:Y:S02]  /*33de0*/  VIADD R81, R6.reuse, 0xe8 ;  /* 0x000000e806517836 */ /* 0x040fe40000000000 */
[C---:B------:R-:W-:Y:S02]  /*33df0*/  VIADD R246, R6.reuse, 0xa9 ;  /* 0x000000a906f67836 */ /* 0x040fe40000000000 */
[----:B------:R-:W-:-:S02]  /*33e00*/  VIADD R245, R6, 0xa8 ;  /* 0x000000a806f57836 */ /* 0x000fc40000000000 */
[C---:B------:R-:W-:Y:S02]  /*33e10*/  VIADD R244, R6.reuse, 0xa7 ;  /* 0x000000a706f47836 */ /* 0x040fe40000000000 */
[C---:B------:R-:W-:Y:S02]  /*33e20*/  VIADD R243, R6.reuse, 0xa6 ;  /* 0x000000a606f37836 */ /* 0x040fe40000000000 */
[C---:B------:R-:W-:Y:S02]  /*33e30*/  VIADD R242, R6.reuse, 0xa5 ;  /* 0x000000a506f27836 */ /* 0x040fe40000000000 */
        /* <DEDUP_REMOVED lines=10> */
[----:B------:R-:W-:Y:S01]  /*33ee0*/  VIADD R231, R6, 0x9a ;  /* 0x0000009a06e77836 */ /* 0x000fe20000000000 */
[----:B------:R-:W-:Y:S01]  /*33ef0*/  LOP3.LUT R13, R13, 0x7fffffff, RZ, 0xc0, !PT ;  /* 0x7fffffff0d0d7812 */ /* 0x000fe200078ec0ff */
[----:B------:R-:W-:Y:S01]  /*33f00*/  VIADD R5, R2, UR5 ;  /* 0x0000000502057c36 */ /* 0x000fe20008000000 */
[----:B------:R-:W-:Y:S01]  /*33f10*/  ULDC.64 UR4, c[0x0][0x220] ;  /* 0x0000880000047ab9 */ /* 0x000fe20000000a00 */
[----:B------:R1:W-:Y:S02]  /*33f20*/  STL [R1+0x126c], R2 ;  /* 0x00126c0201007387 */ /* 0x0003e40000100800 */
[----:B------:R-:W-:Y:S01]  /*33f30*/  VIADD R22, R5, UR9 ;  /* 0x0000000905167c36 */ /* 0x000fe20008000000 */
[----:B------:R-:W-:Y:S01]  /*33f40*/  ULDC UR9, c[0x0][0x248] ;  /* 0x0000920000097ab9 */ /* 0x000fe20000000800 */
[----:B------:R-:W-:Y:S04]  /*33f50*/  STL [R1+0x1270], R5 ;  /* 0x0012700501007387 */ /* 0x000fe80000100800 */
[----:B------:R3:W-:Y:S01]  /*33f60*/  STL [R1+0x1274], R22 ;  /* 0x0012741601007387 */ /* 0x0007e20000100800 */
[----:B-1----:R-:W-:Y:S01]  /*33f70*/  LEA R2, P3, R3, UR4, 0x2 ;  /* 0x0000000403027c11 */ /* 0x002fe2000f8610ff */
[----:B------:R-:W-:Y:S01]  /*33f80*/  ULDC UR4, c[0x0][0x248] ;  /* 0x0000920000047ab9 */ /* 0x000fe20000000800 */
        /* <DEDUP_REMOVED lines=16> */
[----:B------:R-:W-:Y:S01]  /*34090*/  VIADD R215, R6, 0x8a ;  /* 0x0000008a06d77836 */ /* 0x000fe20000000000 */
[----:B------:R-:W-:Y:S01]  /*340a0*/  LOP3.LUT R12, R12, 0x7fffffff, RZ, 0xc0, !PT ;  /* 0x7fffffff0c0c7812 */ /* 0x000fe200078ec0ff */
[----:B---3--:R-:W-:Y:S02]  /*340b0*/  VIADD R22, R22, UR4 ;  /* 0x0000000416167c36 */ /* 0x008fe40008000000 */
[----:B------:R-:W-:-:S02]  /*340c0*/  VIADD R214, R6, 0x89 ;  /* 0x0000008906d67836 */ /* 0x000fc40000000000 */
[----:B------:R-:W-:Y:S01]  /*340d0*/  VIADD R213, R6, 0x88 ;  /* 0x0000008806d57836 */ /* 0x000fe20000000000 */
[----:B------:R1:W-:Y:S01]  /*340e0*/  STL [R1+0x1278], R22 ;  /* 0x0012781601007387 */ /* 0x0003e20000100800 */
[----:B------:R-:W-:Y:S01]  /*340f0*/  IMAD R5, R4, 0x80, R3 ;  /* 0x0000008004057824 */ /* 0x000fe200078e0203 */
[----:B------:R-:W-:Y:S01]  /*34100*/  LEA.HI.X.SX32 R3, R3, UR5, 0x2, P3 ;  /* 0x0000000503037c11 */ /* 0x000fe200098f16ff */
[----:B------:R-:W-:Y:S01]  /*34110*/  ULDC.64 UR4, c[0x0][0x220] ;  /* 0x0000880000047ab9 */ /* 0x000fe20000000a00 */
[C---:B------:R-:W-:Y:S02]  /*34120*/  VIADD R79, R6.reuse, 0xe6 ;  /* 0x000000e6064f7836 */ /* 0x040fe40000000000 */
[C---:B------:R-:W-:Y:S01]  /*34130*/  VIADD R212, R6.reuse, 0x87 ;  /* 0x0000008706d47836 */ /* 0x040fe20000000000 */
[----:B------:R-:W-:Y:S01]  /*34140*/  LEA R4, P3, R5, UR4, 0x2 ;  /* 0x0000000405047c11 */ /* 0x000fe2000f8610ff */
        /* <DEDUP_REMOVED lines=14> */
[----:B------:R-:W-:Y:S01]  /*34230*/  VIADD R199, R6, 0x7a ;  /* 0x0000007a06c77836 */ /* 0x000fe20000000000 */
[----:B------:R-:W-:Y:S01]  /*34240*/  LOP3.LUT R11, R11, 0x7fffffff, RZ, 0xc0, !PT ;  /* 0x7fffffff0b0b7812 */ /* 0x000fe200078ec0ff */
[----:B-1----:R-:W-:Y:S01]  /*34250*/  VIADD R22, R22, UR9 ;  /* 0x0000000916167c36 */ /* 0x002fe20008000000 */
[----:B------:R-:W-:Y:S01]  /*34260*/  ISETP.LT.AND P2, PT, R7, UR30, !P2 ;  /* 0x0000001e07007c0c */ /* 0x000fe2000d741270 */
[----:B------:R-:W-:Y:S01]  /*34270*/  VIADD R77, R6, 0xe4 ;  /* 0x000000e4064d7836 */ /* 0x000fe20000000000 */
[----:B------:R-:W-:Y:S01]  /*34280*/  @P4 LOP3.LUT R20, R20, 0x40000, RZ, 0xfc, !PT ;  /* 0x0004000014144812 */ /* 0x000fe200078efcff */
[C---:B------:R-:W-:Y:S01]  /*34290*/  VIADD R76, R6.reuse, 0xe3 ;  /* 0x000000e3064c7836 */ /* 0x040fe20000000000 */
[----:B------:R1:W-:Y:S01]  /*342a0*/  STL [R1+0x127c], R22 ;  /* 0x00127c1601007387 */ /* 0x0003e20000100800 */
[----:B------:R-:W-:Y:S01]  /*342b0*/  ULDC UR9, c[0x0][0x228] ;  /* 0x00008a0000097ab9 */ /* 0x000fe20000000800 */
        /* <DEDUP_REMOVED lines=19> */
[----:B-1----:R-:W-:Y:S01]  /*343f0*/  VIADD R22, R22, UR4 ;  /* 0x0000000416167c36 */ /* 0x002fe20008000000 */
[----:B------:R-:W-:Y:S01]  /*34400*/  ULDC UR4, c[0x0][0x248] ;  /* 0x0000920000047ab9 */ /* 0x000fe20000000800 */
[----:B------:R-:W-:-:S02]  /*34410*/  VIADD R73, R6, 0xe0 ;  /* 0x000000e006497836 */ /* 0x000fc40000000000 */
[C---:B------:R-:W-:Y:S01]  /*34420*/  VIADD R182, R6.reuse, 0x69 ;  /* 0x0000006906b67836 */ /* 0x040fe20000000000 */
[----:B------:R1:W-:Y:S01]  /*34430*/  STL [R1+0x1280], R22 ;  /* 0x0012801601007387 */ /* 0x0003e20000100800 */
        /* <DEDUP_REMOVED lines=16> */
[----:B------:R-:W-:Y:S01]  /*34540*/  VIADD R167, R6, 0x5a ;  /* 0x0000005a06a77836 */ /* 0x000fe20000000000 */
[----:B------:R-:W-:Y:S01]  /*34550*/  LOP3.LUT R9, R9, 0x7fffffff, RZ, 0xc0, !PT ;  /* 0x7fffffff09097812 */ /* 0x000fe200078ec0ff */
[----:B-1----:R-:W-:Y:S01]  /*34560*/  VIADD R22, R22, UR4 ;  /* 0x0000000416167c36 */ /* 0x002fe20008000000 */
[----:B------:R-:W-:Y:S01]  /*34570*/  ULDC UR4, c[0x0][0x248] ;  /* 0x0000920000047ab9 */ /* 0x000fe20000000800 */
[----:B------:R-:W-:Y:S01]  /*34580*/  VIADD R70, R6, 0xdd ;  /* 0x000000dd06467836 */ /* 0x000fe20000000000 */
[----:B------:R-:W-:Y:S06]  /*34590*/  BAR.SYNC.DEFER_BLOCKING 0x0 ;  /* 0x0000000000007b1d */ /* 0x000fec0000010000 */
[----:B------:R1:W-:Y:S02]  /*345a0*/  STL [R1+0x1284], R22 ;  /* 0x0012841601007387 */ /* 0x0003e40000100800 */
[----:B-1----:R-:W-:Y:S01]  /*345b0*/  VIADD R22, R22, UR4 ;  /* 0x0000000416167c36 */ /* 0x002fe20008000000 */
[----:B------:R-:W-:-:S04]  /*345c0*/  ULDC UR4, c[0x0][0x248] ;  /* 0x0000920000047ab9 */ /* 0x000fc80000000800 */
        /* <DEDUP_REMOVED lines=266> */
[----:B------:R-:W-:-:S03]  /*35670*/  ULDC UR4, c[0x0][0x248] ;  /* 0x0000920000047ab9 */ /* 0x000fc60000000800 */
[----:B------:R-:W-:Y:S01]  /*35680*/  VIADD R24, R22, UR4 ;  /* 0x0000000416187c36 */ /* 0x000fe20008000000 */
[----:B------:R-:W-:Y:S01]  /*35690*/  STL [R1+0x13f8], R22 ;  /* 0x0013f81601007387 */ /* 0x000fe20000100800 */
[----:B------:R-:W-:-:S03]  /*356a0*/  ULDC UR4, c[0x0][0x248] ;  /* 0x0000920000047ab9 */ /* 0x000fc60000000800 */
        /* <DEDUP_REMOVED lines=50> */
[----:B------:R-:W-:Y:S01]  /*359d0*/  LOP3.LUT R20, R20, 0xfffdffff, RZ, 0xc0, !PT ;  /* 0xfffdffff14147812 */ /* 0x000fe200078ec0ff */
        /* <DEDUP_REMOVED lines=19> */
[----:B------:R1:W-:Y:S01]  /*35b10*/  STL [R1+0x145c], R24 ;  /* 0x00145c1801007387 */ /* 0x0003e20000100800 */
[----:B------:R-:W-:Y:S02]  /*35b20*/  @P2 LOP3.LUT R20, R20, 0x20000, RZ, 0xfc, !PT ;  /* 0x0002000014142812 */ /* 0x000fe400078efcff */
[----:B------:R-:W-:Y:S01]  /*35b30*/  ISETP.LT.AND P2, PT, R8, UR36, !P1 ;  /* 0x0000002408007c0c */ /* 0x000fe2000cf41270 */
[----:B-1----:R-:W-:Y:S01]  /*35b40*/  VIADD R24, R24, UR26 ;  /* 0x0000001a18187c36 */ /* 0x002fe20008000000 */
[----:B------:R-:W-:Y:S01]  /*35b50*/  LOP3.LUT R20, R20, 0xfffeffff, RZ, 0xc0, !PT ;  /* 0xfffeffff14147812 */ /* 0x000fe200078ec0ff */
[----:B------:R-:W-:-:S03]  /*35b60*/  ULDC UR26, c[0x0][0x248] ;  /* 0x00009200001a7ab9 */ /* 0x000fc60000000800 */
[----:B------:R1:W-:Y:S02]  /*35b70*/  STL [R1+0x1460], R24 ;  /* 0x0014601801007387 */ /* 0x0003e40000100800 */
[----:B-1----:R-:W-:-:S05]  /*35b80*/  VIADD R24, R24, UR27 ;  /* 0x0000001b18187c36 */ /* 0x002fca0008000000 */
[----:B------:R1:W-:Y:S01]  /*35b90*/  STL [R1+0x1464], R24 ;  /* 0x0014641801007387 */ /* 0x0003e20000100800 */
[----:B------:R-:W-:Y:S01]  /*35ba0*/  @P2 LOP3.LUT R20, R20, 0x10000, RZ, 0xfc, !PT ;  /* 0x0001000014142812 */ /* 0x000fe200078efcff */
[----:B-1----:R-:W-:Y:S01]  /*35bb0*/  VIADD R24, R24, UR28 ;  /* 0x0000001c18187c36 */ /* 0x002fe20008000000 */
[----:B------:R-:W-:Y:S02]  /*35bc0*/  ULDC.64 UR28, c[0x0][0x228] ;  /* 0x00008a00001c7ab9 */ /* 0x000fe40000000a00 */
[----:B------:R-:W-:Y:S02]  /*35bd0*/  ISETP.LT.AND P1, PT, R7, UR28, !P1 ;  /* 0x0000001c07007c0c */ /* 0x000fe4000cf21270 */
[----:B------:R-:W-:Y:S01]  /*35be0*/  LOP3.LUT R20, R20, 0xffff7fff, RZ, 0xc0, !PT ;  /* 0xffff7fff14147812 */ /* 0x000fe200078ec0ff */
[----:B------:R1:W-:Y:S02]  /*35bf0*/  STL [R1+0x1468], R24 ;  /* 0x0014681801007387 */ /* 0x0003e40000100800 */
[----:B-1----:R-:W-:Y:S01]  /*35c00*/  VIADD R24, R24, UR26 ;  /* 0x0000001a18187c36 */ /* 0x002fe20008000000 */
[----:B------:R-:W-:-:S07]  /*35c10*/  ULDC.64 UR26, c[0x0][0x228] ;  /* 0x00008a00001a7ab9 */ /* 0x000fce0000000a00 */
[----:B------:R-:W-:Y:S02]  /*35c20*/  @P1 LOP3.LUT R20, R20, 0x8000, RZ, 0xfc, !PT ;  /* 0x0000800014141812 */ /* 0x000fe400078efcff */
[----:B------:R-:W-:Y:S01]  /*35c30*/  ISETP.LT.AND P1, PT, R8, UR26, !P0 ;  /* 0x0000001a08007c0c */ /* 0x000fe2000c721270 */
[----:B------:R1:W-:Y:S01]  /*35c40*/  STL [R1+0x146c], R24 ;  /* 0x00146c1801007387 */ /* 0x0003e20000100800 */
[----:B------:R-:W-:Y:S01]  /*35c50*/  ISETP.LT.AND P0, PT, R7, UR34, !P0 ;  /* 0x0000002207007c0c */ /* 0x000fe2000c701270 */
[----:B------:R-:W-:Y:S01]  /*35c60*/  ULDC UR26, c[0x0][0x248] ;  /* 0x00009200001a7ab9 */ /* 0x000fe20000000800 */
[----:B------:R-:W-:-:S09]  /*35c70*/  LOP3.LUT R20, R20, 0xffffbfff, RZ, 0xc0, !PT ;  /* 0xffffbfff14147812 */ /* 0x000fd200078ec0ff */
[----:B------:R-:W-:-:S04]  /*35c80*/  @P1 LOP3.LUT R20, R20, 0x4000, RZ, 0xfc, !PT ;  /* 0x0000400014141812 */ /* 0x000fc800078efcff */
[----:B------:R-:W-:-:S04]  /*35c90*/  LOP3.LUT R20, R20, 0xffffdfff, RZ, 0xc0, !PT ;  /* 0xffffdfff14147812 */ /* 0x000fc800078ec0ff */
[----:B------:R-:W-:Y:S02]  /*35ca0*/  @P0 LOP3.LUT R20, R20, 0x2000, RZ, 0xfc, !PT ;  /* 0x0000200014140812 */ /* 0x000fe400078efcff */
[----:B------:R-:W-:Y:S01]  /*35cb0*/  ISETP.GE.AND P0, PT, R105, UR31, PT ;  /* 0x0000001f69007c0c */ /* 0x000fe2000bf06270 */
[----:B-1----:R-:W-:Y:S01]  /*35cc0*/  VIADD R24, R24, UR33 ;  /* 0x0000002118187c36 */ /* 0x002fe20008000000 */
[----:B------:R-:W-:Y:S01]  /*35cd0*/  LOP3.LUT R20, R20, 0xffffefff, RZ, 0xc0, !PT ;  /* 0xffffefff14147812 */ /* 0x000fe200078ec0ff */
[----:B------:R-:W-:Y:S01]  /*35ce0*/  ULDC.64 UR30, c[0x0][0x228] ;  /* 0x00008a00001e7ab9 */ /* 0x000fe20000000a00 */
[----:B------:R-:W-:Y:S02]  /*35cf0*/  ISETP.LT.AND P1, PT, R8, UR40, !P0 ;  /* 0x0000002808007c0c */ /* 0x000fe4000c721270 */
[----:B------:R-:W-:Y:S01]  /*35d00*/  ISETP.LT.AND P0, PT, R7, UR38, !P0 ;  /* 0x0000002607007c0c */ /* 0x000fe2000c701270 */
[----:B------:R1:W-:Y:S10]  /*35d10*/  STL [R1+0x1470], R24 ;  /* 0x0014701801007387 */ /* 0x0003f40000100800 */
[----:B------:R-:W-:-:S04]  /*35d20*/  @P1 LOP3.LUT R20, R20, 0x1000, RZ, 0xfc, !PT ;  /* 0x0000100014141812 */ /* 0x000fc800078efcff */
[----:B------:R-:W-:Y:S01]  /*35d30*/  LOP3.LUT R20, R20, 0xfffff7ff, RZ, 0xc0, !PT ;  /* 0xfffff7ff14147812 */ /* 0x000fe200078ec0ff */
[----:B-1----:R-:W-:Y:S01]  /*35d40*/  VIADD R24, R24, UR32 ;  /* 0x0000002018187c36 */ /* 0x002fe20008000000 */
[----:B------:R-:W-:Y:S02]  /*35d50*/  ULDC.64 UR32, c[0x0][0x228] ;  /* 0x00008a0000207ab9 */ /* 0x000fe40000000a00 */
[----:B------:R-:W-:Y:S02]  /*35d60*/  @P0 LOP3.LUT R20, R20, 0x800, RZ, 0xfc, !PT ;  /* 0x0000080014140812 */ /* 0x000fe400078efcff */
[----:B------:R-:W-:Y:S01]  /*35d70*/  ISETP.GE.AND P0, PT, R104, UR37, PT ;  /* 0x0000002568007c0c */ /* 0x000fe2000bf06270 */
[----:B------:R-:W-:-:S03]  /*35d80*/  ULDC.64 UR36, c[0x0][0x228] ;  /* 0x00008a0000247ab9 */ /* 0x000fc60000000a00 */
[----:B------:R-:W-:Y:S02]  /*35d90*/  ISETP.LT.AND P1, PT, R8, UR32, !P0 ;  /* 0x0000002008007c0c */ /* 0x000fe4000c721270 */
[----:B------:R-:W-:Y:S02]  /*35da0*/  ISETP.LT.AND P0, PT, R7, UR30, !P0 ;  /* 0x0000001e07007c0c */ /* 0x000fe4000c701270 */
[----:B------:R-:W-:-:S09]  /*35db0*/  LOP3.LUT R20, R20, 0xfffffbff, RZ, 0xc0, !PT ;  /* 0xfffffbff14147812 */ /* 0x000fd200078ec0ff */
[----:B------:R-:W-:-:S04]  /*35dc0*/  @P1 LOP3.LUT R20, R20, 0x400, RZ, 0xfc, !PT ;  /* 0x0000040014141812 */ /* 0x000fc800078efcff */
[----:B------:R-:W-:-:S04]  /*35dd0*/  LOP3.LUT R20, R20, 0xfffffdff, RZ, 0xc0, !PT ;  /* 0xfffffdff14147812 */ /* 0x000fc800078ec0ff */
[----:B------:R-:W-:Y:S02]  /*35de0*/  @P0 LOP3.LUT R20, R20, 0x200, RZ, 0xfc, !PT ;  /* 0x0000020014140812 */ /* 0x000fe400078efcff */
[----:B------:R-:W-:Y:S01]  /*35df0*/  ISETP.GE.AND P0, PT, R103, UR29, PT ;  /* 0x0000001d67007c0c */ /* 0x000fe2000bf06270 */
[----:B------:R-:W-:-:S03]  /*35e00*/  ULDC.64 UR28, c[0x0][0x228] ;  /* 0x00008a00001c7ab9 */ /* 0x000fc60000000a00 */
[----:B------:R-:W-:Y:S01]  /*35e10*/  ISETP.LT.AND P1, PT, R8, UR57, !P0 ;  /* 0x0000003908007c0c */ /* 0x000fe2000c721270 */
[----:B------:R1:W-:Y:S01]  /*35e20*/  STL [R1+0x1474], R24 ;  /* 0x0014741801007387 */ /* 0x0003e20000100800 */
[----:B------:R-:W-:Y:S01]  /*35e30*/  ISETP.LT.AND P0, PT, R7, UR36, !P0 ;  /* 0x0000002407007c0c */ /* 0x000fe2000c701270 */
[----:B------:R-:W-:Y:S01]  /*35e40*/  VIADD R69, R6, 0xdc ;  /* 0x000000dc06457836 */ /* 0x000fe20000000000 */
[----:B------:R-:W-:Y:S01]  /*35e50*/  LOP3.LUT R20, R20, 0xfffffeff, RZ, 0xc0, !PT ;  /* 0xfffffeff14147812 */ /* 0x000fe200078ec0ff */
[----:B------:R-:W3:Y:S01]  /*35e60*/  LDL.LU R105, [R1+0x1890] ;  /* 0x0018900001697983 */ /* 0x000ee20000300800 */
[----:B------:R-:W-:Y:S01]  /*35e70*/  LEA.HI.X.SX32 R5, R5, UR5, 0x2, P3 ;  /* 0x0000000505057c11 */ /* 0x000fe200098f16ff */
[----:B------:R-:W-:Y:S01]  /*35e80*/  ULDC UR5, c[0x0][0x228] ;  /* 0x00008a0000057ab9 */ /* 0x000fe20000000800 */
[----:B------:R-:W-:Y:S01]  /*35e90*/  VIADD R68, R6, 0xdb ;  /* 0x000000db06447836 */ /* 0x000fe20000000000 */
[----:B------:R-:W-:-:S04]  /*35ea0*/  ULDC UR57, c[0x0][0x228] ;  /* 0x00008a0000397ab9 */ /* 0x000fc80000000800 */
[----:B------:R-:W-:-:S04]  /*35eb0*/  @P1 LOP3.LUT R20, R20, 0x100, RZ, 0xfc, !PT ;  /* 0x0000010014141812 */ /* 0x000fc800078efcff */
[----:B------:R-:W-:-:S04]  /*35ec0*/  LOP3.LUT R20, R20, 0xffffff7f, RZ, 0xc0, !PT ;  /* 0xffffff7f14147812 */ /* 0x000fc800078ec0ff */
[----:B------:R-:W-:Y:S02]  /*35ed0*/  @P0 LOP3.LUT R20, R20, 0x80, RZ, 0xfc, !PT ;  /* 0x0000008014140812 */ /* 0x000fe400078efcff */
[----:B------:R-:W-:-:S04]  /*35ee0*/  ISETP.GE.AND P0, PT, R102, UR27, PT ;  /* 0x0000001b66007c0c */ /* 0x000fc8000bf06270 */
[----:B------:R-:W-:Y:S01]  /*35ef0*/  ISETP.LT.AND P1, PT, R8, UR55, !P0 ;  /* 0x0000003708007c0c */ /* 0x000fe2000c721270 */
[----:B-1----:R-:W-:Y:S01]  /*35f00*/  VIADD R24, R24, UR61 ;  /* 0x0000003d18187c36 */ /* 0x002fe20008000000 */
[----:B------:R-:W-:Y:S01]  /*35f10*/  ISETP.LT.AND P0, PT, R7, UR28, !P0 ;  /* 0x0000001c07007c0c */ /* 0x000fe2000c701270 */
[----:B------:R-:W-:Y:S01]  /*35f20*/  VIADD R67, R6, 0xda ;  /* 0x000000da06437836 */ /* 0x000fe20000000000 */
[----:B------:R-:W-:Y:S01]  /*35f30*/  LOP3.LUT R20, R20, 0xffffffbf, RZ, 0xc0, !PT ;  /* 0xffffffbf14147812 */ /* 0x000fe200078ec0ff */
[C---:B------:R-:W-:Y:S01]  /*35f40*/  VIADD R66, R6.reuse, 0xd9 ;  /* 0x000000d906427836 */ /* 0x040fe20000000000 */
[----:B------:R1:W-:Y:S01]  /*35f50*/  STL [R1+0x1478], R24 ;  /* 0x0014781801007387 */ /* 0x0003e20000100800 */
[C---:B------:R-:W-:Y:S01]  /*35f60*/  VIADD R65, R6.reuse, 0xd8 ;  /* 0x000000d806417836 */ /* 0x040fe20000000000 */
[----:B------:R-:W-:Y:S01]  /*35f70*/  ULDC UR61, c[0x0][0x228] ;  /* 0x00008a00003d7ab9 */ /* 0x000fe20000000800 */
[C---:B------:R-:W-:Y:S01]  /*35f80*/  VIADD R64, R6.reuse, 0xd7 ;  /* 0x000000d706407836 */ /* 0x040fe20000000000 */
[----:B------:R-:W4:Y:S01]  /*35f90*/  LDL.LU R104, [R1+0x188c] ;  /* 0x00188c0001687983 */ /* 0x000f220000300800 */
[----:B------:R-:W-:Y:S01]  /*35fa0*/  VIADD R63, R6, 0xd6 ;  /* 0x000000d6063f7836 */ /* 0x000fe20000000000 */
[----:B------:R-:W-:Y:S01]  /*35fb0*/  ULDC UR55, c[0x0][0x228] ;  /* 0x00008a0000377ab9 */ /* 0x000fe20000000800 */
[----:B------:R-:W-:-:S04]  /*35fc0*/  @P1 LOP3.LUT R20, R20, 0x40, RZ, 0xfc, !PT ;  /* 0x0000004014141812 */ /* 0x000fc800078efcff */
[----:B------:R-:W-:Y:S01]  /*35fd0*/  LOP3.LUT R20, R20, 0xffffffdf, RZ, 0xc0, !PT ;  /* 0xffffffdf14147812 */ /* 0x000fe200078ec0ff */
[----:B-1----:R-:W-:Y:S01]  /*35fe0*/  VIADD R24, R24, UR26 ;  /* 0x0000001a18187c36 */ /* 0x002fe20008000000 */
[----:B------:R-:W-:Y:S02]  /*35ff0*/  ULDC UR26, c[0x0][0x248] ;  /* 0x00009200001a7ab9 */ /* 0x000fe40000000800 */
[----:B------:R-:W-:Y:S02]  /*36000*/  @P0 LOP3.LUT R20, R20, 0x20, RZ, 0xfc, !PT ;  /* 0x0000002014140812 */ /* 0x000fe400078efcff */
[----:B------:R-:W-:Y:S01]  /*36010*/  ISETP.GE.AND P0, PT, R101, UR35, PT ;  /* 0x0000002365007c0c */ /* 0x000fe2000bf06270 */
[----:B------:R1:W-:Y:S01]  /*36020*/  STL [R1+0x147c], R24 ;  /* 0x00147c1801007387 */ /* 0x0003e20000100800 */
[----:B------:R-:W-:Y:S01]  /*36030*/  LOP3.LUT R20, R20, 0xffffffef, RZ, 0xc0, !PT ;  /* 0xffffffef14147812 */ /* 0x000fe200078ec0ff */
[----:B------:R-:W-:Y:S01]  /*36040*/  ULDC.64 UR34, c[0x0][0x228] ;  /* 0x00008a0000227ab9 */ /* 0x000fe20000000a00 */
[----:B------:R-:W-:Y:S01]  /*36050*/  ISETP.LT.AND P1, PT, R8, UR53, !P0 ;  /* 0x0000003508007c0c */ /* 0x000fe2000c721270 */
[----:B------:R-:W3:Y:S01]  /*36060*/  LDL.LU R103, [R1+0x1888] ;  /* 0x0018880001677983 */ /* 0x000ee20000300800 */
[----:B------:R-:W-:Y:S01]  /*36070*/  VIADD R62, R6, 0xd5 ;  /* 0x000000d5063e7836 */ /* 0x000fe20000000000 */
[----:B------:R-:W-:Y:S01]  /*36080*/  ULDC UR53, c[0x0][0x228] ;  /* 0x00008a0000357ab9 */ /* 0x000fe20000000800 */
[----:B-1----:R-:W-:Y:S01]  /*36090*/  VIADD R24, R24, UR26 ;  /* 0x0000001a18187c36 */ /* 0x002fe20008000000 */
[----:B------:R-:W-:-:S04]  /*360a0*/  ULDC UR26, c[0x0][0x248] ;  /* 0x00009200001a7ab9 */ /* 0x000fc80000000800 */
[----:B------:R1:W-:Y:S04]  /*360b0*/  STL [R1+0x1480], R24 ;  /* 0x0014801801007387 */ /* 0x0003e80000100800 */
[----:B------:R-:W-:Y:S01]  /*360c0*/  @P1 LOP3.LUT R20, R20, 0x10, RZ, 0xfc, !PT ;  /* 0x0000001014141812 */ /* 0x000fe200078efcff */
[----:B------:R-:W4:Y:S01]  /*360d0*/  LDL.LU R102, [R1+0x1884] ;  /* 0x0018840001667983 */ /* 0x000f220000300800 */
[----:B-1----:R-:W-:Y:S01]  /*360e0*/  VIADD R24, R24, UR26 ;  /* 0x0000001a18187c36 */ /* 0x002fe20008000000 */
[----:B------:R-:W-:Y:S02]  /*360f0*/  ULDC.64 UR26, c[0x0][0x228] ;  /* 0x00008a00001a7ab9 */ /* 0x000fe40000000a00 */
[----:B------:R-:W-:Y:S01]  /*36100*/  ISETP.LT.AND P0, PT, R7, UR26, !P0 ;  /* 0x0000001a07007c0c */ /* 0x000fe2000c701270 */
[----:B------:R-:W-:Y:S01]  /*36110*/  ULDC UR26, c[0x0][0x248] ;  /* 0x00009200001a7ab9 */ /* 0x000fe20000000800 */
[----:B------:R-:W-:-:S11]  /*36120*/  LOP3.LUT R20, R20, 0xfffffff7, RZ, 0xc0, !PT ;  /* 0xfffffff714147812 */ /* 0x000fd600078ec0ff */
        /* <DEDUP_REMOVED lines=9> */
[----:B------:R-:W-:Y:S01]  /*361c0*/  VIADD R60, R6, 0xd3 ;  /* 0x000000d3063c7836 */ /* 0x000fe20000000000 */
[----:B------:R-:W-:-:S06]  /*361d0*/  ULDC UR51, c[0x0][0x228] ;  /* 0x00008a0000337ab9 */ /* 0x000fcc0000000800 */
[----:B------:R-:W-:-:S04]  /*361e0*/  @P1 LOP3.LUT R20, R20, 0x4, RZ, 0xfc, !PT ;  /* 0x0000000414141812 */ /* 0x000fc800078efcff */
[----:B------:R-:W-:-:S04]  /*361f0*/  LOP3.LUT R20, R20, 0xfffffffd, RZ, 0xc0, !PT ;  /* 0xfffffffd14147812 */ /* 0x000fc800078ec0ff */
[----:B------:R-:W-:Y:S02]  /*36200*/  @P0 LOP3.LUT R20, R20, 0x2, RZ, 0xfc, !PT ;  /* 0x0000000214140812 */ /* 0x000fe400078efcff */
[----:B------:R-:W-:Y:S01]  /*36210*/  ISETP.GE.AND P0, PT, R99, UR39, PT ;  /* 0x0000002763007c0c */ /* 0x000fe2000bf06270 */
[----:B------:R-:W-:-:S03]  /*36220*/  ULDC.64 UR38, c[0x0][0x228] ;  /* 0x00008a0000267ab9 */ /* 0x000fc60000000a00 */
[----:B------:R-:W-:Y:S01]  /*36230*/  ISETP.LT.AND P1, PT, R8, UR49, !P0 ;  /* 0x0000003108007c0c */ /* 0x000fe2000c721270 */
[----:B-1----:R-:W-:Y:S01]  /*36240*/  VIADD R24, R24, UR26 ;  /* 0x0000001a18187c36 */ /* 0x002fe20008000000 */
[----:B------:R-:W-:Y:S01]  /*36250*/  ISETP.LT.AND P0, PT, R7, UR40, !P0 ;  /* 0x0000002807007c0c */ /* 0x000fe2000c701270 */
[----:B------:R-:W-:Y:S01]  /*36260*/  ULDC UR26, c[0x0][0x248] ;  /* 0x00009200001a7ab9 */ /* 0x000fe20000000800 */
[----:B------:R-:W-:Y:S01]  /*36270*/  LOP3.LUT R20, R20, 0xfffffffe, RZ, 0xc0, !PT ;  /* 0xfffffffe14147812 */ /* 0x000fe200078ec0ff */
[----:B------:R-:W-:Y:S01]  /*36280*/  VIADD R59, R6, 0xd2 ;  /* 0x000000d2063b7836 */ /* 0x000fe20000000000 */
[----:B------:R-:W-:-:S09]  /*36290*/  ULDC UR49, c[0x0][0x228] ;  /* 0x00008a0000317ab9 */ /* 0x000fd20000000800 */
[----:B------:R-:W-:Y:S02]  /*362a0*/  @P0 LOP3.LUT R19, R19, 0x80000000, RZ, 0xfc, !PT ;  /* 0x8000000013130812 */ /* 0x000fe400078efcff */
[----:B------:R-:W-:Y:S01]  /*362b0*/  ISETP.GE.AND P0, PT, R98, UR33, PT ;  /* 0x0000002162007c0c */ /* 0x000fe2000bf06270 */
[----:B------:R-:W-:Y:S01]  /*362c0*/  ULDC.64 UR32, c[0x0][0x228] ;  /* 0x00008a0000207ab9 */ /* 0x000fe20000000a00 */
[----:B------:R-:W-:Y:S02]  /*362d0*/  @P1 LOP3.LUT R20, R20, 0x1, RZ, 0xfc, !PT ;  /* 0x0000000114141812 */ /* 0x000fe400078efcff */
[----:B------:R-:W-:Y:S01]  /*362e0*/  ISETP.LT.AND P1, PT, R8, UR47, !P0 ;  /* 0x0000002f08007c0c */ /* 0x000fe2000c721270 */
[----:B------:R1:W-:Y:S01]  /*362f0*/  STL [R1+0x1488], R24 ;  /* 0x0014881801007387 */ /* 0x0003e20000100800 */
[----:B------:R-:W-:Y:S01]  /*36300*/  ISETP.LT.AND P0, PT, R7, UR38, !P0 ;  /* 0x0000002607007c0c */ /* 0x000fe2000c701270 */
[C---:B------:R-:W-:Y:S01]  /*36310*/  VIADD R58, R6.reuse, 0xd1 ;  /* 0x000000d1063a7836 */ /* 0x040fe20000000000 */
[----:B------:R-:W-:Y:S01]  /*36320*/  LOP3.LUT R19, R19, 0xbfffffff, RZ, 0xc0, !PT ;  /* 0xbfffffff13137812 */ /* 0x000fe200078ec0ff */
[----:B------:R-:W4:Y:S01]  /*36330*/  LDL.LU R100, [R1+0x187c] ;  /* 0x00187c0001647983 */ /* 0x000f220000300800 */
        /* <DEDUP_REMOVED lines=13> */
[----:B------:R-:W-:-:S07]  /*36410*/  ULDC UR45, c[0x0][0x228] ;  /* 0x00008a00002d7ab9 */ /* 0x000fce0000000800 */
        /* <DEDUP_REMOVED lines=8> */
[----:B------:R-:W-:Y:S01]  /*364a0*/  ULDC UR43, c[0x0][0x228] ;  /* 0x00008a00002b7ab9 */ /* 0x000fe20000000800 */
[----:B------:R-:W-:Y:S01]  /*364b0*/  LOP3.LUT R19, R19, 0xfbffffff, RZ, 0xc0, !PT ;  /* 0xfbffffff13137812 */ /* 0x000fe200078ec0ff */
[----:B------:R-:W3:Y:S08]  /*364c0*/  LDL.LU R99, [R1+0x1878] ;  /* 0x0018780001637983 */ /* 0x000ef00000300800 */
        /* <DEDUP_REMOVED lines=10> */
[----:B------:R-:W-:-:S08]  /*36570*/  ULDC UR19, c[0x0][0x248] ;  /* 0x0000920000137ab9 */ /* 0x000fd00000000800 */
[----:B------:R-:W-:-:S04]  /*36580*/  @P1 LOP3.LUT R19, R19, 0x1000000, RZ, 0xfc, !PT ;  /* 0x0100000013131812 */ /* 0x000fc800078efcff */
[----:B------:R-:W-:-:S04]  /*36590*/  LOP3.LUT R19, R19, 0xff7fffff, RZ, 0xc0, !PT ;  /* 0xff7fffff13137812 */ /* 0x000fc800078ec0ff */
[----:B------:R-:W-:Y:S02]  /*365a0*/  @P0 LOP3.LUT R19, R19, 0x800000, RZ, 0xfc, !PT ;  /* 0x0080000013130812 */ /* 0x000fe400078efcff */
[----:B------:R-:W-:-:S04]  /*365b0*/  ISETP.GE.AND P0, PT, R94, UR27, PT ;  /* 0x0000001b5e007c0c */ /* 0x000fc8000bf06270 */
        /* <DEDUP_REMOVED lines=8> */
[----:B------:R-:W-:Y:S01]  /*36640*/  @P1 LOP3.LUT R19, R19, 0x400000, RZ, 0xfc, !PT ;  /* 0x0040000013131812 */ /* 0x000fe200078efcff */
[----:B-1----:R-:W-:Y:S01]  /*36650*/  VIADD R24, R24, UR26 ;  /* 0x0000001a18187c36 */ /* 0x002fe20008000000 */
[----:B------:R-:W-:Y:S02]  /*36660*/  ULDC UR26, c[0x0][0x248] ;  /* 0x00009200001a7ab9 */ /* 0x000fe40000000800 */
[----:B------:R-:W-:-:S04]  /*36670*/  LOP3.LUT R19, R19, 0xffdfffff, RZ, 0xc0, !PT ;  /* 0xffdfffff13137812 */ /* 0x000fc800078ec0ff */
        /* <DEDUP_REMOVED lines=16> */
[----:B------:R-:W-:Y:S02]  /*36780*/  ISETP.LT.AND P0, PT, R7, UR26, !P0 ;  /* 0x0000001a07007c0c */ /* 0x000fe4000c701270 */
[----:B------:R-:W-:-:S11]  /*36790*/  LOP3.LUT R19, R19, 0xfff7ffff, RZ, 0xc0, !PT ;  /* 0xfff7ffff13137812 */ /* 0x000fd600078ec0ff */
[----:B------:R-:W-:Y:S02]  /*367a0*/  @P0 LOP3.LUT R19, R19, 0x80000, RZ, 0xfc, !PT ;  /* 0x0008000013130812 */ /* 0x000fe400078efcff */
[----:B------:R-:W-:Y:S01]  /*367b0*/  ISETP.GE.AND P0, PT, R92, UR41, PT ;  /* 0x000000295c007c0c */ /* 0x000fe2000bf06270 */
[----:B------:R-:W-:-:S03]  /*367c0*/  ULDC.64 UR40, c[0x0][0x228] ;  /* 0x00008a0000287ab9 */ /* 0x000fc60000000a00 */
[----:B------:R-:W-:Y:S01]  /*367d0*/  ISETP.LT.AND P1, PT, R8, UR48, !P0 ;  /* 0x0000003008007c0c */ /* 0x000fe2000c721270 */
[----:B------:R1:W-:Y:S01]  /*367e0*/  STL [R1+0x149c], R24 ;  /* 0x00149c1801007387 */ /* 0x0003e20000100800 */
[----:B------:R-:W-:Y:S01]  /*367f0*/  ISETP.LT.AND P0, PT, R7, UR34, !P0 ;  /* 0x0000002207007c0c */ /* 0x000fe2000c701270 */
[C---:B------:R-:W-:Y:S01]  /*36800*/  VIADD R52, R6.reuse, 0xcb ;  /* 0x000000cb06347836 */ /* 0x040fe20000000000 */
        /* <DEDUP_REMOVED lines=88> */
[----:B-1----:R-:W-:Y:S01]  /*36d90*/  VIADD R24, R24, UR19 ;  /* 0x0000001318187c36 */ /* 0x002fe20008000000 */
[----:B------:R-:W-:Y:S01]  /*36da0*/  LOP3.LUT R19, R19, 0xfffffffe, RZ, 0xc0, !PT ;  /* 0xfffffffe13137812 */ /* 0x000fe200078ec0ff */
[----:B------:R-:W-:Y:S01]  /*36db0*/  ULDC UR19, c[0x0][0x248] ;  /* 0x0000920000137ab9 */ /* 0x000fe20000000800 */
[----:B------:R-:W-:Y:S01]  /*36dc0*/  ISETP.LT.AND P1, PT, R8, UR24, !P0 ;  /* 0x0000001808007c0c */ /* 0x000fe2000c721270 */
[----:B------:R-:W-:Y:S01]  /*36dd0*/  ULDC.64 UR24, c[0x0][0x228] ;  /* 0x00008a0000187ab9 */ /* 0x000fe20000000a00 */
[----:B------:R-:W-:Y:S01]  /*36de0*/  ISETP.LT.AND P0, PT, R7, UR40, !P0 ;  /* 0x0000002807007c0c */ /* 0x000fe2000c701270 */
[----:B------:R-:W-:-:S12]  /*36df0*/  ULDC.64 UR38, c[0x0][0x228] ;  /* 0x00008a0000267ab9 */ /* 0x000fd80000000a00 */
[----:B------:R-:W-:Y:S02]  /*36e00*/  @P0 LOP3.LUT R18, R18, 0x80000000, RZ, 0xfc, !PT ;  /* 0x8000000012120812 */ /* 0x000fe400078efcff */
[----:B------:R-:W-:Y:S01]  /*36e10*/  ISETP.GE.AND P0, PT, R82, UR33, PT ;  /* 0x0000002152007c0c */ /* 0x000fe2000bf06270 */
[----:B------:R-:W-:Y:S01]  /*36e20*/  ULDC.64 UR32, c[0x0][0x228] ;  /* 0x00008a0000207ab9 */ /* 0x000fe20000000a00 */
[----:B------:R-:W-:Y:S02]  /*36e30*/  @P1 LOP3.LUT R19, R19, 0x1, RZ, 0xfc, !PT ;  /* 0x0000000113131812 */ /* 0x000fe400078efcff */
[----:B------:R-:W-:Y:S01]  /*36e40*/  ISETP.LT.AND P1, PT, R8, UR15, !P0 ;  /* 0x0000000f08007c0c */ /* 0x000fe2000c721270 */
[----:B------:R1:W-:Y:S01]  /*36e50*/  STL [R1+0x14a8], R24 ;  /* 0x0014a81801007387 */ /* 0x0003e20000100800 */
[----:B------:R-:W-:Y:S01]  /*36e60*/  ISETP.LT.AND P0, PT, R7, UR24, !P0 ;  /* 0x0000001807007c0c */ /* 0x000fe2000c701270 */
[----:B------:R-:W-:Y:S01]  /*36e70*/  ULDC UR15, c[0x0][0x248] ;  /* 0x00009200000f7ab9 */ /* 0x000fe20000000800 */
[----:B------:R-:W-:Y:S01]  /*36e80*/  LOP3.LUT R18, R18, 0xbfffffff, RZ, 0xc0, !PT ;  /* 0xbfffffff12127812 */ /* 0x000fe200078ec0ff */
[----:B------:R-:W4:Y:S08]  /*36e90*/  LDL.LU R92, [R1+0x185c] ;  /* 0x00185c00015c7983 */ /* 0x000f300000300800 */
        /* <DEDUP_REMOVED lines=10> */
[----:B------:R-:W-:-:S10]  /*36f40*/  ULDC.64 UR30, c[0x0][0x228] ;  /* 0x00008a00001e7ab9 */ /* 0x000fd40000000a00 */
[----:B------:R-:W-:-:S04]  /*36f50*/  @P1 LOP3.LUT R18, R18, 0x10000000, RZ, 0xfc, !PT ;  /* 0x1000000012121812 */ /* 0x000fc800078efcff */
        /* <DEDUP_REMOVED lines=8> */
[----:B------:R-:W-:Y:S01]  /*36fe0*/  ISETP.LT.AND P0, PT, R7, UR20, !P0 ;  /* 0x0000001407007c0c */ /* 0x000fe2000c701270 */
[----:B------:R-:W-:Y:S02]  /*36ff0*/  ULDC UR13, c[0x0][0x248] ;  /* 0x00009200000d7ab9 */ /* 0x000fe40000000800 */
[----:B------:R-:W4:Y:S08]  /*37000*/  LDL.LU R90, [R1+0x1854] ;  /* 0x00185400015a7983 */ /* 0x000f300000300800 */
        /* <DEDUP_REMOVED lines=11> */
[----:B-1----:R-:W-:Y:S01]  /*370c0*/  VIADD R24, R24, UR19 ;  /* 0x0000001318187c36 */ /* 0x002fe20008000000 */
[----:B------:R-:W-:Y:S01]  /*370d0*/  ULDC UR19, c[0x0][0x248] ;  /* 0x0000920000137ab9 */ /* 0x000fe20000000800 */
[----:B------:R-:W-:-:S03]  /*370e0*/  ISETP.LT.AND P0, PT, R7, UR30, !P0 ;  /* 0x0000001e07007c0c */ /* 0x000fc6000c701270 */
[----:B------:R1:W-:Y:S06]  /*370f0*/  STL [R1+0x14b4], R24 ;  /* 0x0014b41801007387 */ /* 0x0003ec0000100800 */
[----:B------:R-:W-:Y:S01]  /*37100*/  @P1 LOP3.LUT R18, R18, 0x1000000, RZ, 0xfc, !PT ;  /* 0x0100000012121812 */ /* 0x000fe200078efcff */
[----:B------:R-:W4:Y:S01]  /*37110*/  LDL.LU R88, [R1+0x184c] ;  /* 0x00184c0001587983 */ /* 0x000f220000300800 */
[----:B-1----:R-:W-:Y:S01]  /*37120*/  VIADD R24, R24, UR19 ;  /* 0x0000001318187c36 */ /* 0x002fe20008000000 */
[----:B------:R-:W-:-:S04]  /*37130*/  ULDC UR19, c[0x0][0x248] ;  /* 0x0000920000137ab9 */ /* 0x000fc80000000800 */
[----:B------:R1:W-:Y:S01]  /*37140*/  STL [R1+0x14b8], R24 ;  /* 0x0014b81801007387 */ /* 0x0003e20000100800 */
[----:B------:R-:W-:-:S03]  /*37150*/  LOP3.LUT R18, R18, 0xff7fffff, RZ, 0xc0, !PT ;  /* 0xff7fffff12127812 */ /* 0x000fc600078ec0ff */
[----:B------:R-:W3:Y:S01]  /*37160*/  LDL.LU R87, [R1+0x1848] ;  /* 0x0018480001577983 */ /* 0x000ee20000300800 */
[----:B-1----:R-:W-:Y:S01]  /*37170*/  VIADD R24, R24, UR19 ;  /* 0x0000001318187c36 */ /* 0x002fe20008000000 */
[----:B------:R-:W-:Y:S01]  /*37180*/  ULDC UR19, c[0x0][0x248] ;  /* 0x0000920000137ab9 */ /* 0x000fe20000000800 */
[----:B------:R-:W-:-:S03]  /*37190*/  @P0 LOP3.LUT R18, R18, 0x800000, RZ, 0xfc, !PT ;  /* 0x0080000012120812 */ /* 0x000fc600078efcff */
[----:B------:R1:W-:Y:S01]  /*371a0*/  STL [R1+0x14bc], R24 ;  /* 0x0014bc1801007387 */ /* 0x0003e20000100800 */
[----:B------:R-:W-:Y:S01]  /*371b0*/  ISETP.GE.AND P0, PT, R78, UR27, PT ;  /* 0x0000001b4e007c0c */ /* 0x000fe2000bf06270 */
[----:B------:R-:W-:Y:S02]  /*371c0*/  ULDC.64 UR26, c[0x0][0x228] ;  /* 0x00008a00001a7ab9 */ /* 0x000fe40000000a00 */
[----:B------:R-:W4:Y:S01]  /*371d0*/  LDL.LU R86, [R1+0x1844] ;  /* 0x0018440001567983 */ /* 0x000f220000300800 */
[----:B-1----:R-:W-:Y:S01]  /*371e0*/  VIADD R24, R24, UR19 ;  /* 0x0000001318187c36 */ /* 0x002fe20008000000 */
[----:B------:R-:W-:Y:S01]  /*371f0*/  ULDC UR19, c[0x0][0x248] ;  /* 0x0000920000137ab9 */ /* 0x000fe20000000800 */
[----:B------:R-:W-:Y:S01]  /*37200*/  ISETP.LT.AND P1, PT, R8, UR11, !P0 ;  /* 0x0000000b08007c0c */ /* 0x000fe2000c721270 */
[----:B------:R-:W-:Y:S02]  /*37210*/  ULDC UR11, c[0x0][0x248] ;  /* 0x00009200000b7ab9 */ /* 0x000fe40000000800 */
[----:B------:R1:W-:Y:S04]  /*37220*/  STL [R1+0x14c0], R24 ;  /* 0x0014c01801007387 */ /* 0x0003e80000100800 */
[----:B------:R-:W3:Y:S01]  /*37230*/  LDL.LU R85, [R1+0x1840] ;  /* 0x0018400001557983 */ /* 0x000ee20000300800 */
[----:B-1----:R-:W-:Y:S01]  /*37240*/  VIADD R24, R24, UR19 ;  /* 0x0000001318187c36 */ /* 0x002fe20008000000 */
[----:B------:R-:W-:-:S04]  /*37250*/  ULDC UR19, c[0x0][0x248] ;  /* 0x0000920000137ab9 */ /* 0x000fc80000000800 */
[----:B------:R1:W-:Y:S01]  /*37260*/  STL [R1+0x14c4], R24 ;  /* 0x0014c41801007387 */ /* 0x0003e20000100800 */
[----:B------:R-:W-:-:S03]  /*37270*/  LOP3.LUT R18, R18, 0xffbfffff, RZ, 0xc0, !PT ;  /* 0xffbfffff12127812 */ /* 0x000fc600078ec0ff */
[----:B------:R-:W4:Y:S01]  /*37280*/  LDL.LU R84, [R1+0x183c] ;  /* 0x00183c0001547983 */ /* 0x000f220000300800 */
[----:B-1----:R-:W-:Y:S01]  /*37290*/  VIADD R24, R24, UR19 ;  /* 0x0000001318187c36 */ /* 0x002fe20008000000 */
[----:B------:R-:W-:Y:S02]  /*372a0*/  ULDC.64 UR18, c[0x0][0x228] ;  /* 0x00008a0000127ab9 */ /* 0x000fe40000000a00 */
[----:B------:R-:W-:Y:S02]  /*372b0*/  ISETP.LT.AND P0, PT, R7, UR18, !P0 ;  /* 0x0000001207007c0c */ /* 0x000fe4000c701270 */
[----:B------:R-:W-:-:S04]  /*372c0*/  @P1 LOP3.LUT R18, R18, 0x400000, RZ, 0xfc, !PT ;  /* 0x0040000012121812 */ /* 0x000fc800078efcff */
[----:B------:R-:W-:-:S07]  /*372d0*/  LOP3.LUT R18, R18, 0xffdfffff, RZ, 0xc0, !PT ;  /* 0xffdfffff12127812 */ /* 0x000fce00078ec0ff */
[----:B------:R-:W-:Y:S02]  /*372e0*/  @P0 LOP3.LUT R18, R18, 0x200000, RZ, 0xfc, !PT ;  /* 0x0020000012120812 */ /* 0x000fe400078efcff */
[----:B------:R-:W-:Y:S01]  /*372f0*/  ISETP.GE.AND P0, PT, R77, UR35, PT ;  /* 0x000000234d007c0c */ /* 0x000fe2000bf06270 */
[----:B------:R1:W-:Y:S01]  /*37300*/  STL [R1+0x14c8], R24 ;  /* 0x0014c81801007387 */ /* 0x0003e20000100800 */
[----:B------:R-:W-:Y:S01]  /*37310*/  LOP3.LUT R18, R18, 0xffefffff, RZ, 0xc0, !PT ;  /* 0xffefffff12127812 */ /* 0x000fe200078ec0ff */
[----:B------:R-:W-:Y:S01]  /*37320*/  ULDC.64 UR34, c[0x0][0x228] ;  /* 0x00008a0000227ab9 */ /* 0x000fe20000000a00 */
[----:B------:R-:W-:Y:S01]  /*37330*/  ISETP.LT.AND P1, PT, R8, UR16, !P0 ;  /* 0x0000001008007c0c */ /* 0x000fe2000c721270 */
[----:B------:R-:W3:Y:S01]  /*37340*/  LDL.LU R83, [R1+0x1838] ;  /* 0x0018380001537983 */ /* 0x000ee20000300800 */
[----:B------:R-:W-:-:S11]  /*37350*/  ISETP.LT.AND P0, PT, R7, UR26, !P0 ;  /* 0x0000001a07007c0c */ /* 0x000fd6000c701270 */
[----:B------:R-:W-:-:S04]  /*37360*/  @P1 LOP3.LUT R18, R18, 0x100000, RZ, 0xfc, !PT ;  /* 0x0010000012121812 */ /* 0x000fc800078efcff */
[----:B------:R-:W-:-:S04]  /*37370*/  LOP3.LUT R18, R18, 0xfff7ffff, RZ, 0xc0, !PT ;  /* 0xfff7ffff12127812 */ /* 0x000fc800078ec0ff */
[----:B------:R-:W-:Y:S02]  /*37380*/  @P0 LOP3.LUT R18, R18, 0x80000, RZ, 0xfc, !PT ;  /* 0x0008000012120812 */ /* 0x000fe400078efcff */
[----:B------:R-:W-:Y:S01]  /*37390*/  ISETP.GE.AND P0, PT, R76, UR41, PT ;  /* 0x000000294c007c0c */ /* 0x000fe2000bf06270 */
[----:B-1----:R-:W-:Y:S01]  /*373a0*/  VIADD R24, R24, UR17 ;  /* 0x0000001118187c36 */ /* 0x002fe20008000000 */
[----:B------:R-:W-:Y:S01]  /*373b0*/  ULDC UR17, c[0x0][0x248] ;  /* 0x0000920000117ab9 */ /* 0x000fe20000000800 */
[----:B------:R-:W-:Y:S01]  /*373c0*/  LOP3.LUT R18, R18, 0xfffbffff, RZ, 0xc0, !PT ;  /* 0xfffbffff12127812 */ /* 0x000fe200078ec0ff */
[----:B------:R-:W-:Y:S01]  /*373d0*/  ULDC.64 UR40, c[0x0][0x228] ;  /* 0x00008a0000287ab9 */ /* 0x000fe20000000a00 */
[----:B------:R-:W-:Y:S01]  /*373e0*/  ISETP.LT.AND P1, PT, R8, UR9, !P0 ;  /* 0x0000000908007c0c */ /* 0x000fe2000c721270 */
[----:B------:R1:W-:Y:S01]  /*373f0*/  STL [R1+0x14cc], R24 ;  /* 0x0014cc1801007387 */ /* 0x0003e20000100800 */
[----:B------:R-:W-:Y:S01]  /*37400*/  VIADD R46, R6, 0xc5 ;  /* 0x000000c5062e7836 */ /* 0x000fe20000000000 */
[----:B------:R-:W-:-:S02]  /*37410*/  ULDC UR9, c[0x0][0x228] ;  /* 0x00008a0000097ab9 */ /* 0x000fc40000000800 */
[----:B------:R-:W4:Y:S01]  /*37420*/  LDL.LU R82, [R1+0x1834] ;  /* 0x0018340001527983 */ /* 0x000f220000300800 */
[----:B-1----:R-:W-:Y:S01]  /*37430*/  VIADD R24, R24, UR17 ;  /* 0x0000001118187c36 */ /* 0x002fe20008000000 */
[----:B------:R-:W-:Y:S02]  /*37440*/  ULDC.64 UR16, c[0x0][0x228] ;  /* 0x00008a0000107ab9 */ /* 0x000fe40000000a00 */
[----:B------:R-:W-:Y:S01]  /*37450*/  ISETP.LT.AND P0, PT, R7, UR16, !P0 ;  /* 0x0000001007007c0c */ /* 0x000fe2000c701270 */
[----:B------:R-:W-:-:S03]  /*37460*/  ULDC UR16, c[0x0][0x248] ;  /* 0x0000920000107ab9 */ /* 0x000fc60000000800 */
[----:B------:R-:W-:-:S04]  /*37470*/  @P1 LOP3.LUT R18, R18, 0x40000, RZ, 0xfc, !PT ;  /* 0x0004000012121812 */ /* 0x000fc800078efcff */
[----:B------:R-:W-:-:S05]  /*37480*/  LOP3.LUT R18, R18, 0xfffdffff, RZ, 0xc0, !PT ;  /* 0xfffdffff12127812 */ /* 0x000fca00078ec0ff */
        /* <DEDUP_REMOVED lines=8> */
[----:B------:R-:W-:Y:S01]  /*37510*/  VIADD R45, R6, 0xc4 ;  /* 0x000000c4062d7836 */ /* 0x000fe20000000000 */
[----:B------:R-:W-:Y:S01]  /*37520*/  ULDC UR10, c[0x0][0x228] ;  /* 0x00008a00000a7ab9 */ /* 0x000fe20000000800 */
[----:B-1----:R-:W-:Y:S01]  /*37530*/  VIADD R24, R24, UR15 ;  /* 0x0000000f18187c36 */ /* 0x002fe20008000000 */
[----:B------:R-:W-:-:S04]  /*37540*/  ULDC UR15, c[0x0][0x248] ;  /* 0x00009200000f7ab9 */ /* 0x000fc80000000800 */
[----:B------:R1:W-:Y:S03]  /*37550*/  STL [R1+0x14d4], R24 ;  /* 0x0014d41801007387 */ /* 0x0003e60000100800 */
[----:B------:R-:W-:Y:S01]  /*37560*/  @P1 LOP3.LUT R18, R18, 0x10000, RZ, 0xfc, !PT ;  /* 0x0001000012121812 */ /* 0x000fe200078efcff */
[----:B------:R-:W4:Y:S03]  /*37570*/  LDL.LU R80, [R1+0x182c] ;  /* 0x00182c0001507983 */ /* 0x000f260000300800 */
[----:B------:R-:W-:Y:S01]  /*37580*/  LOP3.LUT R18, R18, 0xffff7fff, RZ, 0xc0, !PT ;  /* 0xffff7fff12127812 */ /* 0x000fe200078ec0ff */
[----:B-1----:R-:W-:-:S03]  /*37590*/  VIADD R24, R24, UR15 ;  /* 0x0000000f18187c36 */ /* 0x002fc60008000000 */
[----:B------:R-:W-:Y:S02]  /*375a0*/  @P0 LOP3.LUT R18, R18, 0x8000, RZ, 0xfc, !PT ;  /* 0x0000800012120812 */ /* 0x000fe400078efcff */
[----:B------:R-:W-:Y:S01]  /*375b0*/  ISETP.GE.AND P0, PT, R74, UR33, PT ;  /* 0x000000214a007c0c */ /* 0x000fe2000bf06270 */
[----:B------:R-:W-:Y:S01]  /*375c0*/  ULDC.64 UR32, c[0x0][0x228] ;  /* 0x00008a0000207ab9 */ /* 0x000fe20000000a00 */
[----:B------:R1:W-:Y:S02]  /*375d0*/  STL [R1+0x14d8], R24 ;  /* 0x0014d81801007387 */ /* 0x0003e40000100800 */
[----:B------:R-:W-:Y:S01]  /*375e0*/  ISETP.LT.AND P1, PT, R8, UR14, !P0 ;  /* 0x0000000e08007c0c */ /* 0x000fe2000c721270 */
[----:B------:R-:W-:Y:S01]  /*375f0*/  ULDC UR14, c[0x0][0x248] ;  /* 0x00009200000e7ab9 */ /* 0x000fe20000000800 */
[----:B------:R-:W3:Y:S01]  /*37600*/  LDL.LU R79, [R1+0x1828] ;  /* 0x00182800014f7983 */ /* 0x000ee20000300800 */
[----:B-1----:R-:W-:Y:S01]  /*37610*/  VIADD R24, R24, UR13 ;  /* 0x0000000d18187c36 */ /* 0x002fe20008000000 */
[----:B------:R-:W-:-:S04]  /*37620*/  ULDC UR13, c[0x0][0x248] ;  /* 0x00009200000d7ab9 */ /* 0x000fc80000000800 */
[----:B------:R1:W-:Y:S01]  /*37630*/  STL [R1+0x14dc], R24 ;  /* 0x0014dc1801007387 */ /* 0x0003e20000100800 */
[----:B------:R-:W-:-:S03]  /*37640*/  ISETP.LT.AND P0, PT, R7, UR24, !P0 ;  /* 0x0000001807007c0c */ /* 0x000fc6000c701270 */
[----:B------:R-:W4:Y:S01]  /*37650*/  LDL.LU R78, [R1+0x1824] ;  /* 0x00182400014e7983 */ /* 0x000f220000300800 */
[----:B-1----:R-:W-:Y:S01]  /*37660*/  VIADD R24, R24, UR13 ;  /* 0x0000000d18187c36 */ /* 0x002fe20008000000 */
[----:B------:R-:W-:Y:S01]  /*37670*/  LOP3.LUT R18, R18, 0xffffbfff, RZ, 0xc0, !PT ;  /* 0xffffbfff12127812 */ /* 0x000fe200078ec0ff */
[----:B------:R-:W-:-:S03]  /*37680*/  ULDC UR13, c[0x0][0x248] ;  /* 0x00009200000d7ab9 */ /* 0x000fc60000000800 */
[----:B------:R1:W-:Y:S01]  /*37690*/  STL [R1+0x14e0], R24 ;  /* 0x0014e01801007387 */ /* 0x0003e20000100800 */
[----:B------:R-:W-:-:S03]  /*376a0*/  @P1 LOP3.LUT R18, R18, 0x4000, RZ, 0xfc, !PT ;  /* 0x0000400012121812 */ /* 0x000fc600078efcff */
[----:B------:R-:W3:Y:S01]  /*376b0*/  LDL.LU R77, [R1+0x1820] ;  /* 0x00182000014d7983 */ /* 0x000ee20000300800 */
[----:B-1----:R-:W-:Y:S01]  /*376c0*/  VIADD R24, R24, UR11 ;  /* 0x0000000b18187c36 */ /* 0x002fe20008000000 */
[----:B------:R-:W-:Y:S01]  /*376d0*/  LOP3.LUT R18, R18, 0xffffdfff, RZ, 0xc0, !PT ;  /* 0xffffdfff12127812 */ /* 0x000fe200078ec0ff */
[----:B------:R-:W-:Y:S01]  /*376e0*/  VIADD R44, R6, 0xc3 ;  /* 0x000000c3062c7836 */ /* 0x000fe20000000000 */
[----:B------:R-:W-:Y:S02]  /*376f0*/  ULDC UR11, c[0x0][0x228] ;  /* 0x00008a00000b7ab9 */ /* 0x000fe40000000800 */
[----:B------:R1:W-:Y:S04]  /*37700*/  STL [R1+0x14e4], R24 ;  /* 0x0014e41801007387 */ /* 0x0003e80000100800 */
[----:B------:R-:W4:Y:S01]  /*37710*/  LDL.LU R76, [R1+0x181c] ;  /* 0x00181c00014c7983 */ /* 0x000f220000300800 */
[----:B-1----:R-:W-:Y:S01]  /*37720*/  VIADD R24, R24, UR13 ;  /* 0x0000000d18187c36 */ /* 0x002fe20008000000 */
[----:B------:R-:W-:Y:S01]  /*37730*/  ULDC UR13, c[0x0][0x248] ;  /* 0x00009200000d7ab9 */ /* 0x000fe20000000800 */
[----:B------:R-:W-:-:S03]  /*37740*/  @P0 LOP3.LUT R18, R18, 0x2000, RZ, 0xfc, !PT ;  /* 0x0000200012120812 */ /* 0x000fc600078efcff */
[----:B------:R1:W-:Y:S01]  /*37750*/  STL [R1+0x14e8], R24 ;  /* 0x0014e81801007387 */ /* 0x0003e20000100800 */
[----:B------:R-:W-:Y:S01]  /*37760*/  ISETP.GE.AND P0, PT, R73, UR21, PT ;  /* 0x0000001549007c0c */ /* 0x000fe2000bf06270 */
[----:B------:R-:W-:Y:S02]  /*37770*/  ULDC.64 UR20, c[0x0][0x228] ;  /* 0x00008a0000147ab9 */ /* 0x000fe40000000a00 */
[----:B------:R-:W3:Y:S01]  /*37780*/  LDL.LU R75, [R1+0x1818] ;  /* 0x00181800014b7983 */ /* 0x000ee20000300800 */
[----:B-1----:R-:W-:Y:S01]  /*37790*/  VIADD R24, R24, UR13 ;  /* 0x0000000d18187c36 */ /* 0x002fe20008000000 */
[----:B------:R-:W-:Y:S01]  /*377a0*/  ULDC UR13, c[0x0][0x248] ;  /* 0x00009200000d7ab9 */ /* 0x000fe20000000800 */
[----:B------:R-:W-:Y:S01]  /*377b0*/  ISETP.LT.AND P1, PT, R8, UR23, !P0 ;  /* 0x0000001708007c0c */ /* 0x000fe2000c721270 */
[----:B------:R-:W-:Y:S02]  /*377c0*/  ULDC.64 UR22, c[0x0][0x228] ;  /* 0x00008a0000167ab9 */ /* 0x000fe40000000a00 */
[----:B------:R1:W-:Y:S04]  /*377d0*/  STL [R1+0x14ec], R24 ;  /* 0x0014ec1801007387 */ /* 0x0003e80000100800 */
[----:B------:R-:W4:Y:S01]  /*377e0*/  LDL.LU R74, [R1+0x1814] ;  /* 0x00181400014a7983 */ /* 0x000f220000300800 */
[----:B-1----:R-:W-:Y:S01]  /*377f0*/  VIADD R24, R24, UR13 ;  /* 0x0000000d18187c36 */ /* 0x002fe20008000000 */
[----:B------:R-:W-:Y:S01]  /*37800*/  LOP3.LUT R18, R18, 0xffffefff, RZ, 0xc0, !PT ;  /* 0xffffefff12127812 */ /* 0x000fe200078ec0ff */
[----:B------:R-:W-:Y:S01]  /*37810*/  VIADD R43, R6, 0xc2 ;  /* 0x000000c2062b7836 */ /* 0x000fe20000000000 */
[----:B------:R-:W-:-:S02]  /*37820*/  ULDC UR13, c[0x0][0x228] ;  /* 0x00008a00000d7ab9 */ /* 0x000fc40000000800 */
[----:B------:R1:W-:Y:S01]  /*37830*/  STL [R1+0x14f0], R24 ;  /* 0x0014f01801007387 */ /* 0x0003e20000100800 */
[----:B------:R-:W-:-:S03]  /*37840*/  @P1 LOP3.LUT R18, R18, 0x1000, RZ, 0xfc, !PT ;  /* 0x0000100012121812 */ /* 0x000fc600078efcff */
[----:B------:R-:W3:Y:S01]  /*37850*/  LDL.LU R73, [R1+0x1810] ;  /* 0x0018100001497983 */ /* 0x000ee20000300800 */
[----:B-1----:R-:W-:Y:S01]  /*37860*/  VIADD R24, R24, UR14 ;  /* 0x0000000e18187c36 */ /* 0x002fe20008000000 */
[----:B------:R-:W-:Y:S02]  /*37870*/  ULDC.64 UR14, c[0x0][0x228] ;  /* 0x00008a00000e7ab9 */ /* 0x000fe40000000a00 */
[----:B------:R-:W-:Y:S01]  /*37880*/  ISETP.LT.AND P0, PT, R7, UR14, !P0 ;  /* 0x0000000e07007c0c */ /* 0x000fe2000c701270 */
[----:B------:R-:W-:Y:S01]  /*37890*/  VIADD R42, R6, 0xc1 ;  /* 0x000000c1062a7836 */ /* 0x000fe20000000000 */
[----:B------:R-:W-:Y:S01]  /*378a0*/  LOP3.LUT R18, R18, 0xfffff7ff, RZ, 0xc0, !PT ;  /* 0xfffff7ff12127812 */ /* 0x000fe200078ec0ff */
[----:B------:R1:W-:Y:S01]  /*378b0*/  STL [R1+0x14f4], R24 ;  /* 0x0014f41801007387 */ /* 0x0003e20000100800 */
[----:B------:R-:W-:Y:S01]  /*378c0*/  VIADD R41, R6, 0xc0 ;  /* 0x000000c006297836 */ /* 0x000fe20000000000 */
[----:B------:R-:W-:-:S08]  /*378d0*/  ULDC UR14, c[0x0][0x228] ;  /* 0x00008a00000e7ab9 */ /* 0x000fd00000000800 */
[----:B------:R-:W-:Y:S02]  /*378e0*/  @P0 LOP3.LUT R18, R18, 0x800, RZ, 0xfc, !PT ;  /* 0x0000080012120812 */ /* 0x000fe400078efcff */
[----:B------:R-:W-:Y:S01]  /*378f0*/  ISETP.GE.AND P0, PT, R72, UR31, PT ;  /* 0x0000001f48007c0c */ /* 0x000fe2000bf06270 */
[----:B------:R-:W-:Y:S01]  /*37900*/  ULDC.64 UR30, c[0x0][0x228] ;  /* 0x00008a00001e7ab9 */ /* 0x000fe20000000a00 */
[----:B------:R-:W-:Y:S01]  /*37910*/  LOP3.LUT R18, R18, 0xfffffbff, RZ, 0xc0, !PT ;  /* 0xfffffbff12127812 */ /* 0x000fe200078ec0ff */
[----:B-1----:R-:W-:Y:S01]  /*37920*/  VIADD R24, R24, UR16 ;  /* 0x0000001018187c36 */ /* 0x002fe20008000000 */
[----:B------:R-:W-:Y:S01]  /*37930*/  ISETP.LT.AND P1, PT, R8, UR5, !P0 ;  /* 0x0000000508007c0c */ /* 0x000fe2000c721270 */
[----:B------:R-:W4:Y:S01]  /*37940*/  LDL.LU R72, [R1+0x180c] ;  /* 0x00180c0001487983 */ /* 0x000f220000300800 */
[----:B------:R-:W-:Y:S01]  /*37950*/  ISETP.LT.AND P0, PT, R7, UR20, !P0 ;  /* 0x0000001407007c0c */ /* 0x000fe2000c701270 */
[----:B------:R-:W-:Y:S01]  /*37960*/  ULDC UR16, c[0x0][0x248] ;  /* 0x0000920000107ab9 */ /* 0x000fe20000000800 */
[----:B------:R-:W-:Y:S01]  /*37970*/  ULDC UR20, c[0x0][0x248] ;  /* 0x0000920000147ab9 */ /* 0x000fe20000000800 */
        /* <DEDUP_REMOVED lines=25> */
[----:B------:R-:W-:Y:S01]  /*37b10*/  ULDC UR18, c[0x0][0x248] ;  /* 0x0000920000127ab9 */ /* 0x000fe20000000800 */
[----:B------:R-:W-:Y:S01]  /*37b20*/  VIADD R38, R6, 0xbd ;  /* 0x000000bd06267836 */ /* 0x000fe20000000000 */
[----:B------:R-:W-:-:S06]  /*37b30*/  ULDC UR4, c[0x0][0x228] ;  /* 0x00008a0000047ab9 */ /* 0x000fcc0000000800 */
[----:B------:R-:W-:-:S04]  /*37b40*/  @P1 LOP3.LUT R18, R18, 0x40, RZ, 0xfc, !PT ;  /* 0x0000004012121812 */ /* 0x000fc800078efcff */
[----:B------:R-:W-:-:S04]  /*37b50*/  LOP3.LUT R18, R18, 0xffffffdf, RZ, 0xc0, !PT ;  /* 0xffffffdf12127812 */ /* 0x000fc800078ec0ff */
[----:B------:R-:W-:Y:S02]  /*37b60*/  @P0 LOP3.LUT R18, R18, 0x20, RZ, 0xfc, !PT ;  /* 0x0000002012120812 */ /* 0x000fe400078efcff */
[----:B------:R-:W-:Y:S01]  /*37b70*/  ISETP.GE.AND P0, PT, R69, UR17, PT ;  /* 0x0000001145007c0c */ /* 0x000fe2000bf06270 */
[----:B------:R1:W-:Y:S01]  /*37b80*/  STL [R1+0x14fc], R24 ;  /* 0x0014fc1801007387 */ /* 0x0003e20000100800 */
[----:B------:R-:W-:Y:S01]  /*37b90*/  LOP3.LUT R18, R18, 0xffffffef, RZ, 0xc0, !PT ;  /* 0xffffffef12127812 */ /* 0x000fe200078ec0ff */
[----:B------:R-:W-:Y:S01]  /*37ba0*/  ULDC UR17, c[0x0][0x248] ;  /* 0x0000920000117ab9 */ /* 0x000fe20000000800 */
[----:B------:R-:W-:Y:S01]  /*37bb0*/  ISETP.LT.AND P1, PT, R8, UR56, !P0 ;  /* 0x0000003808007c0c */ /* 0x000fe2000c721270 */
[----:B------:R-:W4:Y:S01]  /*37bc0*/  LDL.LU R70, [R1+0x1804] ;  /* 0x0018040001467983 */ /* 0x000f220000300800 */
[----:B------:R-:W-:Y:S01]  /*37bd0*/  ISETP.LT.AND P0, PT, R7, UR26, !P0 ;  /* 0x0000001a07007c0c */ /* 0x000fe2000c701270 */
[----:B------:R-:W-:-:S10]  /*37be0*/  ULDC UR56, c[0x0][0x228] ;  /* 0x00008a0000387ab9 */ /* 0x000fd40000000800 */
        /* <DEDUP_REMOVED lines=24> */
[----:B------:R-:W-:-:S08]  /*37d70*/  ULDC UR59, c[0x0][0x228] ;  /* 0x00008a00003b7ab9 */ /* 0x000fd00000000800 */
[----:B------:R-:W-:Y:S02]  /*37d80*/  @P0 LOP3.LUT R17, R17, 0x80000000, RZ, 0xfc, !PT ;  /* 0x8000000011110812 */ /* 0x000fe400078efcff */
[----:B------:R-:W-:Y:S01]  /*37d90*/  ISETP.GE.AND P0, PT, R66, UR15, PT ;  /* 0x0000000f42007c0c */ /* 0x000fe2000bf06270 */
[----:B-1----:R-:W-:Y:S01]  /*37da0*/  VIADD R24, R24, UR16 ;  /* 0x0000001018187c36 */ /* 0x002fe20008000000 */
[----:B------:R-:W-:Y:S01]  /*37db0*/  @P1 LOP3.LUT R18, R18, 0x1, RZ, 0xfc, !PT ;  /* 0x0000000112121812 */ /* 0x000fe200078efcff */
[----:B------:R-:W-:Y:S01]  /*37dc0*/  VIADD R35, R6, 0xba ;  /* 0x000000ba06237836 */ /* 0x000fe20000000000 */
[----:B------:R-:W-:Y:S01]  /*37dd0*/  ISETP.LT.AND P1, PT, R8, UR60, !P0 ;  /* 0x0000003c08007c0c */ /* 0x000fe2000c721270 */
[C---:B------:R-:W-:Y:S01]  /*37de0*/  VIADD R34, R6.reuse, 0xb9 ;  /* 0x000000b906227836 */ /* 0x040fe20000000000 */
[----:B------:R-:W-:Y:S02]  /*37df0*/  ISETP.LT.AND P0, PT, R7, UR24, !P0 ;  /* 0x0000001807007c0c */ /* 0x000fe4000c701270 */
[----:B------:R-:W-:Y:S01]  /*37e00*/  LOP3.LUT R17, R17, 0xbfffffff, RZ, 0xc0, !PT ;  /* 0xbfffffff11117812 */ /* 0x000fe200078ec0ff */
[----:B------:R1:W-:Y:S01]  /*37e10*/  STL [R1+0x1504], R24 ;  /* 0x0015041801007387 */ /* 0x0003e20000100800 */
[----:B------:R-:W-:Y:S01]  /*37e20*/  ULDC UR24, c[0x0][0x248] ;  /* 0x0000920000187ab9 */ /* 0x000fe20000000800 */
[C---:B------:R-:W-:Y:S01]  /*37e30*/  VIADD R33, R6.reuse, 0xb8 ;  /* 0x000000b806217836 */ /* 0x040fe20000000000 */
[----:B------:R-:W-:Y:S01]  /*37e40*/  ULDC UR16, c[0x0][0x228] ;  /* 0x00008a0000107ab9 */ /* 0x000fe20000000800 */
[----:B------:R-:W4:Y:S01]  /*37e50*/  LDL.LU R68, [R1+0x17fc] ;  /* 0x0017fc0001447983 */ /* 0x000f220000300800 */
[C---:B------:R-:W-:Y:S01]  /*37e60*/  VIADD R32, R6.reuse, 0xb7 ;  /* 0x000000b706207836 */ /* 0x040fe20000000000 */
[----:B------:R-:W-:Y:S01]  /*37e70*/  ULDC UR15, c[0x0][0x228] ;  /* 0x00008a00000f7ab9 */ /* 0x000fe20000000800 */
[C---:B------:R-:W-:Y:S01]  /*37e80*/  VIADD R31, R6.reuse, 0xb6 ;  /* 0x000000b6061f7836 */ /* 0x040fe20000000000 */
[----:B------:R-:W-:Y:S01]  /*37e90*/  @P1 LOP3.LUT R17, R17, 0x40000000, RZ, 0xfc, !PT ;  /* 0x4000000011111812 */ /* 0x000fe200078efcff */
[----:B------:R-:W-:Y:S01]  /*37ea0*/  VIADD R30, R6, 0xb5 ;  /* 0x000000b5061e7836 */ /* 0x000fe20000000000 */
[----:B------:R-:W-:-:S02]  /*37eb0*/  ULDC UR60, c[0x0][0x228] ;  /* 0x00008a00003c7ab9 */ /* 0x000fc40000000800 */
[----:B------:R-:W-:-:S04]  /*37ec0*/  LOP3.LUT R17, R17, 0xdfffffff, RZ, 0xc0, !PT ;  /* 0xdfffffff11117812 */ /* 0x000fc800078ec0ff */
[----:B------:R-:W-:Y:S02]  /*37ed0*/  @P0 LOP3.LUT R17, R17, 0x20000000, RZ, 0xfc, !PT ;  /* 0x2000000011110812 */ /* 0x000fe400078efcff */
[----:B------:R-:W-:Y:S01]  /*37ee0*/  ISETP.GE.AND P0, PT, R65, UR21, PT ;  /* 0x0000001541007c0c */ /* 0x000fe2000bf06270 */
[----:B-1----:R-:W-:Y:S01]  /*37ef0*/  VIADD R24, R24, UR17 ;  /* 0x0000001118187c36 */ /* 0x002fe20008000000 */
[----:B------:R-:W-:Y:S01]  /*37f00*/  LOP3.LUT R17, R17, 0xefffffff, RZ, 0xc0, !PT ;  /* 0xefffffff11117812 */ /* 0x000fe200078ec0ff */
[----:B------:R-:W-:Y:S01]  /*37f10*/  ULDC UR21, c[0x0][0x248] ;  /* 0x0000920000157ab9 */ /* 0x000fe20000000800 */
[----:B------:R-:W-:Y:S01]  /*37f20*/  ISETP.LT.AND P1, PT, R8, UR43, !P0 ;  /* 0x0000002b08007c0c */ /* 0x000fe2000c721270 */
[----:B------:R-:W-:Y:S01]  /*37f30*/  ULDC UR43, c[0x0][0x228] ;  /* 0x00008a00002b7ab9 */ /* 0x000fe20000000800 */
[----:B------:R-:W-:Y:S01]  /*37f40*/  ISETP.LT.AND P0, PT, R7, UR32, !P0 ;  /* 0x0000002007007c0c */ /* 0x000fe2000c701270 */
[----:B------:R-:W-:Y:S01]  /*37f50*/  VIADD R29, R6, 0xb4 ;  /* 0x000000b4061d7836 */ /* 0x000fe20000000000 */
[----:B------:R-:W-:-:S09]  /*37f60*/  ULDC UR17, c[0x0][0x228] ;  /* 0x00008a0000117ab9 */ /* 0x000fd20000000800 */
[----:B------:R-:W-:-:S04]  /*37f70*/  @P1 LOP3.LUT R17, R17, 0x10000000, RZ, 0xfc, !PT ;  /* 0x1000000011111812 */ /* 0x000fc800078efcff */
[----:B------:R-:W-:-:S04]  /*37f80*/  LOP3.LUT R17, R17, 0xf7ffffff, RZ, 0xc0, !PT ;  /* 0xf7ffffff11117812 */ /* 0x000fc800078ec0ff */
[----:B------:R-:W-:Y:S02]  /*37f90*/  @P0 LOP3.LUT R17, R17, 0x8000000, RZ, 0xfc, !PT ;  /* 0x0800000011110812 */ /* 0x000fe400078efcff */
[----:B------:R-:W-:-:S04]  /*37fa0*/  ISETP.GE.AND P0, PT, R64, UR23, PT ;  /* 0x0000001740007c0c */ /* 0x000fc8000bf06270 */
[----:B------:R-:W-:Y:S01]  /*37fb0*/  ISETP.LT.AND P1, PT, R8, UR43, !P0 ;  /* 0x0000002b08007c0c */ /* 0x000fe2000c721270 */
[----:B------:R1:W-:Y:S01]  /*37fc0*/  STL [R1+0x1508], R24 ;  /* 0x0015081801007387 */ /* 0x0003e20000100800 */
[----:B------:R-:W-:Y:S01]  /*37fd0*/  ISETP.LT.AND P0, PT, R7, UR34, !P0 ;  /* 0x0000002207007c0c */ /* 0x000fe2000c701270 */
[----:B------:R-:W-:Y:S01]  /*37fe0*/  ULDC UR43, c[0x0][0x228] ;  /* 0x00008a00002b7ab9 */ /* 0x000fe20000000800 */
[----:B------:R-:W-:Y:S01]  /*37ff0*/  LOP3.LUT R17, R17, 0xfbffffff, RZ, 0xc0, !PT ;  /* 0xfbffffff11117812 */ /* 0x000fe200078ec0ff */
[----:B------:R-:W3:Y:S01]  /*38000*/  LDL.LU R67, [R1+0x17f8] ;  /* 0x0017f80001437983 */ /* 0x000ee20000300800 */
[----:B-1----:R-:W-:Y:S01]  /*38010*/  VIADD R24, R24, UR18 ;  /* 0x0000001218187c36 */ /* 0x002fe20008000000 */
[----:B------:R-:W-:-:S06]  /*38020*/  ULDC UR18, c[0x0][0x228] ;  /* 0x00008a0000127ab9 */ /* 0x000fcc0000000800 */
[----:B------:R-:W-:Y:S01]  /*38030*/  @P1 LOP3.LUT R17, R17, 0x4000000, RZ, 0xfc, !PT ;  /* 0x0400000011111812 */ /* 0x000fe200078efcff */
[----:B------:R1:W-:Y:S03]  /*38040*/  STL [R1+0x150c], R24 ;  /* 0x00150c1801007387 */ /* 0x0003e60000100800 */
[----:B------:R-:W-:Y:S01]  /*38050*/  LOP3.LUT R17, R17, 0xfdffffff, RZ, 0xc0, !PT ;  /* 0xfdffffff11117812 */ /* 0x000fe200078ec0ff */
[----:B------:R-:W4:Y:S01]  /*38060*/  LDL.LU R66, [R1+0x17f4] ;  /* 0x0017f40001427983 */ /* 0x000f220000300800 */
[----:B-1----:R-:W-:Y:S01]  /*38070*/  VIADD R24, R24, UR20 ;  /* 0x0000001418187c36 */ /* 0x002fe20008000000 */
[----:B------:R-:W-:Y:S01]  /*38080*/  ULDC UR20, c[0x0][0x248] ;  /* 0x0000920000147ab9 */ /* 0x000fe20000000800 */
[----:B------:R-:W-:-:S03]  /*38090*/  @P0 LOP3.LUT R17, R17, 0x2000000, RZ, 0xfc, !PT ;  /* 0x0200000011110812 */ /* 0x000fc600078efcff */
[----:B------:R1:W-:Y:S01]  /*380a0*/  STL [R1+0x1510], R24 ;  /* 0x0015101801007387 */ /* 0x0003e20000100800 */
[----:B------:R-:W-:Y:S01]  /*380b0*/  ISETP.GE.AND P0, PT, R63, UR19, PT ;  /* 0x000000133f007c0c */ /* 0x000fe2000bf06270 */
[----:B------:R-:W-:Y:S01]  /*380c0*/  VIADD R28, R6, 0xb3 ;  /* 0x000000b3061c7836 */ /* 0x000fe20000000000 */
[----:B------:R-:W-:Y:S01]  /*380d0*/  LOP3.LUT R17, R17, 0xfeffffff, RZ, 0xc0, !PT ;  /* 0xfeffffff11117812 */ /* 0x000fe200078ec0ff */
[----:B------:R-:W3:Y:S01]  /*380e0*/  LDL.LU R65, [R1+0x17f0] ;  /* 0x0017f00001417983 */ /* 0x000ee20000300800 */
[----:B-1----:R-:W-:Y:S01]  /*380f0*/  VIADD R24, R24, UR20 ;  /* 0x0000001418187c36 */ /* 0x002fe20008000000 */
[----:B------:R-:W-:Y:S01]  /*38100*/  ISETP.LT.AND P1, PT, R8, UR43, !P0 ;  /* 0x0000002b08007c0c */ /* 0x000fe2000c721270 */
[----:B------:R-:W-:Y:S01]  /*38110*/  ULDC UR43, c[0x0][0x228] ;  /* 0x00008a00002b7ab9 */ /* 0x000fe20000000800 */
[C---:B------:R-:W-:Y:S01]  /*38120*/  VIADD R27, R6.reuse, 0xb2 ;  /* 0x000000b2061b7836 */ /* 0x040fe20000000000 */
[----:B------:R-:W-:Y:S01]  /*38130*/  ULDC UR20, c[0x0][0x228] ;  /* 0x00008a0000147ab9 */ /* 0x000fe20000000800 */
[----:B------:R1:W-:Y:S01]  /*38140*/  STL [R1+0x1514], R24 ;  /* 0x0015141801007387 */ /* 0x0003e20000100800 */
[----:B------:R-:W-:Y:S01]  /*38150*/  VIADD R26, R6, 0xb1 ;  /* 0x000000b1061a7836 */ /* 0x000fe20000000000 */
[----:B------:R-:W-:-:S02]  /*38160*/  ULDC UR19, c[0x0][0x228] ;  /* 0x00008a0000137ab9 */ /* 0x000fc40000000800 */
[----:B------:R-:W4:Y:S01]  /*38170*/  LDL.LU R64, [R1+0x17ec] ;  /* 0x0017ec0001407983 */ /* 0x000f220000300800 */
[----:B-1----:R-:W-:-:S04]  /*38180*/  VIADD R24, R24, UR21 ;  /* 0x0000001518187c36 */ /* 0x002fc80008000000 */
[----:B------:R-:W-:Y:S01]  /*38190*/  @P1 LOP3.LUT R17, R17, 0x1000000, RZ, 0xfc, !PT ;  /* 0x0100000011111812 */ /* 0x000fe200078efcff */
[----:B------:R-:W-:Y:S01]  /*381a0*/  VIADD R25, R6, 0xb0 ;  /* 0x000000b006197836 */ /* 0x000fe20000000000 */
[----:B------:R-:W-:Y:S01]  /*381b0*/  ULDC UR21, c[0x0][0x228] ;  /* 0x00008a0000157ab9 */ /* 0x000fe20000000800 */
[----:B------:R1:W-:Y:S01]  /*381c0*/  STL [R1+0x151c], R24 ;  /* 0x00151c1801007387 */ /* 0x0003e20000100800 */
[----:B------:R-:W-:-:S03]  /*381d0*/  LOP3.LUT R17, R17, 0xff7fffff, RZ, 0xc0, !PT ;  /* 0xff7fffff11117812 */ /* 0x000fc600078ec0ff */
[----:B------:R-:W3:Y:S01]  /*381e0*/  LDL.LU R63, [R1+0x17e8] ;  /* 0x0017e800013f7983 */ /* 0x000ee20000300800 */
[----:B-1----:R-:W-:Y:S01]  /*381f0*/  VIADD R24, R24, UR22 ;  /* 0x0000001618187c36 */ /* 0x002fe20008000000 */
[----:B------:R-:W-:Y:S02]  /*38200*/  ULDC.64 UR22, c[0x0][0x228] ;  /* 0x00008a0000167ab9 */ /* 0x000fe40000000a00 */
[----:B------:R-:W-:Y:S01]  /*38210*/  ISETP.LT.AND P0, PT, R7, UR22, !P0 ;  /* 0x0000001607007c0c */ /* 0x000fe2000c701270 */
[----:B------:R-:W-:-:S12]  /*38220*/  ULDC UR22, c[0x0][0x248] ;  /* 0x0000920000167ab9 */ /* 0x000fd80000000800 */
[----:B------:R-:W-:Y:S02]  /*38230*/  @P0 LOP3.LUT R17, R17, 0x800000, RZ, 0xfc, !PT ;  /* 0x0080000011110812 */ /* 0x000fe400078efcff */
[----:B------:R-:W-:Y:S01]  /*38240*/  ISETP.GE.AND P0, PT, R62, UR27, PT ;  /* 0x0000001b3e007c0c */ /* 0x000fe2000bf06270 */
[----:B------:R-:W-:-:S03]  /*38250*/  ULDC.64 UR26, c[0x0][0x228] ;  /* 0x00008a00001a7ab9 */ /* 0x000fc60000000a00 */
[----:B------:R-:W-:Y:S01]  /*38260*/  ISETP.LT.AND P1, PT, R8, UR43, !P0 ;  /* 0x0000002b08007c0c */ /* 0x000fe2000c721270 */
[----:B------:R-:W-:Y:S01]  /*38270*/  ULDC UR43, c[0x0][0x228] ;  /* 0x00008a00002b7ab9 */ /* 0x000fe20000000800 */
        /* <DEDUP_REMOVED lines=8> */
[----:B------:R-:W-:Y:S01]  /*38300*/  ULDC UR43, c[0x0][0x228] ;  /* 0x00008a00002b7ab9 */ /* 0x000fe20000000800 */
[----:B------:R-:W-:Y:S01]  /*38310*/  ISETP.LT.AND P0, PT, R7, UR26, !P0 ;  /* 0x0000001a07007c0c */ /* 0x000fe2000c701270 */
[----:B------:R1:W-:Y:S01]  /*38320*/  STL [R1+0x1520], R24 ;  /* 0x0015201801007387 */ /* 0x0003e20000100800 */
[----:B------:R-:W-:Y:S01]  /*38330*/  LOP3.LUT R17, R17, 0xffefffff, RZ, 0xc0, !PT ;  /* 0xffefffff11117812 */ /* 0x000fe200078ec0ff */
[----:B------:R-:W-:Y:S02]  /*38340*/  ULDC UR26, c[0x0][0x248] ;  /* 0x00009200001a7ab9 */ /* 0x000fe40000000800 */
[----:B------:R-:W4:Y:S06]  /*38350*/  LDL.LU R62, [R1+0x17e4] ;  /* 0x0017e400013e7983 */ /* 0x000f2c0000300800 */
[----:B------:R-:W-:-:S04]  /*38360*/  @P1 LOP3.LUT R17, R17, 0x100000, RZ, 0xfc, !PT ;  /* 0x0010000011111812 */ /* 0x000fc800078efcff */
[----:B------:R-:W-:-:S04]  /*38370*/  LOP3.LUT R17, R17, 0xfff7ffff, RZ, 0xc0, !PT ;  /* 0xfff7ffff11117812 */ /* 0x000fc800078ec0ff */
[----:B------:R-:W-:Y:S02]  /*38380*/  @P0 LOP3.LUT R17, R17, 0x80000, RZ, 0xfc, !PT ;  /* 0x0008000011110812 */ /* 0x000fe400078efcff */
[----:B------:R-:W-:-:S04]  /*38390*/  ISETP.GE.AND P0, PT, R60, UR29, PT ;  /* 0x0000001d3c007c0c */ /* 0x000fc8000bf06270 */
[----:B------:R-:W-:Y:S01]  /*383a0*/  ISETP.LT.AND P1, PT, R8, UR43, !P0 ;  /* 0x0000002b08007c0c */ /* 0x000fe2000c721270 */
[----:B-1----:R-:W-:Y:S01]  /*383b0*/  VIADD R24, R24, UR22 ;  /* 0x0000001618187c36 */ /* 0x002fe20008000000 */
[----:B------:R-:W-:Y:S01]  /*383c0*/  ISETP.LT.AND P0, PT, R7, UR30, !P0 ;  /* 0x0000001e07007c0c */ /* 0x000fe2000c701270 */
[----:B------:R-:W-:Y:S01]  /*383d0*/  ULDC UR43, c[0x0][0x228] ;  /* 0x00008a00002b7ab9 */ /* 0x000fe20000000800 */
[----:B------:R-:W-:Y:S01]  /*383e0*/  LOP3.LUT R17, R17, 0xfffbffff, RZ, 0xc0, !PT ;  /* 0xfffbffff11117812 */ /* 0x000fe200078ec0ff */
[----:B------:R-:W-:Y:S01]  /*383f0*/  VIADD R252, R6, 0xaf ;  /* 0x000000af06fc7836 */ /* 0x000fe20000000000 */
[----:B------:R1:W-:Y:S01]  /*38400*/  STL [R1+0x152c], R24 ;  /* 0x00152c1801007387 */ /* 0x0003e20000100800 */
[----:B------:R-:W-:-:S03]  /*38410*/  ULDC UR22, c[0x0][0x228] ;  /* 0x00008a0000167ab9 */ /* 0x000fc60000000800 */
[----:B------:R-:W3:Y:S03]  /*38420*/  LDL.LU R61, [R1+0x17e0] ;  /* 0x0017e000013d7983 */ /* 0x000ee60000300800 */
        /* <DEDUP_REMOVED lines=8> */
[----:B------:R-:W-:Y:S01]  /*384b0*/  ULDC UR25, c[0x0][0x228] ;  /* 0x00008a0000197ab9 */ /* 0x000fe20000000800 */
[----:B------:R-:W-:Y:S01]  /*384c0*/  ISETP.LT.AND P1, PT, R8, UR43, !P0 ;  /* 0x0000002b08007c0c */ /* 0x000fe2000c721270 */
[----:B------:R-:W4:Y:S01]  /*384d0*/  LDL.LU R60, [R1+0x17dc] ;  /* 0x0017dc00013c7983 */ /* 0x000f220000300800 */
[----:B------:R-:W-:Y:S01]  /*384e0*/  ULDC UR43, c[0x0][0x228] ;  /* 0x00008a00002b7ab9 */ /* 0x000fe20000000800 */
[----:B-1----:R-:W-:Y:S01]  /*384f0*/  VIADD R24, R24, UR26 ;  /* 0x0000001a18187c36 */ /* 0x002fe20008000000 */
[----:B------:R-:W-:-:S04]  /*38500*/  ULDC UR26, c[0x0][0x228] ;  /* 0x00008a00001a7ab9 */ /* 0x000fc80000000800 */
[----:B------:R1:W-:Y:S05]  /*38510*/  STL [R1+0x1538], R24 ;  /* 0x0015381801007387 */ /* 0x0003ea0000100800 */
[----:B------:R-:W-:Y:S01]  /*38520*/  @P1 LOP3.LUT R17, R17, 0x10000, RZ, 0xfc, !PT ;  /* 0x0001000011111812 */ /* 0x000fe200078efcff */
[----:B------:R-:W3:Y:S01]  /*38530*/  LDL.LU R59, [R1+0x17d8] ;  /* 0x0017d800013b7983 */ /* 0x000ee20000300800 */
        /* <DEDUP_REMOVED lines=29> */
[----:B------:R-:W-:Y:S01]  /*38710*/  ULDC UR43, c[0x0][0x228] ;  /* 0x00008a00002b7ab9 */ /* 0x000fe20000000800 */
[----:B------:R-:W-:Y:S01]  /*38720*/  ISETP.LT.AND P0, PT, R7, UR34, !P0 ;  /* 0x0000002207007c0c */ /* 0x000fe2000c701270 */
[----:B------:R-:W4:Y:S10]  /*38730*/  LDL.LU R58, [R1+0x17d4] ;  /* 0x0017d400013a7983 */ /* 0x000f340000300800 */
        /* <DEDUP_REMOVED lines=19> */
[----:B------:R-:W-:-:S10]  /*38870*/  ULDC UR27, c[0x0][0x248] ;  /* 0x00009200001b7ab9 */ /* 0x000fd40000000800 */
        /* <DEDUP_REMOVED lines=8> */
[----:B------:R-:W-:Y:S01]  /*38900*/  ULDC UR56, c[0x0][0x228] ;  /* 0x00008a0000387ab9 */ /* 0x000fe20000000800 */
[----:B------:R-:W-:Y:S01]  /*38910*/  ISETP.LT.AND P0, PT, R7, UR42, !P0 ;  /* 0x0000002a07007c0c */ /* 0x000fe2000c701270 */
[----:B------:R-:W3:Y:S10]  /*38920*/  LDL.LU R57, [R1+0x17d0] ;  /* 0x0017d00001397983 */ /* 0x000ef40000300800 */
        /* <DEDUP_REMOVED lines=9> */
[----:B------:R-:W-:Y:S01]  /*389c0*/  ULDC UR56, c[0x0][0x228] ;  /* 0x00008a0000387ab9 */ /* 0x000fe20000000800 */
[----:B------:R1:W-:Y:S04]  /*389d0*/  STL [R1+0x154c], R24 ;  /* 0x00154c1801007387 */ /* 0x0003e80000100800 */
[----:B------:R-:W4:Y:S03]  /*389e0*/  LDL.LU R56, [R1+0x17cc] ;  /* 0x0017cc0001387983 */ /* 0x000f260000300800 */
[----:B------:R-:W-:Y:S01]  /*389f0*/  @P1 LOP3.LUT R17, R17, 0x4, RZ, 0xfc, !PT ;  /* 0x0000000411111812 */ /* 0x000fe200078efcff */
[----:B-1----:R-:W-:-:S03]  /*38a00*/  VIADD R24, R24, UR28 ;  /* 0x0000001c18187c36 */ /* 0x002fc60008000000 */
[----:B------:R-:W-:Y:S01]  /*38a10*/  LOP3.LUT R17, R17, 0xfffffffd, RZ, 0xc0, !PT ;  /* 0xfffffffd11117812 */ /* 0x000fe200078ec0ff */
[----:B------:R-:W-:Y:S01]  /*38a20*/  ULDC UR28, c[0x0][0x248] ;  /* 0x00009200001c7ab9 */ /* 0x000fe20000000800 */
[----:B------:R1:W-:Y:S02]  /*38a30*/  STL [R1+0x1554], R24 ;  /* 0x0015541801007387 */ /* 0x0003e40000100800 */
[----:B------:R-:W-:Y:S02]  /*38a40*/  @P0 LOP3.LUT R17, R17, 0x2, RZ, 0xfc, !PT ;  /* 0x0000000211110812 */ /* 0x000fe400078efcff */
[----:B------:R-:W-:Y:S01]  /*38a50*/  ISETP.GE.AND P0, PT, R51, UR39, PT ;  /* 0x0000002733007c0c */ /* 0x000fe2000bf06270 */
[----:B------:R-:W3:Y:S01]  /*38a60*/  LDL.LU R55, [R1+0x17c8] ;  /* 0x0017c80001377983 */ /* 0x000ee20000300800 */
[----:B-1----:R-:W-:Y:S02]  /*38a70*/  VIADD R24, R24, UR23 ;  /* 0x0000001718187c36 */ /* 0x002fe40008000000 */
[----:B------:R-:W-:Y:S01]  /*38a80*/  ISETP.LT.AND P1, PT, R8, UR56, !P0 ;  /* 0x0000003808007c0c */ /* 0x000fe2000c721270 */
[----:B------:R-:W-:Y:S01]  /*38a90*/  ULDC UR56, c[0x0][0x228] ;  /* 0x00008a0000387ab9 */ /* 0x000fe20000000800 */
[----:B------:R-:W-:Y:S01]  /*38aa0*/  LOP3.LUT R17, R17, 0xfffffffe, RZ, 0xc0, !PT ;  /* 0xfffffffe11117812 */ /* 0x000fe200078ec0ff */
[----:B------:R-:W-:Y:S01]  /*38ab0*/  ULDC.64 UR38, c[0x0][0x228] ;  /* 0x00008a0000267ab9 */ /* 0x000fe20000000a00 */
[----:B------:R1:W-:Y:S01]  /*38ac0*/  STL [R1+0x155c], R24 ;  /* 0x00155c1801007387 */ /* 0x0003e20000100800 */
[----:B------:R-:W-:-:S03]  /*38ad0*/  ULDC UR23, c[0x0][0x228] ;  /* 0x00008a0000177ab9 */ /* 0x000fc60000000800 */
[----:B------:R-:W4:Y:S01]  /*38ae0*/  LDL.LU R54, [R1+0x17c4] ;  /* 0x0017c40001367983 */ /* 0x000f220000300800 */
[----:B-1----:R-:W-:Y:S01]  /*38af0*/  VIADD R24, R24, UR28 ;  /* 0x0000001c18187c36 */ /* 0x002fe20008000000 */
[----:B------:R-:W-:Y:S02]  /*38b00*/  ULDC.64 UR28, c[0x0][0x228] ;  /* 0x00008a00001c7ab9 */ /* 0x000fe40000000a00 */
[----:B------:R-:W-:Y:S02]  /*38b10*/  ISETP.LT.AND P0, PT, R7, UR28, !P0 ;  /* 0x0000001c07007c0c */ /* 0x000fe4000c701270 */
[----:B------:R-:W-:-:S11]  /*38b20*/  @P1 LOP3.LUT R17, R17, 0x1, RZ, 0xfc, !PT ;  /* 0x0000000111111812 */ /* 0x000fd600078efcff */
        /* <DEDUP_REMOVED lines=163> */
[----:B------:R-:W4:Y:S10]  /*39560*/  LDL.LU R48, [R1+0x17ac] ;  /* 0x0017ac0001307983 */ /* 0x000f340000300800 */
[----:B------:R-:W-:-:S02]  /*39570*/  @P0 LOP3.LUT R15, R15, 0x80000000, RZ, 0xfc, !PT ;  /* 0x800000000f0f0812 */ /* 0x000fc400078efcff */
[----:B------:R-:W-:Y:S01]  /*39580*/  ISETP.GE.AND P0, PT, R34, UR33, PT ;  /* 0x0000002122007c0c */ /* 0x000fe2000bf06270 */
[----:B------:R-:W-:Y:S01]  /*39590*/  ULDC.64 UR32, c[0x0][0x228] ;  /* 0x00008a0000207ab9 */ /* 0x000fe20000000a00 */
[----:B------:R-:W-:Y:S02]  /*395a0*/  @P1 LOP3.LUT R16, R16, 0x1, RZ, 0xfc, !PT ;  /* 0x0000000110101812 */ /* 0x000fe400078efcff */
[----:B------:R-:W-:Y:S01]  /*395b0*/  ISETP.LT.AND P1, PT, R8, UR47, !P0 ;  /* 0x0000002f08007c0c */ /* 0x000fe2000c721270 */
[----:B-1----:R-:W-:Y:S01]  /*395c0*/  VIADD R24, R24, UR27 ;  /* 0x0000001b18187c36 */ /* 0x002fe20008000000 */
[----:B------:R-:W-:Y:S01]  /*395d0*/  ISETP.LT.AND P0, PT, R7, UR38, !P0 ;  /* 0x0000002607007c0c */ /* 0x000fe2000c701270 */
[----:B------:R-:W-:Y:S01]  /*395e0*/  ULDC UR27, c[0x0][0x248] ;  /* 0x00009200001b7ab9 */ /* 0x000fe20000000800 */
[----:B------:R-:W-:Y:S01]  /*395f0*/  LOP3.LUT R15, R15, 0xbfffffff, RZ, 0xc0, !PT ;  /* 0xbfffffff0f0f7812 */ /* 0x000fe200078ec0ff */
[----:B------:R-:W-:Y:S01]  /*39600*/  ULDC UR38, c[0x0][0x228] ;  /* 0x00008a0000267ab9 */ /* 0x000fe20000000800 */
        /* <DEDUP_REMOVED lines=22> */
[----:B------:R1:W-:Y:S01]  /*39770*/  STL [R1+0x1590], R24 ;  /* 0x0015901801007387 */ /* 0x0003e20000100800 */
[----:B------:R-:W-:-:S03]  /*39780*/  ULDC UR45, c[0x0][0x228] ;  /* 0x00008a00002d7ab9 */ /* 0x000fc60000000800 */
[----:B------:R-:W4:Y:S06]  /*39790*/  LDL.LU R46, [R1+0x17a4] ;  /* 0x0017a400012e7983 */ /* 0x000f2c0000300800 */
        /* <DEDUP_REMOVED lines=12> */
[----:B------:R-:W3:Y:S01]  /*39860*/  LDL.LU R45, [R1+0x17a0] ;  /* 0x0017a000012d7983 */ /* 0x000ee20000300800 */
[----:B-1----:R-:W-:-:S05]  /*39870*/  VIADD R24, R24, UR27 ;  /* 0x0000001b18187c36 */ /* 0x002fca0008000000 */
[----:B------:R-:W-:Y:S01]  /*39880*/  @P1 LOP3.LUT R15, R15, 0x1000000, RZ, 0xfc, !PT ;  /* 0x010000000f0f1812 */ /* 0x000fe200078efcff */
[----:B------:R-:W-:-:S03]  /*39890*/  ULDC UR27, c[0x0][0x248] ;  /* 0x00009200001b7ab9 */ /* 0x000fc60000000800 */
[----:B------:R-:W-:Y:S01]  /*398a0*/  LOP3.LUT R15, R15, 0xff7fffff, RZ, 0xc0, !PT ;  /* 0xff7fffff0f0f7812 */ /* 0x000fe200078ec0ff */
[----:B------:R1:W-:Y:S03]  /*398b0*/  STL [R1+0x15a0], R24 ;  /* 0x0015a01801007387 */ /* 0x0003e60000100800 */
[----:B------:R-:W-:Y:S02]  /*398c0*/  @P0 LOP3.LUT R15, R15, 0x800000, RZ, 0xfc, !PT ;  /* 0x008000000f0f0812 */ /* 0x000fe400078efcff */
[----:B------:R-:W-:Y:S01]  /*398d0*/  ISETP.GE.AND P0, PT, R30, UR43, PT ;  /* 0x0000002b1e007c0c */ /* 0x000fe2000bf06270 */
[----:B------:R-:W-:Y:S01]  /*398e0*/  ULDC.64 UR42, c[0x0][0x228] ;  /* 0x00008a00002a7ab9 */ /* 0x000fe20000000a00 */
[----:B-1----:R-:W-:Y:S01]  /*398f0*/  VIADD R24, R24, UR27 ;  /* 0x0000001b18187c36 */ /* 0x002fe20008000000 */
[----:B------:R-:W-:Y:S01]  /*39900*/  ULDC UR27, c[0x0][0x248] ;  /* 0x00009200001b7ab9 */ /* 0x000fe20000000800 */
[----:B------:R-:W-:Y:S01]  /*39910*/  ISETP.LT.AND P1, PT, R8, UR11, !P0 ;  /* 0x0000000b08007c0c */ /* 0x000fe2000c721270 */
[----:B------:R-:W-:-:S02]  /*39920*/  ULDC UR11, c[0x0][0x248] ;  /* 0x00009200000b7ab9 */ /* 0x000fc40000000800 */
[----:B------:R1:W-:Y:S04]  /*39930*/  STL [R1+0x15a8], R24 ;  /* 0x0015a81801007387 */ /* 0x0003e80000100800 */
[----:B------:R-:W4:Y:S01]  /*39940*/  LDL.LU R44, [R1+0x179c] ;  /* 0x00179c00012c7983 */ /* 0x000f220000300800 */
[----:B-1----:R-:W-:Y:S01]  /*39950*/  VIADD R24, R24, UR27 ;  /* 0x0000001b18187c36 */ /* 0x002fe20008000000 */
[----:B------:R-:W-:-:S04]  /*39960*/  ULDC UR27, c[0x0][0x248] ;  /* 0x00009200001b7ab9 */ /* 0x000fc80000000800 */
[----:B------:R1:W-:Y:S01]  /*39970*/  STL [R1+0x15ac], R24 ;  /* 0x0015ac1801007387 */ /* 0x0003e20000100800 */
[----:B------:R-:W-:Y:S02]  /*39980*/  ISETP.LT.AND P0, PT, R7, UR36, !P0 ;  /* 0x0000002407007c0c */ /* 0x000fe4000c701270 */
[----:B------:R-:W-:Y:S01]  /*39990*/  LOP3.LUT R15, R15, 0xffbfffff, RZ, 0xc0, !PT ;  /* 0xffbfffff0f0f7812 */ /* 0x000fe200078ec0ff */
[----:B------:R-:W3:Y:S01]  /*399a0*/  LDL.LU R43, [R1+0x1798] ;  /* 0x00179800012b7983 */ /* 0x000ee20000300800 */
[----:B-1----:R-:W-:Y:S01]  /*399b0*/  VIADD R24, R24, UR27 ;  /* 0x0000001b18187c36 */ /* 0x002fe20008000000 */
[----:B------:R-:W-:Y:S01]  /*399c0*/  ULDC UR27, c[0x0][0x248] ;  /* 0x00009200001b7ab9 */ /* 0x000fe20000000800 */
[----:B------:R-:W-:-:S03]  /*399d0*/  @P1 LOP3.LUT R15, R15, 0x400000, RZ, 0xfc, !PT ;  /* 0x004000000f0f1812 */ /* 0x000fc600078efcff */
[----:B------:R1:W-:Y:S01]  /*399e0*/  STL [R1+0x15b4], R24 ;  /* 0x0015b41801007387 */ /* 0x0003e20000100800 */
[----:B------:R-:W-:-:S03]  /*399f0*/  LOP3.LUT R15, R15, 0xffdfffff, RZ, 0xc0, !PT ;  /* 0xffdfffff0f0f7812 */ /* 0x000fc600078ec0ff */
[----:B------:R-:W4:Y:S01]  /*39a00*/  LDL.LU R42, [R1+0x1794] ;  /* 0x00179400012a7983 */ /* 0x000f220000300800 */
[----:B-1----:R-:W-:Y:S01]  /*39a10*/  VIADD R24, R24, UR27 ;  /* 0x0000001b18187c36 */ /* 0x002fe20008000000 */
[----:B------:R-:W-:-:S04]  /*39a20*/  ULDC UR27, c[0x0][0x248] ;  /* 0x00009200001b7ab9 */ /* 0x000fc80000000800 */
[----:B------:R1:W-:Y:S01]  /*39a30*/  STL [R1+0x15b8], R24 ;  /* 0x0015b81801007387 */ /* 0x0003e20000100800 */
[----:B------:R-:W-:Y:S02]  /*39a40*/  @P0 LOP3.LUT R15, R15, 0x200000, RZ, 0xfc, !PT ;  /* 0x002000000f0f0812 */ /* 0x000fe400078efcff */
[----:B------:R-:W-:Y:S01]  /*39a50*/  ISETP.GE.AND P0, PT, R29, UR31, PT ;  /* 0x0000001f1d007c0c */ /* 0x000fe2000bf06270 */
[----:B------:R-:W3:Y:S01]  /*39a60*/  LDL.LU R41, [R1+0x1790] ;  /* 0x0017900001297983 */ /* 0x000ee20000300800 */
[----:B-1----:R-:W-:Y:S01]  /*39a70*/  VIADD R24, R24, UR27 ;  /* 0x0000001b18187c36 */ /* 0x002fe20008000000 */
[----:B------:R-:W-:Y:S01]  /*39a80*/  ULDC UR27, c[0x0][0x248] ;  /* 0x00009200001b7ab9 */ /* 0x000fe20000000800 */
[----:B------:R-:W-:Y:S01]  /*39a90*/  LOP3.LUT R15, R15, 0xffefffff, RZ, 0xc0, !PT ;  /* 0xffefffff0f0f7812 */ /* 0x000fe200078ec0ff */
[----:B------:R-:W-:Y:S02]  /*39aa0*/  ULDC.64 UR30, c[0x0][0x228] ;  /* 0x00008a00001e7ab9 */ /* 0x000fe40000000a00 */
[----:B------:R1:W-:Y:S01]  /*39ab0*/  STL [R1+0x15c4], R24 ;  /* 0x0015c41801007387 */ /* 0x0003e20000100800 */
[----:B------:R-:W-:Y:S01]  /*39ac0*/  ISETP.LT.AND P1, PT, R8, UR9, !P0 ;  /* 0x0000000908007c0c */ /* 0x000fe2000c721270 */
[----:B------:R-:W-:-:S02]  /*39ad0*/  ULDC UR9, c[0x0][0x248] ;  /* 0x0000920000097ab9 */ /* 0x000fc40000000800 */
[----:B------:R-:W4:Y:S01]  /*39ae0*/  LDL.LU R40, [R1+0x178c] ;  /* 0x00178c0001287983 */ /* 0x000f220000300800 */
[----:B-1----:R-:W-:Y:S01]  /*39af0*/  VIADD R24, R24, UR27 ;  /* 0x0000001b18187c36 */ /* 0x002fe20008000000 */
[----:B------:R-:W-:-:S04]  /*39b00*/  ULDC UR27, c[0x0][0x248] ;  /* 0x00009200001b7ab9 */ /* 0x000fc80000000800 */
[----:B------:R1:W-:Y:S01]  /*39b10*/  STL [R1+0x15c8], R24 ;  /* 0x0015c81801007387 */ /* 0x0003e20000100800 */
[----:B------:R-:W-:Y:S01]  /*39b20*/  ISETP.LT.AND P0, PT, R7, UR42, !P0 ;  /* 0x0000002a07007c0c */ /* 0x000fe2000c701270 */
[----:B------:R-:W-:Y:S02]  /*39b30*/  ULDC UR42, c[0x0][0x228] ;  /* 0x00008a00002a7ab9 */ /* 0x000fe40000000800 */
[----:B------:R-:W3:Y:S01]  /*39b40*/  LDL.LU R39, [R1+0x1788] ;  /* 0x0017880001277983 */ /* 0x000ee20000300800 */
[----:B-1----:R-:W-:Y:S01]  /*39b50*/  VIADD R24, R24, UR27 ;  /* 0x0000001b18187c36 */ /* 0x002fe20008000000 */
[----:B------:R-:W-:-:S04]  /*39b60*/  ULDC UR27, c[0x0][0x248] ;  /* 0x00009200001b7ab9 */ /* 0x000fc80000000800 */
[----:B------:R1:W-:Y:S01]  /*39b70*/  STL [R1+0x15d0], R24 ;  /* 0x0015d01801007387 */ /* 0x0003e20000100800 */
[----:B------:R-:W-:-:S03]  /*39b80*/  @P1 LOP3.LUT R15, R15, 0x100000, RZ, 0xfc, !PT ;  /* 0x001000000f0f1812 */ /* 0x000fc600078efcff */
[----:B------:R-:W4:Y:S01]  /*39b90*/  LDL.LU R38, [R1+0x1784] ;  /* 0x0017840001267983 */ /* 0x000f220000300800 */
[----:B-1----:R-:W-:Y:S01]  /*39ba0*/  VIADD R24, R24, UR27 ;  /* 0x0000001b18187c36 */ /* 0x002fe20008000000 */
[----:B------:R-:W-:Y:S01]  /*39bb0*/  ULDC UR27, c[0x0][0x248] ;  /* 0x00009200001b7ab9 */ /* 0x000fe20000000800 */
[----:B------:R-:W-:-:S03]  /*39bc0*/  LOP3.LUT R15, R15, 0xfff7ffff, RZ, 0xc0, !PT ;  /* 0xfff7ffff0f0f7812 */ /* 0x000fc600078ec0ff */
[----:B------:R1:W-:Y:S01]  /*39bd0*/  STL [R1+0x15d4], R24 ;  /* 0x0015d41801007387 */ /* 0x0003e20000100800 */
[----:B------:R-:W-:-:S03]  /*39be0*/  @P0 LOP3.LUT R15, R15, 0x80000, RZ, 0xfc, !PT ;  /* 0x000800000f0f0812 */ /* 0x000fc600078efcff */
[----:B------:R-:W3:Y:S01]  /*39bf0*/  LDL.LU R37, [R1+0x1780] ;  /* 0x0017800001257983 */ /* 0x000ee20000300800 */
[----:B-1----:R-:W-:Y:S01]  /*39c00*/  VIADD R24, R24, UR27 ;  /* 0x0000001b18187c36 */ /* 0x002fe20008000000 */
[----:B------:R-:W-:Y:S01]  /*39c10*/  ULDC UR27, c[0x0][0x248] ;  /* 0x00009200001b7ab9 */ /* 0x000fe20000000800 */
[----:B------:R-:W-:Y:S01]  /*39c20*/  ISETP.GE.AND P0, PT, R28, UR29, PT ;  /* 0x0000001d1c007c0c */ /* 0x000fe2000bf06270 */
[----:B------:R-:W-:Y:S02]  /*39c30*/  ULDC.64 UR28, c[0x0][0x228] ;  /* 0x00008a00001c7ab9 */ /* 0x000fe40000000a00 */
[----:B------:R1:W-:Y:S01]  /*39c40*/  STL [R1+0x15dc], R24 ;  /* 0x0015dc1801007387 */ /* 0x0003e20000100800 */
[----:B------:R-:W-:-:S03]  /*39c50*/  ISETP.LT.AND P1, PT, R8, UR10, !P0 ;  /* 0x0000000a08007c0c */ /* 0x000fc6000c721270 */
[----:B------:R-:W4:Y:S01]  /*39c60*/  LDL.LU R36, [R1+0x177c] ;  /* 0x00177c0001247983 */ /* 0x000f220000300800 */
[----:B-1----:R-:W-:Y:S01]  /*39c70*/  VIADD R24, R24, UR27 ;  /* 0x0000001b18187c36 */ /* 0x002fe20008000000 */
[----:B------:R-:W-:-:S04]  /*39c80*/  ULDC UR27, c[0x0][0x248] ;  /* 0x00009200001b7ab9 */ /* 0x000fc80000000800 */
[----:B------:R1:W-:Y:S01]  /*39c90*/  STL [R1+0x15e4], R24 ;  /* 0x0015e41801007387 */ /* 0x0003e20000100800 */
[----:B------:R-:W-:-:S03]  /*39ca0*/  ISETP.LT.AND P0, PT, R7, UR30, !P0 ;  /* 0x0000001e07007c0c */ /* 0x000fc6000c701270 */
[----:B------:R-:W3:Y:S01]  /*39cb0*/  LDL.LU R35, [R1+0x1778] ;  /* 0x0017780001237983 */ /* 0x000ee20000300800 */
[----:B-1----:R-:W-:Y:S01]  /*39cc0*/  VIADD R24, R24, UR27 ;  /* 0x0000001b18187c36 */ /* 0x002fe20008000000 */
[----:B------:R-:W-:Y:S01]  /*39cd0*/  ULDC UR27, c[0x0][0x248] ;  /* 0x00009200001b7ab9 */ /* 0x000fe20000000800 */
[----:B------:R-:W-:-:S03]  /*39ce0*/  LOP3.LUT R15, R15, 0xfffbffff, RZ, 0xc0, !PT ;  /* 0xfffbffff0f0f7812 */ /* 0x000fc600078ec0ff */
[----:B------:R1:W-:Y:S01]  /*39cf0*/  STL [R1+0x15ec], R24 ;  /* 0x0015ec1801007387 */ /* 0x0003e20000100800 */
[----:B------:R-:W-:-:S03]  /*39d00*/  @P1 LOP3.LUT R15, R15, 0x40000, RZ, 0xfc, !PT ;  /* 0x000400000f0f1812 */ /* 0x000fc600078efcff */
        /* <DEDUP_REMOVED lines=10> */
[----:B------:R-:W-:-:S03]  /*39db0*/  ISETP.GE.AND P0, PT, R27, UR39, PT ;  /* 0x000000271b007c0c */ /* 0x000fc6000bf06270 */
[----:B------:R-:W4:Y:S01]  /*39dc0*/  LDL.LU R32, [R1+0x176c] ;  /* 0x00176c0001207983 */ /* 0x000f220000300800 */
[----:B-1----:R-:W-:-:S03]  /*39dd0*/  VIADD R24, R24, UR27 ;  /* 0x0000001b18187c36 */ /* 0x002fc60008000000 */
[----:B------:R-:W3:Y:S01]  /*39de0*/  LDL.LU R31, [R1+0x1768] ;  /* 0x00176800011f7983 */ /* 0x000ee20000300800 */
[----:B------:R-:W-:Y:S01]  /*39df0*/  ULDC UR27, c[0x0][0x248] ;  /* 0x00009200001b7ab9 */ /* 0x000fe20000000800 */
[----:B------:R-:W-:Y:S02]  /*39e00*/  ISETP.LT.AND P1, PT, R8, UR13, !P0 ;  /* 0x0000000d08007c0c */ /* 0x000fe4000c721270 */
[----:B------:R1:W-:Y:S04]  /*39e10*/  STL [R1+0x1600], R24 ;  /* 0x0016001801007387 */ /* 0x0003e80000100800 */
[----:B------:R-:W4:Y:S01]  /*39e20*/  LDL.LU R30, [R1+0x1764] ;  /* 0x00176400011e7983 */ /* 0x000f220000300800 */
[----:B-1----:R-:W-:-:S05]  /*39e30*/  VIADD R24, R24, UR27 ;  /* 0x0000001b18187c36 */ /* 0x002fca0008000000 */
[----:B------:R1:W-:Y:S01]  /*39e40*/  STL [R1+0x1604], R24 ;  /* 0x0016041801007387 */ /* 0x0003e20000100800 */
[----:B------:R-:W-:-:S03]  /*39e50*/  LOP3.LUT R15, R15, 0xfffeffff, RZ, 0xc0, !PT ;  /* 0xfffeffff0f0f7812 */ /* 0x000fc600078ec0ff */
[----:B------:R-:W3:Y:S01]  /*39e60*/  LDL.LU R29, [R1+0x1760] ;  /* 0x00176000011d7983 */ /* 0x000ee20000300800 */
[----:B-1----:R-:W-:Y:S01]  /*39e70*/  VIADD R24, R24, UR11 ;  /* 0x0000000b18187c36 */ /* 0x002fe20008000000 */
[----:B------:R-:W-:Y:S02]  /*39e80*/  ULDC.64 UR10, c[0x0][0x228] ;  /* 0x00008a00000a7ab9 */ /* 0x000fe40000000a00 */
[----:B------:R-:W-:Y:S02]  /*39e90*/  ISETP.LT.AND P0, PT, R7, UR10, !P0 ;  /* 0x0000000a07007c0c */ /* 0x000fe4000c701270 */
[----:B------:R-:W-:-:S04]  /*39ea0*/  @P1 LOP3.LUT R15, R15, 0x10000, RZ, 0xfc, !PT ;  /* 0x000100000f0f1812 */ /* 0x000fc800078efcff */
[----:B------:R-:W-:-:S07]  /*39eb0*/  LOP3.LUT R15, R15, 0xffff7fff, RZ, 0xc0, !PT ;  /* 0xffff7fff0f0f7812 */ /* 0x000fce00078ec0ff */
        /* <DEDUP_REMOVED lines=38> */
[----:B------:R-:W-:Y:S01]  /*3a120*/  ULDC UR4, c[0x0][0x248] ;  /* 0x0000920000047ab9 */ /* 0x000fe20000000800 */
[----:B------:R-:W-:Y:S01]  /*3a130*/  ULDC UR12, c[0x0][0x228] ;  /* 0x00008a00000c7ab9 */ /* 0x000fe20000000800 */
[----:B-1----:R-:W-:Y:S01]  /*3a140*/  VIADD R24, R24, UR9 ;  /* 0x0000000918187c36 */ /* 0x002fe20008000000 */
[----:B------:R-:W-:-:S04]  /*3a150*/  ULDC UR9, c[0x0][0x248] ;  /* 0x0000920000097ab9 */ /* 0x000fc80000000800 */
[----:B------:R1:W-:Y:S03]  /*3a160*/  STL [R1+0x161c], R24 ;  /* 0x00161c1801007387 */ /* 0x0003e60000100800 */
[----:B------:R-:W-:Y:S01]  /*3a170*/  @P1 LOP3.LUT R15, R15, 0x100, RZ, 0xfc, !PT ;  /* 0x000001000f0f1812 */ /* 0x000fe200078efcff */
        /* <DEDUP_REMOVED lines=8> */
[----:B------:R-:W-:Y:S01]  /*3a200*/  ISETP.GE.AND P0, PT, R250, UR43, PT ;  /* 0x0000002bfa007c0c */ /* 0x000fe2000bf06270 */
[----:B------:R-:W-:Y:S01]  /*3a210*/  ULDC UR9, c[0x0][0x248] ;  /* 0x0000920000097ab9 */ /* 0x000fe20000000800 */
[----:B------:R-:W-:Y:S01]  /*3a220*/  LOP3.LUT R15, R15, 0xffffffbf, RZ, 0xc0, !PT ;  /* 0xffffffbf0f0f7812 */ /* 0x000fe200078ec0ff */
[----:B------:R-:W-:Y:S01]  /*3a230*/  ULDC UR43, c[0x0][0x22c] ;  /* 0x00008b00002b7ab9 */ /* 0x000fe20000000800 */
[----:B------:R1:W-:Y:S01]  /*3a240*/  STL [R1+0x1624], R24 ;  /* 0x0016241801007387 */ /* 0x0003e20000100800 */
[----:B------:R-:W-:Y:S01]  /*3a250*/  ISETP.LT.AND P1, PT, R8, UR16, !P0 ;  /* 0x0000001008007c0c */ /* 0x000fe2000c721270 */
[----:B------:R-:W-:Y:S01]  /*3a260*/  ULDC UR16, c[0x0][0x248] ;  /* 0x0000920000107ab9 */ /* 0x000fe20000000800 */
[----:B-1----:R-:W-:Y:S01]  /*3a270*/  VIADD R24, R24, UR5 ;  /* 0x0000000518187c36 */ /* 0x002fe20008000000 */
[----:B------:R-:W-:-:S03]  /*3a280*/  ULDC UR5, c[0x0][0x248] ;  /* 0x0000920000057ab9 */ /* 0x000fc60000000800 */
[----:B------:R-:W-:Y:S01]  /*3a290*/  VIADD R252, R24, UR5 ;  /* 0x0000000518fc7c36 */ /* 0x000fe20008000000 */
[----:B------:R1:W-:Y:S04]  /*3a2a0*/  STL [R1+0x162c], R24 ;  /* 0x00162c1801007387 */ /* 0x0003e80000100800 */
[----:B-1----:R-:W4:Y:S04]  /*3a2b0*/  LDL.LU R24, [R1+0x174c] ;  /* 0x00174c0001187983 */ /* 0x002f280000300800 */
[----:B------:R1:W-:Y:S01]  /*3a2c0*/  STL [R1+0x1634], R252 ;  /* 0x001634fc01007387 */ /* 0x0003e20000100800 */
[----:B------:R-:W-:Y:S01]  /*3a2d0*/  @P1 LOP3.LUT R15, R15, 0x40, RZ, 0xfc, !PT ;  /* 0x000000400f0f1812 */ /* 0x000fe200078efcff */
[----:B-1----:R-:W-:Y:S01]  /*3a2e0*/  VIADD R252, R252, UR4 ;  /* 0x00000004fcfc7c36 */ /* 0x002fe20008000000 */
[----:B------:R-:W-:-:S02]  /*3a2f0*/  ULDC.64 UR4, c[0x0][0x228] ;  /* 0x00008a0000047ab9 */ /* 0x000fc40000000a00 */
[----:B------:R-:W-:Y:S01]  /*3a300*/  ISETP.LT.AND P0, PT, R7, UR4, !P0 ;  /* 0x0000000407007c0c */ /* 0x000fe2000c701270 */
[----:B------:R-:W-:Y:S01]  /*3a310*/  ULDC UR4, c[0x0][0x248] ;  /* 0x0000920000047ab9 */ /* 0x000fe20000000800 */
[----:B------:R-:W-:-:S11]  /*3a320*/  LOP3.LUT R15, R15, 0xffffffdf, RZ, 0xc0, !PT ;  /* 0xffffffdf0f0f7812 */ /* 0x000fd600078ec0ff */
[----:B------:R-:W-:Y:S02]  /*3a330*/  @P0 LOP3.LUT R15, R15, 0x20, RZ, 0xfc, !PT ;  /* 0x000000200f0f0812 */ /* 0x000fe400078efcff */
[----:B------:R-:W-:Y:S01]  /*3a340*/  ISETP.GE.AND P0, PT, R249, UR31, PT ;  /* 0x0000001ff9007c0c */ /* 0x000fe2000bf06270 */
[----:B------:R-:W-:-:S03]  /*3a350*/  ULDC.64 UR30, c[0x0][0x228] ;  /* 0x00008a00001e7ab9 */ /* 0x000fc60000000a00 */
[----:B------:R-:W-:Y:S01]  /*3a360*/  ISETP.LT.AND P1, PT, R8, UR17, !P0 ;  /* 0x0000001108007c0c */ /* 0x000fe2000c721270 */
[----:B------:R-:W-:Y:S01]  /*3a370*/  VIADD R251, R252, UR4 ;  /* 0x00000004fcfb7c36 */ /* 0x000fe20008000000 */
        /* <DEDUP_REMOVED lines=18> */
[----:B------:R-:W-:Y:S01]  /*3a4a0*/  ULDC.64 UR14, c[0x0][0x228] ;  /* 0x00008a00000e7ab9 */ /* 0x000fe20000000a00 */
[----:B------:R-:W-:Y:S01]  /*3a4b0*/  ISETP.LT.AND P0, PT, R7, UR10, !P0 ;  /* 0x0000000a07007c0c */ /* 0x000fe2000c701270 */
[----:B------:R-:W-:Y:S01]  /*3a4c0*/  VIADD R250, R251, UR4 ;  /* 0x00000004fbfa7c36 */ /* 0x000fe20008000000 */
[----:B------:R-:W-:Y:S01]  /*3a4d0*/  LOP3.LUT R15, R15, 0xfffffffe, RZ, 0xc0, !PT ;  /* 0xfffffffe0f0f7812 */ /* 0x000fe200078ec0ff */
[----:B------:R-:W-:Y:S01]  /*3a4e0*/  ULDC UR4, c[0x0][0x248] ;  /* 0x0000920000047ab9 */ /* 0x000fe20000000800 */
[----:B------:R-:W-:-:S09]  /*3a4f0*/  ULDC UR10, c[0x0][0x22c] ;  /* 0x00008b00000a7ab9 */ /* 0x000fd20000000800 */
[----:B------:R-:W-:Y:S02]  /*3a500*/  @P0 LOP3.LUT R14, R14, 0x80000000, RZ, 0xfc, !PT ;  /* 0x800000000e0e0812 */ /* 0x000fe400078efcff */
[----:B------:R-:W-:Y:S01]  /*3a510*/  ISETP.GE.AND P0, PT, R246, UR33, PT ;  /* 0x00000021f6007c0c */ /* 0x000fe2000bf06270 */
[----:B------:R-:W-:Y:S01]  /*3a520*/  ULDC.64 UR32, c[0x0][0x228] ;  /* 0x00008a0000207ab9 */ /* 0x000fe20000000a00 */
[----:B------:R-:W-:Y:S02]  /*3a530*/  @P1 LOP3.LUT R15, R15, 0x1, RZ, 0xfc, !PT ;  /* 0x000000010f0f1812 */ /* 0x000fe400078efcff */
        /* <DEDUP_REMOVED lines=14> */
[----:B------:R-:W-:-:S07]  /*3a620*/  ULDC UR14, c[0x0][0x228] ;  /* 0x00008a00000e7ab9 */ /* 0x000fce0000000800 */
[----:B------:R-:W-:-:S04]  /*3a630*/  @P1 LOP3.LUT R14, R14, 0x10000000, RZ, 0xfc, !PT ;  /* 0x100000000e0e1812 */ /* 0x000fc800078efcff */
[----:B------:R-:W-:-:S04]  /*3a640*/  LOP3.LUT R14, R14, 0xf7ffffff, RZ, 0xc0, !PT ;  /* 0xf7ffffff0e0e7812 */ /* 0x000fc800078ec0ff */
[----:B------:R-:W-:Y:S02]  /*3a650*/  @P0 LOP3.LUT R14, R14, 0x8000000, RZ, 0xfc, !PT ;  /* 0x080000000e0e0812 */ /* 0x000fe400078efcff */
[----:B------:R-:W-:Y:S01]  /*3a660*/  ISETP.GE.AND P0, PT, R244, UR13, PT ;  /* 0x0000000df4007c0c */ /* 0x000fe2000bf06270 */
[----:B------:R-:W-:Y:S01]  /*3a670*/  VIADD R248, R249, UR4 ;  /* 0x00000004f9f87c36 */ /* 0x000fe20008000000 */
        /* <DEDUP_REMOVED lines=14> */
[----:B------:R-:W-:Y:S01]  /*3a760*/  ULDC UR5, c[0x0][0x228] ;  /* 0x00008a0000057ab9 */ /* 0x000fe20000000800 */
[----:B------:R-:W-:Y:S01]  /*3a770*/  ISETP.LT.AND P0, PT, R7, UR18, !P0 ;  /* 0x0000001207007c0c */ /* 0x000fe2000c701270 */
[----:B------:R-:W-:Y:S01]  /*3a780*/  VIADD R246, R247, UR4 ;  /* 0x00000004f7f67c36 */ /* 0x000fe20008000000 */
[----:B------:R-:W-:Y:S01]  /*3a790*/  ULDC UR4, c[0x0][0x248] ;  /* 0x0000920000047ab9 */ /* 0x000fe20000000800 */
        /* <DEDUP_REMOVED lines=16> */
[----:B------:R-:W-:Y:S02]  /*3a8a0*/  ISETP.LT.AND P0, PT, R7, UR36, !P0 ;  /* 0x0000002407007c0c */ /* 0x000fe4000c701270 */
[----:B------:R-:W-:-:S09]  /*3a8b0*/  LOP3.LUT R14, R14, 0xffefffff, RZ, 0xc0, !PT ;  /* 0xffefffff0e0e7812 */ /* 0x000fd200078ec0ff */
        /* <DEDUP_REMOVED lines=104> */
[----:B------:R-:W-:-:S11]  /*3af40*/  LOP3.LUT R14, R14, 0xfffffffe, RZ, 0xc0, !PT ;  /* 0xfffffffe0e0e7812 */ /* 0x000fd600078ec0ff */
[----:B------:R-:W-:Y:S02]  /*3af50*/  @P0 LOP3.LUT R13, R13, 0x80000000, RZ, 0xfc, !PT ;  /* 0x800000000d0d0812 */ /* 0x000fe400078efcff */
[----:B------:R-:W-:Y:S01]  /*3af60*/  ISETP.GE.AND P0, PT, R230, UR21, PT ;  /* 0x00000015e6007c0c */ /* 0x000fe2000bf06270 */
[----:B------:R-:W-:Y:S01]  /*3af70*/  VIADD R239, R240, UR9 ;  /* 0x00000009f0ef7c36 */ /* 0x000fe20008000000 */
[----:B------:R-:W-:Y:S01]  /*3af80*/  @P1 LOP3.LUT R14, R14, 0x1, RZ, 0xfc, !PT ;  /* 0x000000010e0e1812 */ /* 0x000fe200078efcff */
[----:B------:R-:W-:Y:S01]  /*3af90*/  ULDC UR9, c[0x0][0x248] ;  /* 0x0000920000097ab9 */ /* 0x000fe20000000800 */
[----:B------:R-:W-:Y:S01]  /*3afa0*/  ISETP.LT.AND P1, PT, R8, UR46, !P0 ;  /* 0x0000002e08007c0c */ /* 0x000fe2000c721270 */
[----:B------:R-:W-:Y:S01]  /*3afb0*/  ULDC UR46, c[0x0][0x228] ;  /* 0x00008a00002e7ab9 */ /* 0x000fe20000000800 */
[----:B------:R-:W-:Y:S02]  /*3afc0*/  ISETP.LT.AND P0, PT, R7, UR36, !P0 ;  /* 0x0000002407007c0c */ /* 0x000fe4000c701270 */
        /* <DEDUP_REMOVED lines=104> */
[----:B------:R-:W-:Y:S01]  /*3b650*/  VIADD R229, R230, UR24 ;  /* 0x00000018e6e57c36 */ /* 0x000fe20008000000 */
[----:B------:R-:W-:Y:S01]  /*3b660*/  ISETP.LT.AND P0, PT, R7, UR30, !P0 ;  /* 0x0000001e07007c0c */ /* 0x000fe2000c701270 */
[----:B------:R-:W-:Y:S01]  /*3b670*/  ULDC.64 UR28, c[0x0][0x228] ;  /* 0x00008a00001c7ab9 */ /* 0x000fe20000000a00 */
[----:B------:R-:W-:Y:S01]  /*3b680*/  ULDC UR30, c[0x0][0x248] ;  /* 0x00009200001e7ab9 */ /* 0x000fe20000000800 */
[----:B------:R-:W-:-:S08]  /*3b690*/  ULDC UR46, c[0x0][0x22c] ;  /* 0x00008b00002e7ab9 */ /* 0x000fd00000000800 */
[----:B------:R-:W-:Y:S01]  /*3b6a0*/  @P1 LOP3.LUT R13, R13, 0x1000, RZ, 0xfc, !PT ;  /* 0x000010000d0d1812 */ /* 0x000fe200078efcff */
[----:B------:R-:W-:-:S03]  /*3b6b0*/  ULDC UR24, c[0x0][0x22c] ;  /* 0x00008b0000187ab9 */ /* 0x000fc60000000800 */
[----:B------:R-:W-:-:S04]  /*3b6c0*/  LOP3.LUT R13, R13, 0xfffff7ff, RZ, 0xc0, !PT ;  /* 0xfffff7ff0d0d7812 */ /* 0x000fc800078ec0ff */
[----:B------:R-:W-:Y:S02]  /*3b6d0*/  @P0 LOP3.LUT R13, R13, 0x800, RZ, 0xfc, !PT ;  /* 0x000008000d0d0812 */ /* 0x000fe400078efcff */
[----:B------:R-:W-:Y:S01]  /*3b6e0*/  ISETP.GE.AND P0, PT, R220, UR27, PT ;  /* 0x0000001bdc007c0c */ /* 0x000fe2000bf06270 */
[----:B------:R-:W-:Y:S01]  /*3b6f0*/  VIADD R228, R229, UR26 ;  /* 0x0000001ae5e47c36 */ /* 0x000fe20008000000 */
[----:B------:R-:W-:Y:S02]  /*3b700*/  ULDC UR26, c[0x0][0x248] ;  /* 0x00009200001a7ab9 */ /* 0x000fe40000000800 */
[----:B------:R-:W-:Y:S01]  /*3b710*/  ISETP.LT.AND P1, PT, R8, UR40, !P0 ;  /* 0x0000002808007c0c */ /* 0x000fe2000c721270 */
[----:B------:R-:W-:Y:S01]  /*3b720*/  VIADD R227, R228, UR26 ;  /* 0x0000001ae4e37c36 */ /* 0x000fe20008000000 */
[----:B------:R-:W-:Y:S01]  /*3b730*/  ISETP.LT.AND P0, PT, R7, UR28, !P0 ;  /* 0x0000001c07007c0c */ /* 0x000fe2000c701270 */
[----:B------:R-:W-:Y:S01]  /*3b740*/  ULDC UR26, c[0x0][0x248] ;  /* 0x00009200001a7ab9 */ /* 0x000fe20000000800 */
[----:B------:R-:W-:Y:S01]  /*3b750*/  LOP3.LUT R13, R13, 0xfffffbff, RZ, 0xc0, !PT ;  /* 0xfffffbff0d0d7812 */ /* 0x000fe200078ec0ff */
[----:B------:R-:W-:Y:S01]  /*3b760*/  VIADD R226, R227, UR26 ;  /* 0x0000001ae3e27c36 */ /* 0x000fe20008000000 */
[----:B------:R-:W-:Y:S01]  /*3b770*/  ULDC UR26, c[0x0][0x248] ;  /* 0x00009200001a7ab9 */ /* 0x000fe20000000800 */
[----:B------:R-:W-:Y:S01]  /*3b780*/  ULDC UR40, c[0x0][0x228] ;  /* 0x00008a0000287ab9 */ /* 0x000fe20000000800 */
[----:B------:R-:W-:Y:S01]  /*3b790*/  ULDC UR28, c[0x0][0x228] ;  /* 0x00008a00001c7ab9 */ /* 0x000fe20000000800 */
[----:B------:R-:W-:Y:S01]  /*3b7a0*/  VIADD R225, R226, UR26 ;  /* 0x0000001ae2e17c36 */ /* 0x000fe20008000000 */
[----:B------:R-:W-:-:S03]  /*3b7b0*/  ULDC UR26, c[0x0][0x248] ;  /* 0x00009200001a7ab9 */ /* 0x000fc60000000800 */
[----:B------:R-:W-:Y:S01]  /*3b7c0*/  @P1 LOP3.LUT R13, R13, 0x400, RZ, 0xfc, !PT ;  /* 0x000004000d0d1812 */ /* 0x000fe200078efcff */
[----:B------:R-:W-:Y:S01]  /*3b7d0*/  VIADD R224, R225, UR26 ;  /* 0x0000001ae1e07c36 */ /* 0x000fe20008000000 */
[----:B------:R-:W-:Y:S02]  /*3b7e0*/  ULDC UR26, c[0x0][0x248] ;  /* 0x00009200001a7ab9 */ /* 0x000fe40000000800 */
[----:B------:R-:W-:Y:S01]  /*3b7f0*/  LOP3.LUT R13, R13, 0xfffffdff, RZ, 0xc0, !PT ;  /* 0xfffffdff0d0d7812 */ /* 0x000fe200078ec0ff */
[----:B------:R-:W-:Y:S01]  /*3b800*/  VIADD R223, R224, UR26 ;  /* 0x0000001ae0df7c36 */ /* 0x000fe20008000000 */
[----:B------:R-:W-:Y:S02]  /*3b810*/  ULDC UR26, c[0x0][0x248] ;  /* 0x00009200001a7ab9 */ /* 0x000fe40000000800 */
[----:B------:R-:W-:Y:S02]  /*3b820*/  @P0 LOP3.LUT R13, R13, 0x200, RZ, 0xfc, !PT ;  /* 0x000002000d0d0812 */ /* 0x000fe400078efcff */
[----:B------:R-:W-:Y:S01]  /*3b830*/  ISETP.GE.AND P0, PT, R219, UR41, PT ;  /* 0x00000029db007c0c */ /* 0x000fe2000bf06270 */
[----:B------:R-:W-:Y:S01]  /*3b840*/  VIADD R222, R223, UR26 ;  /* 0x0000001adfde7c36 */ /* 0x000fe20008000000 */
[----:B------:R-:W-:-:S02]  /*3b850*/  ULDC UR26, c[0x0][0x248] ;  /* 0x00009200001a7ab9 */ /* 0x000fc40000000800 */
[----:B------:R-:W-:Y:S01]  /*3b860*/  ISETP.LT.AND P1, PT, R8, UR40, !P0 ;  /* 0x0000002808007c0c */ /* 0x000fe2000c721270 */
[----:B------:R-:W-:Y:S01]  /*3b870*/  VIADD R221, R222, UR26 ;  /* 0x0000001adedd7c36 */ /* 0x000fe20008000000 */
[----:B------:R-:W-:Y:S01]  /*3b880*/  ULDC.64 UR26, c[0x0][0x228] ;  /* 0x00008a00001a7ab9 */ /* 0x000fe20000000a00 */
[----:B------:R-:W-:Y:S01]  /*3b890*/  LOP3.LUT R13, R13, 0xfffffeff, RZ, 0xc0, !PT ;  /* 0xfffffeff0d0d7812 */ /* 0x000fe200078ec0ff */
[----:B------:R-:W-:Y:S01]  /*3b8a0*/  ULDC.64 UR40, c[0x0][0x228] ;  /* 0x00008a0000287ab9 */ /* 0x000fe20000000a00 */
[----:B------:R-:W-:Y:S01]  /*3b8b0*/  ISETP.LT.AND P0, PT, R7, UR26, !P0 ;  /* 0x0000001a07007c0c */ /* 0x000fe2000c701270 */
[----:B------:R-:W-:Y:S01]  /*3b8c0*/  VIADD R220, R221, UR30 ;  /* 0x0000001edddc7c36 */ /* 0x000fe20008000000 */
[----:B------:R-:W-:Y:S01]  /*3b8d0*/  ULDC UR30, c[0x0][0x248] ;  /* 0x00009200001e7ab9 */ /* 0x000fe20000000800 */
[----:B------:R-:W-:-:S05]  /*3b8e0*/  ULDC UR26, c[0x0][0x228] ;  /* 0x00008a00001a7ab9 */ /* 0x000fca0000000800 */
[----:B------:R-:W-:-:S04]  /*3b8f0*/  @P1 LOP3.LUT R13, R13, 0x100, RZ, 0xfc, !PT ;  /* 0x000001000d0d1812 */ /* 0x000fc800078efcff */
[----:B------:R-:W-:-:S04]  /*3b900*/  LOP3.LUT R13, R13, 0xffffff7f, RZ, 0xc0, !PT ;  /* 0xffffff7f0d0d7812 */ /* 0x000fc800078ec0ff */
[----:B------:R-:W-:Y:S02]  /*3b910*/  @P0 LOP3.LUT R13, R13, 0x80, RZ, 0xfc, !PT ;  /* 0x000000800d0d0812 */ /* 0x000fe400078efcff */
[----:B------:R-:W-:-:S04]  /*3b920*/  ISETP.GE.AND P0, PT, R218, UR39, PT ;  /* 0x00000027da007c0c */ /* 0x000fc8000bf06270 */
        /* <DEDUP_REMOVED lines=34> */
[----:B------:R-:W-:Y:S01]  /*3bb50*/  VIADD R216, R217, UR30 ;  /* 0x0000001ed9d87c36 */ /* 0x000fe20008000000 */
[----:B------:R-:W-:Y:S01]  /*3bb60*/  ISETP.LT.AND P0, PT, R7, UR32, !P0 ;  /* 0x0000002007007c0c */ /* 0x000fe2000c701270 */
[----:B------:R-:W-:Y:S01]  /*3bb70*/  ULDC UR30, c[0x0][0x228] ;  /* 0x00008a00001e7ab9 */ /* 0x000fe20000000800 */
[----:B------:R-:W-:Y:S01]  /*3bb80*/  LOP3.LUT R13, R13, 0xfffffffe, RZ, 0xc0, !PT ;  /* 0xfffffffe0d0d7812 */ /* 0x000fe200078ec0ff */
[----:B------:R-:W-:Y:S01]  /*3bb90*/  ULDC.64 UR36, c[0x0][0x228] ;  /* 0x00008a0000247ab9 */ /* 0x000fe20000000a00 */
[----:B------:R-:W-:-:S09]  /*3bba0*/  ULDC UR32, c[0x0][0x22c] ;  /* 0x00008b0000207ab9 */ /* 0x000fd20000000800 */
[----:B------:R-:W-:Y:S02]  /*3bbb0*/  @P0 LOP3.LUT R12, R12, 0x80000000, RZ, 0xfc, !PT ;  /* 0x800000000c0c0812 */ /* 0x000fe400078efcff */
[----:B------:R-:W-:Y:S02]  /*3bbc0*/  ISETP.GE.AND P0, PT, R214, UR31, PT ;  /* 0x0000001fd6007c0c */ /* 0x000fe4000bf06270 */
[----:B------:R-:W-:Y:S02]  /*3bbd0*/  @P1 LOP3.LUT R13, R13, 0x1, RZ, 0xfc, !PT ;  /* 0x000000010d0d1812 */ /* 0x000fe400078efcff */
[----:B------:R-:W-:Y:S01]  /*3bbe0*/  ISETP.LT.AND P1, PT, R8, UR30, !P0 ;  /* 0x0000001e08007c0c */ /* 0x000fe2000c721270 */
[----:B------:R-:W-:Y:S01]  /*3bbf0*/  ULDC UR30, c[0x0][0x248] ;  /* 0x00009200001e7ab9 */ /* 0x000fe20000000800 */
[----:B------:R-:W-:Y:S02]  /*3bc00*/  ISETP.LT.AND P0, PT, R7, UR36, !P0 ;  /* 0x0000002407007c0c */ /* 0x000fe4000c701270 */
[----:B------:R-:W-:Y:S01]  /*3bc10*/  LOP3.LUT R12, R12, 0xbfffffff, RZ, 0xc0, !PT ;  /* 0xbfffffff0c0c7812 */ /* 0x000fe200078ec0ff */
[----:B------:R-:W-:Y:S01]  /*3bc20*/  VIADD R215, R216, UR30 ;  /* 0x0000001ed8d77c36 */ /* 0x000fe20008000000 */
[----:B------:R-:W-:Y:S01]  /*3bc30*/  ULDC.64 UR30, c[0x0][0x228] ;  /* 0x00008a00001e7ab9 */ /* 0x000fe20000000a00 */
[----:B------:R-:W-:-:S06]  /*3bc40*/  ULDC UR36, c[0x0][0x228] ;  /* 0x00008a0000247ab9 */ /* 0x000fcc0000000800 */
[----:B------:R-:W-:-:S04]  /*3bc50*/  @P1 LOP3.LUT R12, R12, 0x40000000, RZ, 0xfc, !PT ;  /* 0x400000000c0c1812 */ /* 0x000fc800078efcff */
[----:B------:R-:W-:-:S04]  /*3bc60*/  LOP3.LUT R12, R12, 0xdfffffff, RZ, 0xc0, !PT ;  /* 0xdfffffff0c0c7812 */ /* 0x000fc800078ec0ff */
[----:B------:R-:W-:Y:S02]  /*3bc70*/  @P0 LOP3.LUT R12, R12, 0x20000000, RZ, 0xfc, !PT ;  /* 0x200000000c0c0812 */ /* 0x000fe400078efcff */
[----:B------:R-:W-:Y:S01]  /*3bc80*/  ISETP.GE.AND P0, PT, R213, UR29, PT ;  /* 0x0000001dd5007c0c */ /* 0x000fe2000bf06270 */
[----:B------:R-:W-:-:S03]  /*3bc90*/  ULDC UR29, c[0x0][0x248] ;  /* 0x00009200001d7ab9 */ /* 0x000fc60000000800 */
[----:B------:R-:W-:Y:S01]  /*3bca0*/  ISETP.LT.AND P1, PT, R8, UR47, !P0 ;  /* 0x0000002f08007c0c */ /* 0x000fe2000c721270 */
[----:B------:R-:W-:Y:S01]  /*3bcb0*/  ULDC UR47, c[0x0][0x228] ;  /* 0x00008a00002f7ab9 */ /* 0x000fe20000000800 */
[----:B------:R-:W-:Y:S01]  /*3bcc0*/  ISETP.LT.AND P0, PT, R7, UR30, !P0 ;  /* 0x0000001e07007c0c */ /* 0x000fe2000c701270 */
[----:B------:R-:W-:Y:S01]  /*3bcd0*/  ULDC UR30, c[0x0][0x22c] ;  /* 0x00008b00001e7ab9 */ /* 0x000fe20000000800 */
        /* <DEDUP_REMOVED lines=11> */
[----:B------:R-:W-:Y:S01]  /*3bd90*/  ULDC UR48, c[0x0][0x22c] ;  /* 0x00008b0000307ab9 */ /* 0x000fe20000000800 */
[----:B------:R-:W-:-:S09]  /*3bda0*/  ULDC UR27, c[0x0][0x248] ;  /* 0x00009200001b7ab9 */ /* 0x000fd20000000800 */
        /* <DEDUP_REMOVED lines=76> */
[----:B------:R-:W-:-:S03]  /*3c270*/  ULDC UR10, c[0x0][0x228] ;  /* 0x00008a00000a7ab9 */ /* 0x000fc60000000800 */
[----:B------:R-:W-:Y:S01]  /*3c280*/  ISETP.LT.AND P1, PT, R8, UR10, !P0 ;  /* 0x0000000a08007c0c */ /* 0x000fe2000c721270 */
[----:B------:R-:W-:Y:S01]  /*3c290*/  VIADD R207, R208, UR31 ;  /* 0x0000001fd0cf7c36 */ /* 0x000fe20008000000 */
        /* <DEDUP_REMOVED lines=51> */
[----:B------:R-:W-:Y:S01]  /*3c5d0*/  ULDC UR12, c[0x0][0x228] ;  /* 0x00008a00000c7ab9 */ /* 0x000fe20000000800 */
[----:B------:R-:W-:Y:S01]  /*3c5e0*/  ULDC UR16, c[0x0][0x228] ;  /* 0x00008a0000107ab9 */ /* 0x000fe20000000800 */
        /* <DEDUP_REMOVED lines=19> */
[----:B------:R-:W-:Y:S02]  /*3c720*/  ISETP.GE.AND P0, PT, R199, UR24, PT ;  /* 0x00000018c7007c0c */ /* 0x000fe4000bf06270 */
[----:B------:R-:W-:Y:S01]  /*3c730*/  LOP3.LUT R12, R12, 0xfffffffe, RZ, 0xc0, !PT ;  /* 0xfffffffe0c0c7812 */ /* 0x000fe200078ec0ff */
[----:B------:R-:W-:Y:S01]  /*3c740*/  VIADD R199, R200, UR21 ;  /* 0x00000015c8c77c36 */ /* 0x000fe20008000000 */
[----:B------:R-:W-:Y:S01]  /*3c750*/  ISETP.LT.AND P1, PT, R8, UR25, !P0 ;  /* 0x0000001908007c0c */ /* 0x000fe2000c721270 */
[----:B------:R-:W-:Y:S01]  /*3c760*/  ULDC UR21, c[0x0][0x22c] ;  /* 0x00008b0000157ab9 */ /* 0x000fe20000000800 */
[----:B------:R-:W-:Y:S01]  /*3c770*/  ISETP.LT.AND P0, PT, R7, UR42, !P0 ;  /* 0x0000002a07007c0c */ /* 0x000fe2000c701270 */
[----:B------:R-:W-:Y:S01]  /*3c780*/  ULDC UR24, c[0x0][0x248] ;  /* 0x0000920000187ab9 */ /* 0x000fe20000000800 */
[----:B------:R-:W-:Y:S01]  /*3c790*/  ULDC UR25, c[0x0][0x228] ;  /* 0x00008a0000197ab9 */ /* 0x000fe20000000800 */
[----:B------:R-:W-:-:S10]  /*3c7a0*/  ULDC UR42, c[0x0][0x228] ;  /* 0x00008a00002a7ab9 */ /* 0x000fd40000000800 */
[----:B------:R-:W-:Y:S02]  /*3c7b0*/  @P0 LOP3.LUT R11, R11, 0x80000000, RZ, 0xfc, !PT ;  /* 0x800000000b0b0812 */ /* 0x000fe400078efcff */
[----:B------:R-:W-:Y:S02]  /*3c7c0*/  ISETP.GE.AND P0, PT, R198, UR43, PT ;  /* 0x0000002bc6007c0c */ /* 0x000fe4000bf06270 */
[----:B------:R-:W-:Y:S02]  /*3c7d0*/  @P1 LOP3.LUT R12, R12, 0x1, RZ, 0xfc, !PT ;  /* 0x000000010c0c1812 */ /* 0x000fe400078efcff */
[----:B------:R-:W-:Y:S01]  /*3c7e0*/  LOP3.LUT R11, R11, 0xbfffffff, RZ, 0xc0, !PT ;  /* 0xbfffffff0b0b7812 */ /* 0x000fe200078ec0ff */
[----:B------:R-:W-:Y:S01]  /*3c7f0*/  VIADD R198, R199, UR24 ;  /* 0x00000018c7c67c36 */ /* 0x000fe20008000000 */
[----:B------:R-:W-:Y:S01]  /*3c800*/  ISETP.LT.AND P1, PT, R8, UR44, !P0 ;  /* 0x0000002c08007c0c */ /* 0x000fe2000c721270 */
[----:B------:R-:W-:Y:S01]  /*3c810*/  ULDC UR24, c[0x0][0x22c] ;  /* 0x00008b0000187ab9 */ /* 0x000fe20000000800 */
[----:B------:R-:W-:Y:S01]  /*3c820*/  ISETP.LT.AND P0, PT, R7, UR45, !P0 ;  /* 0x0000002d07007c0c */ /* 0x000fe2000c701270 */
[----:B------:R-:W-:Y:S01]  /*3c830*/  ULDC UR44, c[0x0][0x228] ;  /* 0x00008a00002c7ab9 */ /* 0x000fe20000000800 */
[----:B------:R-:W-:Y:S01]  /*3c840*/  ULDC UR43, c[0x0][0x228] ;  /* 0x00008a00002b7ab9 */ /* 0x000fe20000000800 */
[----:B------:R-:W-:-:S08]  /*3c850*/  ULDC UR45, c[0x0][0x228] ;  /* 0x00008a00002d7ab9 */ /* 0x000fd00000000800 */
        /* <DEDUP_REMOVED lines=27> */
[----:B------:R-:W-:Y:S02]  /*3ca10*/  ISETP.LT.AND P1, PT, R8, UR36, !P0 ;  /* 0x0000002408007c0c */ /* 0x000fe4000c721270 */
[----:B------:R-:W-:Y:S01]  /*3ca20*/  LOP3.LUT R11, R11, 0xfeffffff, RZ, 0xc0, !PT ;  /* 0xfeffffff0b0b7812 */ /* 0x000fe200078ec0ff */
[----:B------:R-:W-:Y:S01]  /*3ca30*/  VIADD R196, R197, UR32 ;  /* 0x00000020c5c47c36 */ /* 0x000fe20008000000 */
[----:B------:R-:W-:Y:S01]  /*3ca40*/  ISETP.LT.AND P0, PT, R7, UR47, !P0 ;  /* 0x0000002f07007c0c */ /* 0x000fe2000c701270 */
[----:B------:R-:W-:Y:S01]  /*3ca50*/  ULDC UR32, c[0x0][0x22c] ;  /* 0x00008b0000207ab9 */ /* 0x000fe20000000800 */
[----:B------:R-:W-:Y:S01]  /*3ca60*/  ULDC UR36, c[0x0][0x228] ;  /* 0x00008a0000247ab9 */ /* 0x000fe20000000800 */
        /* <DEDUP_REMOVED lines=8> */
[----:B------:R-:W-:Y:S02]  /*3caf0*/  ISETP.LT.AND P0, PT, R7, UR49, !P0 ;  /* 0x0000003107007c0c */ /* 0x000fe4000c701270 */
[----:B------:R-:W-:Y:S01]  /*3cb00*/  LOP3.LUT R11, R11, 0xffbfffff, RZ, 0xc0, !PT ;  /* 0xffbfffff0b0b7812 */ /* 0x000fe200078ec0ff */
[----:B------:R-:W-:Y:S01]  /*3cb10*/  VIADD R195, R196, UR29 ;  /* 0x0000001dc4c37c36 */ /* 0x000fe20008000000 */
        /* <DEDUP_REMOVED lines=106> */
[----:B------:R-:W-:Y:S01]  /*3d1c0*/  VIADD R166, R6, 0x59 ;  /* 0x0000005906a67836 */ /* 0x000fe20000000000 */
[----:B------:R-:W-:Y:S01]  /*3d1d0*/  ULDC UR4, c[0x0][0x248] ;  /* 0x0000920000047ab9 */ /* 0x000fe20000000800 */
[----:B------:R-:W-:-:S08]  /*3d1e0*/  ULDC UR58, c[0x0][0x228] ;  /* 0x00008a00003a7ab9 */ /* 0x000fd00000000800 */
        /* <DEDUP_REMOVED lines=8> */
[----:B------:R-:W-:Y:S01]  /*3d270*/  VIADD R165, R6, 0x58 ;  /* 0x0000005806a57836 */ /* 0x000fe20000000000 */
        /* <DEDUP_REMOVED lines=15> */
[----:B------:R-:W-:Y:S01]  /*3d370*/  VIADD R164, R6, 0x57 ;  /* 0x0000005706a47836 */ /* 0x000fe20000000000 */
[----:B------:R-:W-:-:S08]  /*3d380*/  ULDC UR9, c[0x0][0x248] ;  /* 0x0000920000097ab9 */ /* 0x000fd00000000800 */
[----:B------:R-:W-:Y:S02]  /*3d390*/  @P0 LOP3.LUT R10, R10, 0x80000000, RZ, 0xfc, !PT ;  /* 0x800000000a0a0812 */ /* 0x000fe400078efcff */
[----:B------:R-:W-:Y:S02]  /*3d3a0*/  ISETP.GE.AND P0, PT, R182, UR13, PT ;  /* 0x0000000db6007c0c */ /* 0x000fe4000bf06270 */
[----:B------:R-:W-:Y:S01]  /*3d3b0*/  @P1 LOP3.LUT R11, R11, 0x1, RZ, 0xfc, !PT ;  /* 0x000000010b0b1812 */ /* 0x000fe200078efcff */
[----:B------:R-:W-:Y:S01]  /*3d3c0*/  VIADD R184, R185, UR9 ;  /* 0x00000009b9b87c36 */ /* 0x000fe20008000000 */
[----:B------:R-:W-:Y:S01]  /*3d3d0*/  ISETP.LT.AND P1, PT, R8, UR12, !P0 ;  /* 0x0000000c08007c0c */ /* 0x000fe2000c721270 */
[----:B------:R-:W-:Y:S01]  /*3d3e0*/  ULDC UR9, c[0x0][0x22c] ;  /* 0x00008b0000097ab9 */ /* 0x000fe20000000800 */
[----:B------:R-:W-:Y:S01]  /*3d3f0*/  ISETP.LT.AND P0, PT, R7, UR16, !P0 ;  /* 0x0000001007007c0c */ /* 0x000fe2000c701270 */
[----:B------:R-:W-:Y:S01]  /*3d400*/  ULDC UR13, c[0x0][0x228] ;  /* 0x00008a00000d7ab9 */ /* 0x000fe20000000800 */
[----:B------:R-:W-:Y:S01]  /*3d410*/  LOP3.LUT R10, R10, 0xbfffffff, RZ, 0xc0, !PT ;  /* 0xbfffffff0a0a7812 */ /* 0x000fe200078ec0ff */
[----:B------:R-:W-:Y:S01]  /*3d420*/  VIADD R163, R6, 0x56 ;  /* 0x0000005606a37836 */ /* 0x000fe20000000000 */
[----:B------:R-:W-:Y:S01]  /*3d430*/  ULDC UR12, c[0x0][0x248] ;  /* 0x00009200000c7ab9 */ /* 0x000fe20000000800 */
[----:B------:R-:W-:-:S06]  /*3d440*/  ULDC UR16, c[0x0][0x228] ;  /* 0x00008a0000107ab9 */ /* 0x000fcc0000000800 */
        /* <DEDUP_REMOVED lines=25> */
[----:B------:R-:W-:Y:S01]  /*3d5e0*/  STL [R1+0x163c], R252 ;  /* 0x00163cfc01007387 */ /* 0x000fe20000100800 */
        /* <DEDUP_REMOVED lines=11> */
[----:B------:R-:W-:Y:S01]  /*3d6a0*/  STL [R1+0x1644], R251 ;  /* 0x001644fb01007387 */ /* 0x000fe20000100800 */
[----:B------:R-:W-:Y:S01]  /*3d6b0*/  ULDC UR19, c[0x0][0x228] ;  /* 0x00008a0000137ab9 */ /* 0x000fe20000000800 */
[----:B------:R-:W-:Y:S01]  /*3d6c0*/  ULDC UR26, c[0x0][0x228] ;  /* 0x00008a00001a7ab9 */ /* 0x000fe20000000800 */
[----:B------:R-:W-:Y:S01]  /*3d6d0*/  VIADD R160, R6, 0x53 ;  /* 0x0000005306a07836 */ /* 0x000fe20000000000 */
[----:B------:R-:W-:-:S06]  /*3d6e0*/  ULDC UR22, c[0x0][0x22c] ;  /* 0x00008b0000167ab9 */ /* 0x000fcc0000000800 */
[----:B------:R-:W-:Y:S01]  /*3d6f0*/  @P1 LOP3.LUT R10, R10, 0x1000000, RZ, 0xfc, !PT ;  /* 0x010000000a0a1812 */ /* 0x000fe200078efcff */
[----:B------:R-:W-:-:S03]  /*3d700*/  ULDC UR21, c[0x0][0x228] ;  /* 0x00008a0000157ab9 */ /* 0x000fc60000000800 */
[----:B------:R-:W-:-:S04]  /*3d710*/  LOP3.LUT R10, R10, 0xff7fffff, RZ, 0xc0, !PT ;  /* 0xff7fffff0a0a7812 */ /* 0x000fc800078ec0ff */
[----:B------:R-:W-:Y:S02]  /*3d720*/  @P0 LOP3.LUT R10, R10, 0x800000, RZ, 0xfc, !PT ;  /* 0x008000000a0a0812 */ /* 0x000fe400078efcff */
[----:B------:R-:W-:Y:S01]  /*3d730*/  ISETP.GE.AND P0, PT, R178, UR24, PT ;  /* 0x00000018b2007c0c */ /* 0x000fe2000bf06270 */
[----:B------:R-:W-:-:S03]  /*3d740*/  ULDC UR24, c[0x0][0x248] ;  /* 0x0000920000187ab9 */ /* 0x000fc60000000800 */
[----:B------:R-:W-:Y:S02]  /*3d750*/  ISETP.LT.AND P1, PT, R8, UR25, !P0 ;  /* 0x0000001908007c0c */ /* 0x000fe4000c721270 */
[----:B------:R-:W-:Y:S01]  /*3d760*/  LOP3.LUT R10, R10, 0xffbfffff, RZ, 0xc0, !PT ;  /* 0xffbfffff0a0a7812 */ /* 0x000fe200078ec0ff */
[----:B------:R-:W-:Y:S01]  /*3d770*/  STL [R1+0x1648], R250 ;  /* 0x001648fa01007387 */ /* 0x000fe20000100800 */
[----:B------:R-:W-:Y:S01]  /*3d780*/  ISETP.LT.AND P0, PT, R7, UR38, !P0 ;  /* 0x0000002607007c0c */ /* 0x000fe2000c701270 */
[----:B------:R-:W-:Y:S01]  /*3d790*/  VIADD R179, R180, UR24 ;  /* 0x00000018b4b37c36 */ /* 0x000fe20008000000 */
[----:B------:R-:W-:Y:S01]  /*3d7a0*/  ULDC UR38, c[0x0][0x228] ;  /* 0x00008a0000267ab9 */ /* 0x000fe20000000800 */
[----:B------:R-:W-:Y:S01]  /*3d7b0*/  VIADD R159, R6, 0x52 ;  /* 0x00000052069f7836 */ /* 0x000fe20000000000 */
[----:B------:R-:W-:-:S05]  /*3d7c0*/  ULDC UR25, c[0x0][0x22c] ;  /* 0x00008b0000197ab9 */ /* 0x000fca0000000800 */
[----:B------:R-:W-:Y:S01]  /*3d7d0*/  @P1 LOP3.LUT R10, R10, 0x400000, RZ, 0xfc, !PT ;  /* 0x004000000a0a1812 */ /* 0x000fe200078efcff */
[----:B------:R-:W-:Y:S01]  /*3d7e0*/  STL [R1+0x164c], R249 ;  /* 0x00164cf901007387 */ /* 0x000fe20000100800 */
[----:B------:R-:W-:Y:S02]  /*3d7f0*/  ULDC UR24, c[0x0][0x228] ;  /* 0x00008a0000187ab9 */ /* 0x000fe40000000800 */
[----:B------:R-:W-:-:S04]  /*3d800*/  LOP3.LUT R10, R10, 0xffdfffff, RZ, 0xc0, !PT ;  /* 0xffdfffff0a0a7812 */ /* 0x000fc800078ec0ff */
[----:B------:R-:W-:Y:S02]  /*3d810*/  @P0 LOP3.LUT R10, R10, 0x200000, RZ, 0xfc, !PT ;  /* 0x002000000a0a0812 */ /* 0x000fe400078efcff */
[----:B------:R-:W-:Y:S01]  /*3d820*/  ISETP.GE.AND P0, PT, R177, UR28, PT ;  /* 0x0000001cb1007c0c */ /* 0x000fe2000bf06270 */
[----:B------:R-:W-:Y:S01]  /*3d830*/  STL [R1+0x1654], R248 ;  /* 0x001654f801007387 */ /* 0x000fe20000100800 */
[----:B------:R-:W-:Y:S01]  /*3d840*/  LOP3.LUT R10, R10, 0xffefffff, RZ, 0xc0, !PT ;  /* 0xffefffff0a0a7812 */ /* 0x000fe200078ec0ff */
[----:B------:R-:W-:Y:S01]  /*3d850*/  ULDC UR28, c[0x0][0x248] ;  /* 0x00009200001c7ab9 */ /* 0x000fe20000000800 */
[----:B------:R-:W-:Y:S01]  /*3d860*/  ISETP.LT.AND P1, PT, R8, UR34, !P0 ;  /* 0x0000002208007c0c */ /* 0x000fe2000c721270 */
[----:B------:R-:W-:Y:S01]  /*3d870*/  STL [R1+0x1658], R247 ;  /* 0x001658f701007387 */ /* 0x000fe20000100800 */
[----:B------:R-:W-:Y:S01]  /*3d880*/  ISETP.LT.AND P0, PT, R7, UR40, !P0 ;  /* 0x0000002807007c0c */ /* 0x000fe2000c701270 */
[----:B------:R-:W-:Y:S01]  /*3d890*/  VIADD R178, R179, UR28 ;  /* 0x0000001cb3b27c36 */ /* 0x000fe20008000000 */
[----:B------:R-:W-:Y:S01]  /*3d8a0*/  ULDC UR40, c[0x0][0x228] ;  /* 0x00008a0000287ab9 */ /* 0x000fe20000000800 */
[----:B------:R-:W-:Y:S01]  /*3d8b0*/  VIADD R158, R6, 0x51 ;  /* 0x00000051069e7836 */ /* 0x000fe20000000000 */
[----:B------:R-:W-:-:S07]  /*3d8c0*/  ULDC UR34, c[0x0][0x22c] ;  /* 0x00008b0000227ab9 */ /* 0x000fce0000000800 */
        /* <DEDUP_REMOVED lines=46> */
[----:B--2---:R1:W-:Y:S01]  /*3dbb0*/  STSM.16.M88.4 [R0], R152 ;  /* 0x0000009800007844 */ /* 0x0043e20000000200 */
[----:B------:R-:W-:Y:S01]  /*3dbc0*/  ULDC UR43, c[0x0][0x22c] ;  /* 0x00008b00002b7ab9 */ /* 0x000fe20000000800 */
[----:B------:R-:W-:-:S06]  /*3dbd0*/  ULDC UR27, c[0x0][0x228] ;  /* 0x00008a00001b7ab9 */ /* 0x000fcc0000000800 */
[----:B------:R-:W-:-:S04]  /*3dbe0*/  @P1 LOP3.LUT R10, R10, 0x4000, RZ, 0xfc, !PT ;  /* 0x000040000a0a1812 */ /* 0x000fc800078efcff */
        /* <DEDUP_REMOVED lines=11> */
[----:B-1----:R-:W-:Y:S01]  /*3dca0*/  VIADD R155, R6, 0x4e ;  /* 0x0000004e069b7836 */ /* 0x002fe20000000000 */
[----:B------:R-:W-:-:S07]  /*3dcb0*/  ULDC UR45, c[0x0][0x22c] ;  /* 0x00008b00002d7ab9 */ /* 0x000fce0000000800 */
[----:B------:R-:W-:Y:S01]  /*3dcc0*/  @P1 LOP3.LUT R10, R10, 0x1000, RZ, 0xfc, !PT ;  /* 0x000010000a0a1812 */ /* 0x000fe200078efcff */
[----:B------:R-:W-:Y:S01]  /*3dcd0*/  STL [R1+0x16a4], R235 ;  /* 0x0016a4eb01007387 */ /* 0x000fe20000100800 */
[----:B------:R-:W-:Y:S01]  /*3dce0*/  VIADD R154, R6, 0x4d ;  /* 0x0000004d069a7836 */ /* 0x000fe20000000000 */
[----:B------:R-:W-:Y:S01]  /*3dcf0*/  ULDC UR41, c[0x0][0x228] ;  /* 0x00008a0000297ab9 */ /* 0x000fe20000000800 */
        /* <DEDUP_REMOVED lines=17> */
[----:B------:R-:W-:Y:S01]  /*3de10*/  @P0 LOP3.LUT R10, R10, 0x200, RZ, 0xfc, !PT ;  /* 0x000002000a0a0812 */ /* 0x000fe200078efcff */
[----:B------:R-:W-:Y:S01]  /*3de20*/  BAR.SYNC.DEFER_BLOCKING 0x0 ;  /* 0x0000000000007b1d */ /* 0x000fe20000010000 */
[----:B------:R-:W-:-:S04]  /*3de30*/  ISETP.GE.AND P0, PT, R171, UR35, PT ;  /* 0x00000023ab007c0c */ /* 0x000fc8000bf06270 */
[----:B------:R-:W-:Y:S01]  /*3de40*/  ISETP.LT.AND P1, PT, R8, UR49, !P0 ;  /* 0x0000003108007c0c */ /* 0x000fe2000c721270 */
[----:B------:R-:W-:Y:S01]  /*3de50*/  ULDC UR35, c[0x0][0x248] ;  /* 0x0000920000237ab9 */ /* 0x000fe20000000800 */
[----:B------:R-:W-:Y:S02]  /*3de60*/  ISETP.LT.AND P0, PT, R7, UR52, !P0 ;  /* 0x0000003407007c0c */ /* 0x000fe4000c701270 */
[----:B------:R-:W-:Y:S01]  /*3de70*/  LOP3.LUT R10, R10, 0xfffffeff, RZ, 0xc0, !PT ;  /* 0xfffffeff0a0a7812 */ /* 0x000fe200078ec0ff */
[----:B------:R1:W-:Y:S01]  /*3de80*/  STL [R1+0x16c4], R231 ;  /* 0x0016c4e701007387 */ /* 0x0003e20000100800 */
[----:B------:R-:W-:Y:S01]  /*3de90*/  VIADD R172, R173, UR35 ;  /* 0x00000023adac7c36 */ /* 0x000fe20008000000 */
[----:B------:R-:W-:Y:S01]  /*3dea0*/  ULDC UR52, c[0x0][0x228] ;  /* 0x00008a0000347ab9 */ /* 0x000fe20000000800 */
[----:B------:R-:W-:Y:S01]  /*3deb0*/  VIADD R152, R6, 0x4b ;  /* 0x0000004b06987836 */ /* 0x000fe20000000000 */
[----:B------:R-:W-:-:S04]  /*3dec0*/  ULDC UR49, c[0x0][0x22c] ;  /* 0x00008b0000317ab9 */ /* 0x000fc80000000800 */
[----:B------:R-:W-:Y:S01]  /*3ded0*/  @P1 LOP3.LUT R10, R10, 0x100, RZ, 0xfc, !PT ;  /* 0x000001000a0a1812 */ /* 0x000fe200078efcff */
[----:B------:R2:W-:Y:S01]  /*3dee0*/  STL [R1+0x16c8], R230 ;  /* 0x0016c8e601007387 */ /* 0x0005e20000100800 */
        /* <DEDUP_REMOVED lines=23> */
[----:B------:R-:W-:Y:S01]  /*3e060*/  VIADD R22, R6, 0x49 ;  /* 0x0000004906167836 */ /* 0x000fe20000000000 */
[----:B------:R-:W-:Y:S01]  /*3e070*/  ISETP.LT.AND P1, PT, R8, UR53, !P0 ;  /* 0x0000003508007c0c */ /* 0x000fe2000c721270 */
[----:B------:R-:W-:Y:S01]  /*3e080*/  STL [R1+0x16e8], R225 ;  /* 0x0016e8e101007387 */ /* 0x000fe20000100800 */
        /* <DEDUP_REMOVED lines=8> */
[----:B------:R-:W-:Y:S01]  /*3e110*/  STL [R1+0x16f0], R224 ;  /* 0x0016f0e001007387 */ /* 0x000fe20000100800 */
[----:B------:R-:W-:Y:S01]  /*3e120*/  LOP3.LUT R10, R10, 0xfffffffb, RZ, 0xc0, !PT ;  /* 0xfffffffb0a0a7812 */ /* 0x000fe200078ec0ff */
[----:B------:R-:W-:Y:S01]  /*3e130*/  VIADD R170, R171, UR31 ;  /* 0x0000001fabaa7c36 */ /* 0x000fe20008000000 */
[----:B------:R-:W-:Y:S01]  /*3e140*/  ISETP.LT.AND P1, PT, R8, UR10, !P0 ;  /* 0x0000000a08007c0c */ /* 0x000fe2000c721270 */
[----:B------:R-:W-:Y:S01]  /*3e150*/  STL [R1+0x16f4], R223 ;  /* 0x0016f4df01007387 */ /* 0x000fe20000100800 */
[----:B------:R-:W-:Y:S01]  /*3e160*/  ISETP.LT.AND P0, PT, R7, UR56, !P0 ;  /* 0x0000003807007c0c */ /* 0x000fe2000c701270 */
[----:B------:R-:W-:Y:S01]  /*3e170*/  VIADD R169, R170, UR53 ;  /* 0x00000035aaa97c36 */ /* 0x000fe20008000000 */
[----:B------:R-:W-:Y:S01]  /*3e180*/  ULDC UR55, c[0x0][0x248] ;  /* 0x0000920000377ab9 */ /* 0x000fe20000000800 */
[----:B------:R-:W-:Y:S01]  /*3e190*/  ULDC UR10, c[0x0][0x248] ;  /* 0x00009200000a7ab9 */ /* 0x000fe20000000800 */
[----:B------:R-:W-:-:S07]  /*3e1a0*/  ULDC UR31, c[0x0][0x22c] ;  /* 0x00008b00001f7ab9 */ /* 0x000fce0000000800 */
[----:B------:R-:W-:Y:S01]  /*3e1b0*/  @P1 LOP3.LUT R10, R10, 0x4, RZ, 0xfc, !PT ;  /* 0x000000040a0a1812 */ /* 0x000fe200078efcff */
[----:B------:R-:W-:Y:S01]  /*3e1c0*/  STL [R1+0x16f8], R222 ;  /* 0x0016f8de01007387 */ /* 0x000fe20000100800 */
[----:B------:R-:W-:Y:S01]  /*3e1d0*/  ULDC UR56, c[0x0][0x248] ;  /* 0x0000920000387ab9 */ /* 0x000fe20000000800 */
[----:B------:R-:W-:Y:S01]  /*3e1e0*/  ULDC UR53, c[0x0][0x248] ;  /* 0x0000920000357ab9 */ /* 0x000fe20000000800 */
        /* <DEDUP_REMOVED lines=15> */
[----:B------:R-:W-:Y:S01]  /*3e2e0*/  @P0 LOP3.LUT R9, R9, 0x80000000, RZ, 0xfc, !PT ;  /* 0x8000000009090812 */ /* 0x000fe200078efcff */
[----:B------:R-:W-:Y:S01]  /*3e2f0*/  ULDC UR59, c[0x0][0x248] ;  /* 0x00009200003b7ab9 */ /* 0x000fe20000000800 */
[----:B------:R-:W-:Y:S01]  /*3e300*/  ISETP.GE.AND P0, PT, R166, UR4, PT ;  /* 0x00000004a6007c0c */ /* 0x000fe2000bf06270 */
[----:B------:R-:W-:Y:S01]  /*3e310*/  ULDC UR10, c[0x0][0x248] ;  /* 0x00009200000a7ab9 */ /* 0x000fe20000000800 */
[----:B------:R-:W-:Y:S01]  /*3e320*/  LOP3.LUT R9, R9, 0xbfffffff, RZ, 0xc0, !PT ;  /* 0xbfffffff09097812 */ /* 0x000fe200078ec0ff */
[----:B------:R-:W-:Y:S01]  /*3e330*/  STL [R1+0x1714], R218 ;  /* 0x001714da01007387 */ /* 0x000fe20000100800 */
[----:B------:R-:W-:Y:S01]  /*3e340*/  ISETP.LT.AND P1, PT, R8, UR58, !P0 ;  /* 0x0000003a08007c0c */ /* 0x000fe2000c721270 */
[----:B------:R-:W-:Y:S01]  /*3e350*/  VIADD R166, R167, UR56 ;  /* 0x00000038a7a67c36 */ /* 0x000fe20008000000 */
[----:B------:R-:W-:Y:S01]  /*3e360*/  ISETP.LT.AND P0, PT, R7, UR11, !P0 ;  /* 0x0000000b07007c0c */ /* 0x000fe2000c701270 */
[----:B------:R-:W-:Y:S01]  /*3e370*/  STL [R1+0x171c], R217 ;  /* 0x00171cd901007387 */ /* 0x000fe20000100800 */
[----:B------:R-:W-:Y:S01]  /*3e380*/  ULDC UR11, c[0x0][0x248] ;  /* 0x00009200000b7ab9 */ /* 0x000fe20000000800 */
[----:B------:R-:W-:Y:S01]  /*3e390*/  ULDC UR4, c[0x0][0x248] ;  /* 0x0000920000047ab9 */ /* 0x000fe20000000800 */
[----:B------:R-:W-:-:S07]  /*3e3a0*/  ULDC UR58, c[0x0][0x248] ;  /* 0x00009200003a7ab9 */ /* 0x000fce0000000800 */
[----:B------:R-:W-:Y:S01]  /*3e3b0*/  @P1 LOP3.LUT R9, R9, 0x40000000, RZ, 0xfc, !PT ;  /* 0x4000000009091812 */ /* 0x000fe200078efcff */
[----:B------:R-:W-:-:S03]  /*3e3c0*/  ULDC UR56, c[0x0][0x248] ;  /* 0x0000920000387ab9 */ /* 0x000fc60000000800 */
[----:B------:R-:W-:-:S04]  /*3e3d0*/  LOP3.LUT R9, R9, 0xdfffffff, RZ, 0xc0, !PT ;  /* 0xdfffffff09097812 */ /* 0x000fc800078ec0ff */
[----:B------:R-:W-:Y:S02]  /*3e3e0*/  @P0 LOP3.LUT R9, R9, 0x20000000, RZ, 0xfc, !PT ;  /* 0x2000000009090812 */ /* 0x000fe400078efcff */
[----:B------:R-:W-:Y:S02]  /*3e3f0*/  ISETP.GE.AND P0, PT, R165, UR60, PT ;  /* 0x0000003ca5007c0c */ /* 0x000fe4000bf06270 */
        /* <DEDUP_REMOVED lines=9> */
[----:B------:R-:W-:-:S04]  /*3e490*/  @P1 LOP3.LUT R9, R9, 0x10000000, RZ, 0xfc, !PT ;  /* 0x1000000009091812 */ /* 0x000fc800078efcff */
        /* <DEDUP_REMOVED lines=9> */
[----:B------:R-:W-:-:S07]  /*3e530*/  ULDC UR9, c[0x0][0x248] ;  /* 0x0000920000097ab9 */ /* 0x000fce0000000800 */
[----:B------:R-:W-:Y:S01]  /*3e540*/  @P1 LOP3.LUT R9, R9, 0x4000000, RZ, 0xfc, !PT ;  /* 0x0400000009091812 */ /* 0x000fe200078efcff */
[----:B------:R-:W-:Y:S01]  /*3e550*/  STL [R1+0x1734], R213 ;  /* 0x001734d501007387 */ /* 0x000fe20000100800 */
[----:B------:R-:W-:Y:S01]  /*3e560*/  ISETP.GE.AND P4, PT, R22, UR31, PT ;  /* 0x0000001f16007c0c */ /* 0x000fe2000bf86270 */
[----:B------:R-:W-:Y:S01]  /*3e570*/  ULDC UR13, c[0x0][0x228] ;  /* 0x00008a00000d7ab9 */ /* 0x000fe20000000800 */
[----:B------:R-:W-:-:S04]  /*3e580*/  LOP3.LUT R9, R9, 0xfdffffff, RZ, 0xc0, !PT ;  /* 0xfdffffff09097812 */ /* 0x000fc800078ec0ff */
[----:B------:R-:W-:Y:S02]  /*3e590*/  @P0 LOP3.LUT R9, R9, 0x2000000, RZ, 0xfc, !PT ;  /* 0x0200000009090812 */ /* 0x000fe400078efcff */
[----:B------:R-:W-:-:S04]  /*3e5a0*/  ISETP.GE.AND P0, PT, R163, UR12, PT ;  /* 0x0000000ca3007c0c */ /* 0x000fc8000bf06270 */
[----:B------:R-:W-:Y:S02]  /*3e5b0*/  ISETP.LT.AND P2, PT, R8, UR16, !P0 ;  /* 0x0000001008007c0c */ /* 0x000fe4000c741270 */
[----:B------:R-:W-:Y:S02]  /*3e5c0*/  ISETP.LT.AND P1, PT, R7, UR18, !P0 ;  /* 0x0000001207007c0c */ /* 0x000fe4000c721270 */
[----:B------:R-:W-:Y:S02]  /*3e5d0*/  LOP3.LUT R9, R9, 0xfeffffff, RZ, 0xc0, !PT ;  /* 0xfeffffff09097812 */ /* 0x000fe400078ec0ff */
[----:B------:R-:W-:-:S07]  /*3e5e0*/  ISETP.GE.AND P0, PT, R162, UR17, PT ;  /* 0x00000011a2007c0c */ /* 0x000fce000bf06270 */
[----:B------:R-:W-:Y:S02]  /*3e5f0*/  @P2 LOP3.LUT R9, R9, 0x1000000, RZ, 0xfc, !PT ;  /* 0x0100000009092812 */ /* 0x000fe400078efcff */
[----:B------:R-:W-:Y:S02]  /*3e600*/  ISETP.LT.AND P2, PT, R8, UR15, !P0 ;  /* 0x0000000f08007c0c */ /* 0x000fe4000c741270 */
[----:B------:R-:W-:-:S04]  /*3e610*/  LOP3.LUT R9, R9, 0xff7fffff, RZ, 0xc0, !PT ;  /* 0xff7fffff09097812 */ /* 0x000fc800078ec0ff */
[----:B------:R-:W-:Y:S02]  /*3e620*/  @P1 LOP3.LUT R9, R9, 0x800000, RZ, 0xfc, !PT ;  /* 0x0080000009091812 */ /* 0x000fe400078efcff */
[----:B------:R-:W-:Y:S02]  /*3e630*/  ISETP.LT.AND P1, PT, R7, UR23, !P0 ;  /* 0x0000001707007c0c */ /* 0x000fe4000c721270 */
[----:B------:R-:W-:Y:S02]  /*3e640*/  LOP3.LUT R9, R9, 0xffbfffff, RZ, 0xc0, !PT ;  /* 0xffbfffff09097812 */ /* 0x000fe400078ec0ff */
[----:B------:R-:W-:Y:S02]  /*3e650*/  ISETP.GE.AND P0, PT, R161, UR20, PT ;  /* 0x00000014a1007c0c */ /* 0x000fe4000bf06270 */
[----:B------:R-:W-:Y:S02]  /*3e660*/  @P2 LOP3.LUT R9, R9, 0x400000, RZ, 0xfc, !PT ;  /* 0x0040000009092812 */ /* 0x000fe400078efcff */
[----:B------:R-:W-:-:S02]  /*3e670*/  ISETP.LT.AND P2, PT, R8, UR19, !P0 ;  /* 0x0000001308007c0c */ /* 0x000fc4000c741270 */
        /* <DEDUP_REMOVED lines=12> */
[----:B------:R-:W-:Y:S01]  /*3e740*/  @P2 LOP3.LUT R9, R9, 0x40000, RZ, 0xfc, !PT ;  /* 0x0004000009092812 */ /* 0x000fe200078efcff */
[----:B------:R-:W-:Y:S01]  /*3e750*/  STL [R1+0x173c], R212 ;  /* 0x00173cd401007387 */ /* 0x000fe20000100800 */
[----:B------:R-:W-:-:S02]  /*3e760*/  ISETP.LT.AND P2, PT, R8, UR24, !P0 ;  /* 0x0000001808007c0c */ /* 0x000fc4000c741270 */
[----:B------:R-:W-:Y:S01]  /*3e770*/  LOP3.LUT R9, R9, 0xfffdffff, RZ, 0xc0, !PT ;  /* 0xfffdffff09097812 */ /* 0x000fe200078ec0ff */
[----:B------:R-:W-:Y:S04]  /*3e780*/  STL [R1+0x1740], R211 ;  /* 0x001740d301007387 */ /* 0x000fe80000100800 */
[----:B------:R-:W-:Y:S01]  /*3e790*/  STL [R1+0x1738], R210 ;  /* 0x001738d201007387 */ /* 0x000fe20000100800 */
[----:B------:R-:W-:-:S03]  /*3e7a0*/  @P1 LOP3.LUT R9, R9, 0x20000, RZ, 0xfc, !PT ;  /* 0x0002000009091812 */ /* 0x000fc600078efcff */
[----:B------:R-:W-:Y:S04]  /*3e7b0*/  STL [R1+0x1730], R209 ;  /* 0x001730d101007387 */ /* 0x000fe80000100800 */
[----:B------:R-:W-:Y:S01]  /*3e7c0*/  STL [R1+0x1728], R208 ;  /* 0x001728d001007387 */ /* 0x000fe20000100800 */
[----:B------:R-:W-:-:S03]  /*3e7d0*/  ISETP.LT.AND P1, PT, R7, UR40, !P0 ;  /* 0x0000002807007c0c */ /* 0x000fc6000c721270 */
[----:B------:R-:W-:Y:S01]  /*3e7e0*/  STL [R1+0x1718], R207 ;  /* 0x001718cf01007387 */ /* 0x000fe20000100800 */
[----:B------:R-:W-:-:S03]  /*3e7f0*/  LOP3.LUT R9, R9, 0xfffeffff, RZ, 0xc0, !PT ;  /* 0xfffeffff09097812 */ /* 0x000fc600078ec0ff */
[----:B------:R-:W-:Y:S04]  /*3e800*/  STL [R1+0x170c], R206 ;  /* 0x00170cce01007387 */ /* 0x000fe80000100800 */
[----:B------:R-:W-:Y:S04]  /*3e810*/  STL [R1+0x1708], R205 ;  /* 0x001708cd01007387 */ /* 0x000fe80000100800 */
[----:B------:R-:W-:Y:S01]  /*3e820*/  STL [R1+0x16fc], R204 ;  /* 0x0016fccc01007387 */ /* 0x000fe20000100800 */
[----:B------:R-:W-:-:S03]  /*3e830*/  ISETP.GE.AND P0, PT, R158, UR34, PT ;  /* 0x000000229e007c0c */ /* 0x000fc6000bf06270 */
[----:B------:R-:W-:Y:S01]  /*3e840*/  STL [R1+0x16ec], R203 ;  /* 0x0016eccb01007387 */ /* 0x000fe20000100800 */
[----:B------:R-:W-:-:S03]  /*3e850*/  @P2 LOP3.LUT R9, R9, 0x10000, RZ, 0xfc, !PT ;  /* 0x0001000009092812 */ /* 0x000fc600078efcff */
[----:B------:R-:W-:Y:S04]  /*3e860*/  STL [R1+0x16e0], R202 ;  /* 0x0016e0ca01007387 */ /* 0x000fe80000100800 */
[----:B------:R-:W-:Y:S04]  /*3e870*/  STL [R1+0x16dc], R201 ;  /* 0x0016dcc901007387 */ /* 0x000fe80000100800 */
[----:B------:R-:W-:Y:S01]  /*3e880*/  STL [R1+0x16d0], R200 ;  /* 0x0016d0c801007387 */ /* 0x000fe20000100800 */
[----:B------:R-:W-:-:S03]  /*3e890*/  ISETP.LT.AND P2, PT, R8, UR28, !P0 ;  /* 0x0000001c08007c0c */ /* 0x000fc6000c741270 */
[----:B------:R-:W-:Y:S01]  /*3e8a0*/  STL [R1+0x16c0], R199 ;  /* 0x0016c0c701007387 */ /* 0x000fe20000100800 */
[----:B------:R-:W-:-:S03]  /*3e8b0*/  LOP3.LUT R9, R9, 0xffff7fff, RZ, 0xc0, !PT ;  /* 0xffff7fff09097812 */ /* 0x000fc600078ec0ff */
[----:B------:R-:W-:Y:S04]  /*3e8c0*/  STL [R1+0x16b8], R198 ;  /* 0x0016b8c601007387 */ /* 0x000fe80000100800 */
[----:B------:R-:W-:Y:S04]  /*3e8d0*/  STL [R1+0x16b0], R197 ;  /* 0x0016b0c501007387 */ /* 0x000fe80000100800 */
[----:B------:R-:W-:Y:S04]  /*3e8e0*/  STL [R1+0x16a8], R196 ;  /* 0x0016a8c401007387 */ /* 0x000fe80000100800 */
        /* <DEDUP_REMOVED lines=8> */
[----:B------:R-:W-:Y:S01]  /*3e970*/  STL [R1+0x1660], R190 ;  /* 0x001660be01007387 */ /* 0x000fe20000100800 */
[----:B------:R-:W-:-:S03]  /*3e980*/  VIADD R163, R164, UR5 ;  /* 0x00000005a4a37c36 */ /* 0x000fc60008000000 */
[----:B------:R-:W-:Y:S04]  /*3e990*/  STL [R1+0x165c], R189 ;  /* 0x00165cbd01007387 */ /* 0x000fe80000100800 */
[----:B------:R-:W-:Y:S01]  /*3e9a0*/  STL [R1+0x1650], R188 ;  /* 0x001650bc01007387 */ /* 0x000fe20000100800 */
[----:B------:R-:W-:-:S03]  /*3e9b0*/  ISETP.GE.AND P0, PT, R157, UR36, PT ;  /* 0x000000249d007c0c */ /* 0x000fc6000bf06270 */
[----:B------:R-:W-:Y:S01]  /*3e9c0*/  STL [R1+0x1640], R187 ;  /* 0x001640bb01007387 */ /* 0x000fe20000100800 */
[----:B------:R-:W-:-:S03]  /*3e9d0*/  @P2 LOP3.LUT R9, R9, 0x4000, RZ, 0xfc, !PT ;  /* 0x0000400009092812 */ /* 0x000fc600078efcff */
[----:B------:R-:W-:Y:S01]  /*3e9e0*/  STL [R1+0x1638], R186 ;  /* 0x001638ba01007387 */ /* 0x000fe20000100800 */
[----:B------:R-:W-:-:S03]  /*3e9f0*/  VIADD R162, R163, UR59 ;  /* 0x0000003ba3a27c36 */ /* 0x000fc60008000000 */
        /* <DEDUP_REMOVED lines=8> */
[----:B------:R-:W-:Y:S04]  /*3ea80*/  STL [R1+0x15fc], R180 ;  /* 0x0015fcb401007387 */ /* 0x000fe80000100800 */
        /* <DEDUP_REMOVED lines=18> */
[----:B------:R-:W-:Y:S04]  /*3ebb0*/  STL [R1+0x158c], R168 ;  /* 0x00158ca801007387 */ /* 0x000fe80000100800 */
[----:B------:R-:W-:Y:S01]  /*3ebc0*/  STL [R1+0x1580], R167 ;  /* 0x001580a701007387 */ /* 0x000fe20000100800 */
[----:B------:R-:W-:-:S03]  /*3ebd0*/  LOP3.LUT R9, R9, 0xfffff7ff, RZ, 0xc0, !PT ;  /* 0xfffff7ff09097812 */ /* 0x000fc600078ec0ff */
[----:B------:R-:W-:Y:S01]  /*3ebe0*/  STL [R1+0x1574], R166 ;  /* 0x001574a601007387 */ /* 0x000fe20000100800 */
[----:B------:R-:W-:-:S03]  /*3ebf0*/  ISETP.GE.AND P0, PT, R156, UR30, PT ;  /* 0x0000001e9c007c0c */ /* 0x000fc6000bf06270 */
[----:B------:R-:W-:Y:S01]  /*3ec00*/  STL [R1+0x1570], R165 ;  /* 0x001570a501007387 */ /* 0x000fe20000100800 */
[----:B------:R-:W-:-:S03]  /*3ec10*/  VIADD R157, R158, UR10 ;  /* 0x0000000a9e9d7c36 */ /* 0x000fc60008000000 */
[----:B------:R-:W-:Y:S04]  /*3ec20*/  STL [R1+0x1564], R164 ;  /* 0x001564a401007387 */ /* 0x000fe80000100800 */
[----:B------:R-:W-:Y:S01]  /*3ec30*/  STL [R1+0x1558], R163 ;  /* 0x001558a301007387 */ /* 0x000fe20000100800 */
[----:B------:R-:W-:-:S03]  /*3ec40*/  @P1 LOP3.LUT R9, R9, 0x800, RZ, 0xfc, !PT ;  /* 0x0000080009091812 */ /* 0x000fc600078efcff */
[----:B------:R4:W-:Y:S01]  /*3ec50*/  STL [R1+0x1550], R162 ;  /* 0x001550a201007387 */ /* 0x0009e20000100800 */
[----:B------:R-:W-:-:S03]  /*3ec60*/  ISETP.LT.AND P2, PT, R8, UR29, !P0 ;  /* 0x0000001d08007c0c */ /* 0x000fc6000c741270 */
[----:B------:R-:W-:Y:S01]  /*3ec70*/  STL [R1+0x1548], R161 ;  /* 0x001548a101007387 */ /* 0x000fe20000100800 */
[----:B------:R-:W-:-:S03]  /*3ec80*/  ISETP.LT.AND P1, PT, R7, UR46, !P0 ;  /* 0x0000002e07007c0c */ /* 0x000fc6000c721270 */
[----:B------:R-:W-:Y:S01]  /*3ec90*/  STL [R1+0x1540], R160 ;  /* 0x001540a001007387 */ /* 0x000fe20000100800 */
[----:B------:R-:W-:-:S03]  /*3eca0*/  ISETP.GE.AND P0, PT, R155, UR43, PT ;  /* 0x0000002b9b007c0c */ /* 0x000fc6000bf06270 */
[----:B------:R-:W-:Y:S04]  /*3ecb0*/  STL [R1+0x1534], R159 ;  /* 0x0015349f01007387 */ /* 0x000fe80000100800 */
[----:B------:R-:W-:Y:S04]  /*3ecc0*/  STL [R1+0x1528], R158 ;  /* 0x0015289e01007387 */ /* 0x000fe80000100800 */
[----:B------:R-:W-:Y:S04]  /*3ecd0*/  STL [R1+0x1524], R157 ;  /* 0x0015249d01007387 */ /* 0x000fe80000100800 */
[----:B------:R-:W3:Y:S01]  /*3ece0*/  LDL.LU R155, [R1+0x1314] ;  /* 0x00131400019b7983 */ /* 0x000ee20000300800 */
[----:B------:R-:W-:-:S04]  /*3ecf0*/  LOP3.LUT R9, R9, 0xfffffbff, RZ, 0xc0, !PT ;  /* 0xfffffbff09097812 */ /* 0x000fc800078ec0ff */
        /* <DEDUP_REMOVED lines=19> */
[----:B------:R-:W-:-:S04]  /*3ee30*/  LOP3.LUT R9, R9, 0xfffffff7, RZ, 0xc0, !PT ;  /* 0xfffffff709097812 */ /* 0x000fc800078ec0ff */
[----:B------:R-:W-:Y:S02]  /*3ee40*/  @P2 LOP3.LUT R9, R9, 0x8, RZ, 0xfc, !PT ;  /* 0x0000000809092812 */ /* 0x000fe400078efcff */
[----:B------:R-:W-:Y:S02]  /*3ee50*/  ISETP.GE.AND P0, PT, R152, UR49, PT ;  /* 0x0000003198007c0c */ /* 0x000fe4000bf06270 */
[----:B------:R-:W-:Y:S01]  /*3ee60*/  LOP3.LUT R9, R9, 0xfffffffb, RZ, 0xc0, !PT ;  /* 0xfffffffb09097812 */ /* 0x000fe200078ec0ff */
[----:B------:R-:W-:-:S03]  /*3ee70*/  VIADD R156, R157, UR60 ;  /* 0x0000003c9d9c7c36 */ /* 0x000fc60008000000 */
[----:B------:R-:W-:Y:S02]  /*3ee80*/  @P1 LOP3.LUT R9, R9, 0x4, RZ, 0xfc, !PT ;  /* 0x0000000409091812 */ /* 0x000fe400078efcff */
[----:B------:R-:W-:Y:S01]  /*3ee90*/  ISETP.LT.AND P1, PT, R8, UR35, !P0 ;  /* 0x0000002308007c0c */ /* 0x000fe2000c721270 */
[----:B------:R-:W-:Y:S01]  /*3eea0*/  VIADD R252, R156, UR14 ;  /* 0x0000000e9cfc7c36 */ /* 0x000fe20008000000 */
[----:B------:R-:W-:-:S03]  /*3eeb0*/  ISETP.LT.AND P0, PT, R7, UR54, !P0 ;  /* 0x0000003607007c0c */ /* 0x000fc6000c701270 */
[----:B-1----:R-:W-:Y:S01]  /*3eec0*/  VIADD R231, R252, UR56 ;  /* 0x00000038fce77c36 */ /* 0x002fe20008000000 */
[----:B------:R-:W-:-:S03]  /*3eed0*/  LOP3.LUT R9, R9, 0xfffffffd, RZ, 0xc0, !PT ;  /* 0xfffffffd09097812 */ /* 0x000fc600078ec0ff */
[----:B--2---:R-:W-:Y:S01]  /*3eee0*/  VIADD R230, R231, UR61 ;  /* 0x0000003de7e67c36 */ /* 0x004fe20008000000 */
[----:B------:R-:W-:-:S03]  /*3eef0*/  ISETP.GE.AND P2, PT, R23, UR51, PT ;  /* 0x0000003317007c0c */ /* 0x000fc6000bf46270 */
[----:B------:R-:W-:Y:S01]  /*3ef00*/  @P1 LOP3.LUT R9, R9, 0x2, RZ, 0xfc, !PT ;  /* 0x0000000209091812 */ /* 0x000fe200078efcff */
[----:B------:R-:W-:Y:S01]  /*3ef10*/  VIADD R23, R230, UR9 ;  /* 0x00000009e6177c36 */ /* 0x000fe20008000000 */
[----:B------:R1:W-:Y:S02]  /*3ef20*/  STL [R1+0x1518], R156 ;  /* 0x0015189c01007387 */ /* 0x0003e40000100800 */
[----:B------:R-:W-:Y:S02]  /*3ef30*/  LOP3.LUT R9, R9, 0xfffffffe, RZ, 0xc0, !PT ;  /* 0xfffffffe09097812 */ /* 0x000fe400078ec0ff */
[----:B------:R-:W-:Y:S02]  /*3ef40*/  STL [R1+0x1748], R23 ;  /* 0x0017481701007387 */ /* 0x000fe40000100800 */
[----:B------:R-:W-:-:S04]  /*3ef50*/  @P0 LOP3.LUT R9, R9, 0x1, RZ, 0xfc, !PT ;  /* 0x0000000109090812 */ /* 0x000fc800078efcff */
[----:B------:R-:W-:Y:S02]  /*3ef60*/  LOP3.LUT R9, R9, 0xffffffdf, RZ, 0xc0, !PT ;  /* 0xffffffdf09097812 */ /* 0x000fe400078ec0ff */
[C---:B------:R-:W-:Y:S02]  /*3ef70*/  ISETP.LT.AND P1, PT, R8.reuse, UR33, !P2 ;  /* 0x0000002108007c0c */ /* 0x040fe4000d721270 */
[----:B------:R-:W-:Y:S02]  /*3ef80*/  ISETP.LT.AND P2, PT, R7, UR37, !P2 ;  /* 0x0000002507007c0c */ /* 0x000fe4000d741270 */
[----:B------:R-:W-:Y:S02]  /*3ef90*/  ISETP.LT.AND P3, PT, R8, UR13, !P4 ;  /* 0x0000000d08007c0c */ /* 0x000fe4000e761270 */
[----:B---3--:R-:W-:-:S04]  /*3efa0*/  ISETP.GE.AND P0, PT, R251, R155, PT ;  /* 0x0000009bfb00720c */ /* 0x008fc80003f06270 */
[----:B------:R-:W-:-:S13]  /*3efb0*/  ISETP.LT.AND P5, PT, R7, UR8, !P0 ;  /* 0x0000000807007c0c */ /* 0x000fda000c7a1270 */
[----:B------:R-:W-:Y:S01]  /*3efc0*/  @P5 LOP3.LUT R9, R9, 0x20, RZ, 0xfc, !PT ;  /* 0x0000002009095812 */ /* 0x000fe200078efcff */
[----:B------:R-:W-:Y:S01]  /*3efd0*/  STL [R1+0x17b8], R12 ;  /* 0x0017b80c01007387 */ /* 0x000fe20000100800 */
[----:B------:R-:W-:Y:S01]  /*3efe0*/  LOP3.LUT R20, R20, 0xffdfffff, RZ, 0xc0, !PT ;  /* 0xffdfffff14147812 */ /* 0x000fe200078ec0ff */
[----:B----4-:R-:W-:Y:S01]  /*3eff0*/  IMAD.MOV.U32 R162, RZ, RZ, R24 ;  /* 0x000000ffffa27224 */ /* 0x010fe200078e0018 */
[----:B------:R-:W-:Y:S01]  /*3f000*/  ULDC UR4, c[0x0][0x22c] ;  /* 0x00008b0000047ab9 */ /* 0x000fe20000000800 */
[----:B------:R-:W-:Y:S01]  /*3f010*/  STL [R1+0x17b4], R13 ;  /* 0x0017b40d01007387 */ /* 0x000fe20000100800 */
[----:B------:R-:W-:Y:S01]  /*3f020*/  @P0 LOP3.LUT R20, R20, 0x200000, RZ, 0xfc, !PT ;  /* 0x0020000014140812 */ /* 0x000fe200078efcff */
[----:B------:R-:W-:Y:S01]  /*3f030*/  IMAD.MOV.U32 R163, RZ, RZ, R26 ;  /* 0x000000ffffa37224 */ /* 0x000fe200078e001a */
[----:B------:R-:W-:Y:S01]  /*3f040*/  ULDC.64 UR8, c[0x0][0x228] ;  /* 0x00008a0000087ab9 */ /* 0x000fe20000000a00 */
[----:B------:R-:W-:Y:S01]  /*3f050*/  STL [R1+0x17b0], R14 ;  /* 0x0017b00e01007387 */ /* 0x000fe20000100800 */
[----:B------:R-:W-:-:S02]  /*3f060*/  LOP3.LUT P0, RZ, R9, 0x800, RZ, 0xc0, !PT ;  /* 0x0000080009ff7812 */ /* 0x000fc4000780c0ff */
[----:B------:R-:W-:Y:S01]  /*3f070*/  LOP3.LUT R22, R22, 0xfffff7ff, RZ, 0xc0, !PT ;  /* 0xfffff7ff16167812 */ /* 0x000fe200078ec0ff */
[----:B------:R-:W-:Y:S04]  /*3f080*/  STL [R1+0x17ac], R15 ;  /* 0x0017ac0f01007387 */ /* 0x000fe80000100800 */
[----:B------:R-:W-:Y:S04]  /*3f090*/  STL [R1+0x179c], R16 ;  /* 0x00179c1001007387 */ /* 0x000fe80000100800 */
[----:B------:R-:W-:Y:S02]  /*3f0a0*/  STL [R1+0x1798], R17 ;  /* 0x0017981101007387 */ /* 0x000fe40000100800 */
[----:B------:R-:W-:-:S02]  /*3f0b0*/  @P0 LOP3.LUT R22, R22, 0x800, RZ, 0xfc, !PT ;  /* 0x0000080016160812 */ /* 0x000fc400078efcff */
[----:B------:R-:W-:Y:S01]  /*3f0c0*/  STL [R1+0x1784], R18 ;  /* 0x0017841201007387 */ /* 0x000fe20000100800 */
[----:B------:R-:W-:Y:S02]  /*3f0d0*/  LOP3.LUT P0, RZ, R9, 0x8, RZ, 0xc0, !PT ;  /* 0x0000000809ff7812 */ /* 0x000fe4000780c0ff */
        /* <DEDUP_REMOVED lines=9> */
[----:B-1----:R-:W2:Y:S04]  /*3f170*/  LDL.LU R156, [R1+0x550] ;  /* 0x00055000019c7983 */ /* 0x002ea80000300800 */
[----:B------:R-:W2:Y:S02]  /*3f180*/  LDL.LU R157, [R1+0x558] ;  /* 0x00055800019d7983 */ /* 0x000ea40000300800 */
[----:B------:R-:W-:-:S02]  /*3f190*/  @P0 LOP3.LUT R22, R22, 0x2000, RZ, 0xfc, !PT ;  /* 0x0000200016160812 */ /* 0x000fc400078efcff */
[----:B------:R-:W2:Y:S01]  /*3f1a0*/  LDL.LU R158, [R1+0x150] ;  /* 0x00015000019e7983 */ /* 0x000ea20000300800 */
[C---:B------:R-:W-:Y:S02]  /*3f1b0*/  LOP3.LUT P0, RZ, R9.reuse, 0x2, RZ, 0xc0, !PT ;  /* 0x0000000209ff7812 */ /* 0x040fe4000780c0ff */
[----:B------:R-:W-:Y:S01]  /*3f1c0*/  LOP3.LUT R22, R22, 0xffffbfff, RZ, 0xc0, !PT ;  /* 0xffffbfff16167812 */ /* 0x000fe200078ec0ff */
[----:B------:R-:W2:Y:S04]  /*3f1d0*/  LDL.LU R159, [R1+0x158] ;  /* 0x00015800019f7983 */ /* 0x000ea80000300800 */
[----:B------:R-:W1:Y:S04]  /*3f1e0*/  LDS.128 R12, [R21] ;  /* 0x00000000150c7984 */ /* 0x000e680000000c00 */
[----:B------:R-:W3:Y:S02]  /*3f1f0*/  LDL.LU R152, [R1+0xd54] ;  /* 0x000d540001987983 */ /* 0x000ee40000300800 */
[----:B------:R-:W-:Y:S01]  /*3f200*/  @P0 LOP3.LUT R22, R22, 0x4000, RZ, 0xfc, !PT ;  /* 0x0000400016160812 */ /* 0x000fe200078efcff */
[----:B------:R-:W-:Y:S01]  /*3f210*/  BAR.SYNC.DEFER_BLOCKING 0x0 ;  /* 0x0000000000007b1d */ /* 0x000fe20000010000 */
[----:B------:R-:W-:-:S05]  /*3f220*/  LOP3.LUT P0, RZ, R9, 0x1, RZ, 0xc0, !PT ;  /* 0x0000000109ff7812 */ /* 0x000fca000780c0ff */
[----:B-1----:R-:W-:Y:S04]  /*3f230*/  STL.64 [R1+0xd40], R12 ;  /* 0x000d400c01007387 */ /* 0x002fe80000100a00 */
[----:B------:R-:W-:Y:S04]  /*3f240*/  STL.64 [R1+0xd48], R14 ;  /* 0x000d480e01007387 */ /* 0x000fe80000100a00 */
[----:B------:R-:W3:Y:S04]  /*3f250*/  LDL.LU R153, [R1+0xd5c] ;  /* 0x000d5c0001997983 */ /* 0x000ee80000300800 */
[----:B------:R-:W3:Y:S04]  /*3f260*/  LDL.LU R154, [R1+0x954] ;  /* 0x00095400019a7983 */ /* 0x000ee80000300800 */
[----:B------:R-:W3:Y:S04]  /*3f270*/  LDL.LU R155, [R1+0x95c] ;  /* 0x00095c00019b7983 */ /* 0x000ee80000300800 */
[----:B--2---:R1:W-:Y:S01]  /*3f280*/  STSM.16.M88.4 [R0], R156 ;  /* 0x0000009c00007844 */ /* 0x0043e20000000200 */
[----:B------:R-:W-:Y:S06]  /*3f290*/  BAR.SYNC.DEFER_BLOCKING 0x0 ;  /* 0x0000000000007b1d */ /* 0x000fec0000010000 */
[----:B-1----:R-:W2:Y:S04]  /*3f2a0*/  LDL.LU R156, [R1+0x554] ;  /* 0x00055400019c7983 */ /* 0x002ea80000300800 */
[----:B------:R-:W1:Y:S01]  /*3f2b0*/  LDS.128 R12, [R21] ;  /* 0x00000000150c7984 */ /* 0x000e620000000c00 */
[----:B------:R-:W-:Y:S06]  /*3f2c0*/  BAR.SYNC.DEFER_BLOCKING 0x0 ;  /* 0x0000000000007b1d */ /* 0x000fec0000010000 */
[----:B---3--:R3:W-:Y:S04]  /*3f2d0*/  STSM.16.M88.4 [R0], R152 ;  /* 0x0000009800007844 */ /* 0x0087e80000000200 */
[----:B-1----:R-:W-:Y:S04]  /*3f2e0*/  STL.64 [R1+0x950], R12 ;  /* 0x0009500c01007387 */ /* 0x002fe80000100a00 */
[----:B------:R-:W-:Y:S01]  /*3f2f0*/  STL.64 [R1+0x958], R14 ;  /* 0x0009580e01007387 */ /* 0x000fe20000100a00 */
[----:B------:R-:W-:Y:S06]  /*3f300*/  BAR.SYNC.DEFER_BLOCKING 0x0 ;  /* 0x0000000000007b1d */ /* 0x000fec0000010000 */
[----:B------:R-:W2:Y:S04]  /*3f310*/  LDL.LU R157, [R1+0x55c] ;  /* 0x00055c00019d7983 */ /* 0x000ea80000300800 */
[----:B------:R-:W2:Y:S04]  /*3f320*/  LDL.LU R158, [R1+0x154] ;  /* 0x00015400019e7983 */ /* 0x000ea80000300800 */
[----:B------:R-:W2:Y:S04]  /*3f330*/  LDL.LU R159, [R1+0x15c] ;  /* 0x00015c00019f7983 */ /* 0x000ea80000300800 */
[----:B---3--:R-:W3:Y:S04]  /*3f340*/  LDL.LU R152, [R1+0xd60] ;  /* 0x000d600001987983 */ /* 0x008ee80000300800 */
[----:B------:R-:W1:Y:S01]  /*3f350*/  LDS.128 R12, [R21] ;  /* 0x00000000150c7984 */ /* 0x000e620000000c00 */
[----:B------:R-:W-:Y:S06]  /*3f360*/  BAR.SYNC.DEFER_BLOCKING 0x0 ;  /* 0x0000000000007b1d */ /* 0x000fec0000010000 */
        /* <DEDUP_REMOVED lines=59> */
[----:B------:R-:W-:Y:S01]  /*3f720*/  BAR.SYNC.DEFER_BLOCKING 0x0 ;  /* 0x0000000000007b1d */ /* 0x000fe20000010000 */
[----:B-1----:R-:W-:-:S05]  /*3f730*/  IMAD.MOV.U32 R16, RZ, RZ, R12 ;  /* 0x000000ffff107224 */ /* 0x002fca00078e000c */
[----:B------:R-:W-:Y:S04]  /*3f740*/  STL [R1+0xd64], R13 ;  /* 0x000d640d01007387 */ /* 0x000fe80000100800 */
[----:B------:R-:W-:Y:S04]  /*3f750*/  STL.64 [R1+0xd68], R14 ;  /* 0x000d680e01007387 */ /* 0x000fe80000100a00 */
[----:B------:R-:W-:Y:S04]  /*3f760*/  STL [R1+0x17a0], R16 ;  /* 0x0017a01001007387 */ /* 0x000fe80000100800 */
        /* <DEDUP_REMOVED lines=50> */
[----:B-1----:R-:W-:Y:S04]  /*3fa90*/  STL.64 [R1+0x980], R12 ;  /* 0x0009800c01007387 */ /* 0x002fe80000100a00 */
[----:B---3--:R1:W-:Y:S04]  /*3faa0*/  STSM.16.M88.4 [R0], R152 ;  /* 0x0000009800007844 */ /* 0x0083e80000000200 */
[----:B------:R-:W-:Y:S04]  /*3fab0*/  STL.64 [R1+0x988], R14 ;  /* 0x0009880e01007387 */ /* 0x000fe80000100a00 */
[----:B------:R-:W2:Y:S01]  /*3fac0*/  LDL.LU R157, [R1+0x58c] ;  /* 0x00058c00019d7983 */ /* 0x000ea20000300800 */
[----:B------:R-:W-:Y:S06]  /*3fad0*/  BAR.SYNC.DEFER_BLOCKING 0x0 ;  /* 0x0000000000007b1d */ /* 0x000fec0000010000 */
[----:B------:R-:W2:Y:S04]  /*3fae0*/  LDL.LU R158, [R1+0x184] ;  /* 0x00018400019e7983 */ /* 0x000ea80000300800 */
[----:B------:R-:W2:Y:S04]  /*3faf0*/  LDL.LU R159, [R1+0x18c] ;  /* 0x00018c00019f7983 */ /* 0x000ea80000300800 */
[----:B-1----:R-:W3:Y:S04]  /*3fb00*/  LDL.LU R152, [R1+0xd90] ;  /* 0x000d900001987983 */ /* 0x002ee80000300800 */
        /* <DEDUP_REMOVED lines=71> */
[----:B------:R-:W-:Y:S01]  /*3ff80*/  BAR.SYNC.DEFER_BLOCKING 0x0 ;  /* 0x0000000000007b1d */ /* 0x000fe20000010000 */
[----:B-1----:R-:W-:-:S05]  /*3ff90*/  IMAD.MOV.U32 R18, RZ, RZ, R14 ;  /* 0x000000ffff127224 */ /* 0x002fca00078e000e */
[----:B---3--:R1:W-:Y:S04]  /*3ffa0*/  STSM.16.M88.4 [R0], R152 ;  /* 0x0000009800007844 */ /* 0x0083e80000000200 */
[----:B------:R-:W-:Y:S04]  /*3ffb0*/  STL.64 [R1+0x9a0], R12 ;  /* 0x0009a00c01007387 */ /* 0x000fe80000100a00 */
[----:B------:R-:W-:Y:S01]  /*3ffc0*/  STL [R1+0x9ac], R15 ;  /* 0x0009ac0f01007387 */ /* 0x000fe20000100800 */
[----:B------:R-:W-:Y:S06]  /*3ffd0*/  BAR.SYNC.DEFER_BLOCKING 0x0 ;  /* 0x0000000000007b1d */ /* 0x000fec0000010000 */
[----:B------:R-:W-:Y:S04]  /*3ffe0*/  STL [R1+0x1788], R18 ;  /* 0x0017881201007387 */ /* 0x000fe80000100800 */
[----:B------:R-:W2:Y:S04]  /*3fff0*/  LDL.LU R157, [R1+0x5ac] ;  /* 0x0005ac00019d7983 */ /* 0x000ea80000300800 */
[----:B------:R-:W2:Y:S04]  /*40000*/  LDL.LU R158, [R1+0x1a4] ;  /* 0x0001a400019e7983 */ /* 0x000ea80000300800 */
[----:B------:R-:W2:Y:S04]  /*40010*/  LDL.LU R159, [R1+0x1ac] ;  /* 0x0001ac00019f7983 */ /* 0x000ea80000300800 */
[----:B------:R-:W3:Y:S04]  /*40020*/  LDS.128 R12, [R21] ;  /* 0x00000000150c7984 */ /* 0x000ee80000000c00 */
[----:B-1----:R-:W4:Y:S01]  /*40030*/  LDL.LU R152, [R1+0xdb0] ;  /* 0x000db00001987983 */ /* 0x002f220000300800 */
[----:B------:R-:W-:Y:S06]  /*40040*/  BAR.SYNC.DEFER_BLOCKING 0x0 ;  /* 0x0000000000007b1d */ /* 0x000fec0000010000 */
[----:B---3--:R-:W-:Y:S04]  /*40050*/  STL.64 [R1+0x5a0], R12 ;  /* 0x0005a00c01007387 */ /* 0x008fe80000100a00 */
[----:B------:R-:W-:Y:S04]  /*40060*/  STL.64 [R1+0x5a8], R14 ;  /* 0x0005a80e01007387 */ /* 0x000fe80000100a00 */
[----:B------:R-:W4:Y:S04]  /*40070*/  LDL.LU R153, [R1+0xdb8] ;  /* 0x000db80001997983 */ /* 0x000f280000300800 */
[----:B------:R-:W4:Y:S04]  /*40080*/  LDL.LU R154, [R1+0x9b0] ;  /* 0x0009b000019a7983 */ /* 0x000f280000300800 */
[----:B------:R-:W4:Y:S04]  /*40090*/  LDL.LU R155, [R1+0x9b8] ;  /* 0x0009b800019b7983 */ /* 0x000f280000300800 */
[----:B--2---:R1:W-:Y:S01]  /*400a0*/  STSM.16.M88.4 [R0], R156 ;  /* 0x0000009c00007844 */ /* 0x0043e20000000200 */
[----:B------:R-:W-:Y:S06]  /*400b0*/  BAR.SYNC.DEFER_BLOCKING 0x0 ;  /* 0x0000000000007b1d */ /* 0x000fec0000010000 */
[----:B-1----:R-:W2:Y:S04]  /*400c0*/  LDL.LU R156, [R1+0x5b0] ;  /* 0x0005b000019c7983 */ /* 0x002ea80000300800 */
[----:B------:R-:W1:Y:S01]  /*400d0*/  LDS.128 R12, [R21] ;  /* 0x00000000150c7984 */ /* 0x000e620000000c00 */
[----:B------:R-:W-:Y:S06]  /*400e0*/  BAR.SYNC.DEFER_BLOCKING 0x0 ;  /* 0x0000000000007b1d */ /* 0x000fec0000010000 */
[----:B----4-:R3:W-:Y:S01]  /*400f0*/  STSM.16.M88.4 [R0], R152 ;  /* 0x0000009800007844 */ /* 0x0107e20000000200 */
[----:B-1----:R-:W-:-:S03]  /*40100*/  IMAD.MOV.U32 R18, RZ, RZ, R12 ;  /* 0x000000ffff127224 */ /* 0x002fc600078e000c */
[----:B------:R-:W-:Y:S04]  /*40110*/  STL [R1+0x1a4], R13 ;  /* 0x0001a40d01007387 */ /* 0x000fe80000100800 */
[----:B------:R-:W-:Y:S01]  /*40120*/  STL.64 [R1+0x1a8], R14 ;  /* 0x0001a80e01007387 */ /* 0x000fe20000100a00 */
[----:B------:R-:W-:Y:S06]  /*40130*/  BAR.SYNC.DEFER_BLOCKING 0x0 ;  /* 0x0000000000007b1d */ /* 0x000fec0000010000 */
[----:B------:R-:W-:Y:S04]  /*40140*/  STL [R1+0x178c], R18 ;  /* 0x00178c1201007387 */ /* 0x000fe80000100800 */
[----:B------:R-:W2:Y:S04]  /*40150*/  LDL.LU R157, [R1+0x5b8] ;  /* 0x0005b800019d7983 */ /* 0x000ea80000300800 */
[----:B------:R-:W2:Y:S04]  /*40160*/  LDL.LU R158, [R1+0x1b0] ;  /* 0x0001b000019e7983 */ /* 0x000ea80000300800 */
[----:B------:R-:W2:Y:S04]  /*40170*/  LDL.LU R159, [R1+0x1b8] ;  /* 0x0001b800019f7983 */ /* 0x000ea80000300800 */
[----:B------:R-:W1:Y:S04]  /*40180*/  LDS.128 R12, [R21] ;  /* 0x00000000150c7984 */ /* 0x000e680000000c00 */
[----:B---3--:R-:W3:Y:S01]  /*40190*/  LDL.LU R152, [R1+0xdb4] ;  /* 0x000db40001987983 */ /* 0x008ee20000300800 */
        /* <DEDUP_REMOVED lines=71> */
[----:B---3--:R3:W-:Y:S01]  /*40610*/  STSM.16.M88.4 [R0], R152 ;  /* 0x0000009800007844 */ /* 0x0087e20000000200 */
[----:B-1----:R-:W-:-:S03]  /*40620*/  IMAD.MOV.U32 R19, RZ, RZ, R15 ;  /* 0x000000ffff137224 */ /* 0x002fc600078e000f */
[----:B------:R-:W-:Y:S04]  /*40630*/  STL.64 [R1+0x1c0], R12 ;  /* 0x0001c00c01007387 */ /* 0x000fe80000100a00 */
[----:B------:R-:W-:Y:S01]  /*40640*/  STL [R1+0x1c8], R14 ;  /* 0x0001c80e01007387 */ /* 0x000fe20000100800 */
        /* <DEDUP_REMOVED lines=115> */
[----:B------:R-:W4:Y:S04]  /*40d80*/  LDL.LU R160, [R1+0x200] ;  /* 0x0002000001a07983 */ /* 0x000f280000300800 */
[----:B--2---:R-:W-:Y:S01]  /*40d90*/  STSM.16.M88.4 [R0], R156 ;  /* 0x0000009c00007844 */ /* 0x004fe20000000200 */
[----:B------:R-:W-:Y:S06]  /*40da0*/  BAR.SYNC.DEFER_BLOCKING 0x0 ;  /* 0x0000000000007b1d */ /* 0x000fec0000010000 */
[----:B------:R-:W1:Y:S02]  /*40db0*/  LDS.128 R12, [R21] ;  /* 0x00000000150c7984 */ /* 0x000e640000000c00 */
[----:B------:R-:W-:Y:S06]  /*40dc0*/  BAR.SYNC.DEFER_BLOCKING 0x0 ;  /* 0x0000000000007b1d */ /* 0x000fec0000010000 */
[----:B---3--:R-:W-:Y:S04]  /*40dd0*/  STSM.16.M88.4 [R0], R152 ;  /* 0x0000009800007844 */ /* 0x008fe80000000200 */
[----:B-1----:R-:W-:Y:S04]  /*40de0*/  STL.64 [R1+0x5f0], R12 ;  /* 0x0005f00c01007387 */ /* 0x002fe80000100a00 */
[----:B------:R-:W-:Y:S01]  /*40df0*/  STL.64 [R1+0x5f8], R14 ;  /* 0x0005f80e01007387 */ /* 0x000fe20000100a00 */
[----:B------:R-:W-:Y:S06]  /*40e00*/  BAR.SYNC.DEFER_BLOCKING 0x0 ;  /* 0x0000000000007b1d */ /* 0x000fec0000010000 */
[----:B------:R-:W4:Y:S04]  /*40e10*/  LDL.LU R161, [R1+0x208] ;  /* 0x0002080001a17983 */ /* 0x000f280000300800 */
[----:B------:R-:W2:Y:S04]  /*40e20*/  LDL.LU R156, [R1+0xa04] ;  /* 0x000a0400019c7983 */ /* 0x000ea80000300800 */
[----:B------:R-:W1:Y:S01]  /*40e30*/  LDS.128 R12, [R21] ;  /* 0x00000000150c7984 */ /* 0x000e620000000c00 */
[----:B------:R-:W-:Y:S06]  /*40e40*/  BAR.SYNC.DEFER_BLOCKING 0x0 ;  /* 0x0000000000007b1d */ /* 0x000fec0000010000 */
[----:B-1----:R-:W-:Y:S04]  /*40e50*/  STL.64 [R1+0xdf0], R12 ;  /* 0x000df00c01007387 */ /* 0x002fe80000100a00 */
[----:B------:R-:W-:Y:S04]  /*40e60*/  STL.64 [R1+0xdf8], R14 ;  /* 0x000df80e01007387 */ /* 0x000fe80000100a00 */
[----:B------:R-:W2:Y:S04]  /*40e70*/  LDL.LU R157, [R1+0xa0c] ;  /* 0x000a0c00019d7983 */ /* 0x000ea80000300800 */
[----:B------:R-:W2:Y:S04]  /*40e80*/  LDL.LU R158, [R1+0x604] ;  /* 0x00060400019e7983 */ /* 0x000ea80000300800 */
[----:B------:R-:W2:Y:S04]  /*40e90*/  LDL.LU R159, [R1+0x60c] ;  /* 0x00060c00019f7983 */ /* 0x000ea80000300800 */
[----:B------:R-:W3:Y:S01]  /*40ea0*/  LDL.LU R152, [R1+0x204] ;  /* 0x0002040001987983 */ /* 0x000ee20000300800 */
[----:B------:R-:W-:-:S02]  /*40eb0*/  IMAD.MOV.U32 R154, RZ, RZ, R25 ;  /* 0x000000ffff9a7224 */ /* 0x000fc400078e0019 */
[----:B------:R-:W-:Y:S01]  /*40ec0*/  IMAD.MOV.U32 R155, RZ, RZ, R27 ;  /* 0x000000ffff9b7224 */ /* 0x000fe200078e001b */
[----:B----4-:R-:W-:Y:S01]  /*40ed0*/  STSM.16.M88.4 [R0], R160 ;  /* 0x000000a000007844 */ /* 0x010fe20000000200 */
[----:B------:R-:W-:Y:S06]  /*40ee0*/  BAR.SYNC.DEFER_BLOCKING 0x0 ;  /* 0x0000000000007b1d */ /* 0x000fec0000010000 */
[----:B------:R-:W1:Y:S02]  /*40ef0*/  LDS.128 R12, [R21] ;  /* 0x00000000150c7984 */ /* 0x000e640000000c00 */
[----:B------:R-:W-:Y:S06]  /*40f00*/  BAR.SYNC.DEFER_BLOCKING 0x0 ;  /* 0x0000000000007b1d */ /* 0x000fec0000010000 */
[----:B--2---:R-:W-:Y:S04]  /*40f10*/  STSM.16.M88.4 [R0], R156 ;  /* 0x0000009c00007844 */ /* 0x004fe80000000200 */
[----:B-1----:R-:W-:Y:S04]  /*40f20*/  STL.64 [R1+0xa00], R12 ;  /* 0x000a000c01007387 */ /* 0x002fe80000100a00 */
[----:B------:R-:W-:Y:S01]  /*40f30*/  STL.64 [R1+0xa08], R14 ;  /* 0x000a080e01007387 */ /* 0x000fe20000100a00 */
[----:B------:R-:W-:Y:S06]  /*40f40*/  BAR.SYNC.DEFER_BLOCKING 0x0 ;  /* 0x0000000000007b1d */ /* 0x000fec0000010000 */
[----:B------:R-:W3:Y:S04]  /*40f50*/  LDL.LU R153, [R1+0x20c] ;  /* 0x00020c0001997983 */ /* 0x000ee80000300800 */
        /* <DEDUP_REMOVED lines=8> */
[----:B---3--:R1:W-:Y:S01]  /*40fe0*/  STSM.16.M88.4 [R0], R152 ;  /* 0x0000009800007844 */ /* 0x0083e20000000200 */
[----:B------:R-:W-:Y:S06]  /*40ff0*/  BAR.SYNC.DEFER_BLOCKING 0x0 ;  /* 0x0000000000007b1d */ /* 0x000fec0000010000 */
[----:B-1----:R-:W3:Y:S04]  /*41000*/  LDL.LU R152, [R1+0x210] ;  /* 0x0002100001987983 */ /* 0x002ee80000300800 */
[----:B------:R-:W1:Y:S01]  /*41010*/  LDS.128 R12, [R21] ;  /* 0x00000000150c7984 */ /* 0x000e620000000c00 */
[----:B------:R-:W-:Y:S06]  /*41020*/  BAR.SYNC.DEFER_BLOCKING 0x0 ;  /* 0x0000000000007b1d */ /* 0x000fec0000010000 */
[----:B--2---:R2:W-:Y:S04]  /*41030*/  STSM.16.M88.4 [R0], R24 ;  /* 0x0000001800007844 */ /* 0x0045e80000000200 */
[----:B-1----:R-:W-:Y:S04]  /*41040*/  STL.64 [R1+0x600], R12 ;  /* 0x0006000c01007387 */ /* 0x002fe80000100a00 */
[----:B------:R-:W-:Y:S01]  /*41050*/  STL.64 [R1+0x608], R14 ;  /* 0x0006080e01007387 */ /* 0x000fe20000100a00 */
[----:B------:R-:W-:Y:S06]  /*41060*/  BAR.SYNC.DEFER_BLOCKING 0x0 ;  /* 0x0000000000007b1d */ /* 0x000fec0000010000 */
[----:B------:R-:W3:Y:S04]  /*41070*/  LDL.LU R153, [R1+0x218] ;  /* 0x0002180001997983 */ /* 0x000ee80000300800 */
[----:B--2---:R-:W2:Y:S04]  /*41080*/  LDL.LU R24, [R1+0xa14] ;  /* 0x000a140001187983 */ /* 0x004ea80000300800 */
[----:B------:R-:W1:Y:S04]  /*41090*/  LDS.128 R12, [R21] ;  /* 0x00000000150c7984 */ /* 0x000e680000000c00 */
[----:B-1----:R-:W-:Y:S04]  /*410a0*/  STL.64 [R1+0xe50], R12 ;  /* 0x000e500c01007387 */ /* 0x002fe80000100a00 */
[----:B------:R-:W-:Y:S04]  /*410b0*/  STL.64 [R1+0xe58], R14 ;  /* 0x000e580e01007387 */ /* 0x000fe80000100a00 */
[----:B------:R-:W2:Y:S04]  /*410c0*/  LDL.LU R25, [R1+0xa1c] ;  /* 0x000a1c0001197983 */ /* 0x000ea80000300800 */
[----:B------:R-:W2:Y:S04]  /*410d0*/  LDL.LU R26, [R1+0x614] ;  /* 0x00061400011a7983 */ /* 0x000ea80000300800 */
[----:B------:R-:W2:Y:S01]  /*410e0*/  LDL.LU R27, [R1+0x61c] ;  /* 0x00061c00011b7983 */ /* 0x000ea20000300800 */
[----:B------:R-:W-:Y:S01]  /*410f0*/  BAR.SYNC.DEFER_BLOCKING 0x0 ;  /* 0x0000000000007b1d */ /* 0x000fe20000010000 */
[----:B------:R-:W-:-:S02]  /*41100*/  IMAD.MOV.U32 R154, RZ, RZ, R28 ;  /* 0x000000ffff9a7224 */ /* 0x000fc400078e001c */
[----:B------:R-:W-:-:S05]  /*41110*/  IMAD.MOV.U32 R155, RZ, RZ, R30 ;  /* 0x000000ffff9b7224 */ /* 0x000fca00078e001e */
        /* <DEDUP_REMOVED lines=19> */
[----:B------:R-:W-:-:S03]  /*41250*/  IMAD.MOV.U32 R155, RZ, RZ, R31 ;  /* 0x000000ffff9b7224 */ /* 0x000fc600078e001f */
[----:B------:R-:W4:Y:S04]  /*41260*/  LDL.LU R28, [R1+0x220] ;  /* 0x00022000011c7983 */ /* 0x000f280000300800 */
[----:B---3--:R-:W-:Y:S01]  /*41270*/  STSM.16.M88.4 [R0], R152 ;  /* 0x0000009800007844 */ /* 0x008fe20000000200 */
[----:B------:R-:W-:Y:S06]  /*41280*/  BAR.SYNC.DEFER_BLOCKING 0x0 ;  /* 0x0000000000007b1d */ /* 0x000fec0000010000 */
[----:B------:R-:W1:Y:S02]  /*41290*/  LDS.128 R12, [R21] ;  /* 0x00000000150c7984 */ /* 0x000e640000000c00 */
[----:B------:R-:W-:Y:S06]  /*412a0*/  BAR.SYNC.DEFER_BLOCKING 0x0 ;  /* 0x0000000000007b1d */ /* 0x000fec0000010000 */
[----:B--2---:R2:W-:Y:S04]  /*412b0*/  STSM.16.M88.4 [R0], R24 ;  /* 0x0000001800007844 */ /* 0x0045e80000000200 */
[----:B-1----:R-:W-:Y:S04]  /*412c0*/  STL.64 [R1+0x200], R12 ;  /* 0x0002000c01007387 */ /* 0x002fe80000100a00 */
[----:B------:R-:W-:Y:S01]  /*412d0*/  STL.64 [R1+0x208], R14 ;  /* 0x0002080e01007387 */ /* 0x000fe20000100a00 */
[----:B------:R-:W-:Y:S06]  /*412e0*/  BAR.SYNC.DEFER_BLOCKING 0x0 ;  /* 0x0000000000007b1d */ /* 0x000fec0000010000 */
[----:B------:R-:W4:Y:S04]  /*412f0*/  LDL.LU R29, [R1+0x228] ;  /* 0x00022800011d7983 */ /* 0x000f280000300800 */
        /* <DEDUP_REMOVED lines=10> */
[----:B----4-:R1:W-:Y:S01]  /*413a0*/  STSM.16.M88.4 [R0], R28 ;  /* 0x0000001c00007844 */ /* 0x0103e20000000200 */
        /* <DEDUP_REMOVED lines=604> */
[----:B--2---:R2:W-:Y:S01]  /*43970*/  STSM.16.M88.4 [R0], R24 ;  /* 0x0000001800007844 */ /* 0x0045e20000000200 */
[----:B-1----:R-:W-:-:S03]  /*43980*/  IMAD.MOV.U32 R252, RZ, RZ, R15 ;  /* 0x000000fffffc7224 */ /* 0x002fc600078e000f */
[----:B------:R-:W-:Y:S04]  /*43990*/  STL.64 [R1+0xc0], R12 ;  /* 0x0000c00c01007387 */ /* 0x000fe80000100a00 */
[----:B------:R-:W-:Y:S01]  /*439a0*/  STL [R1+0xc8], R14 ;  /* 0x0000c80e01007387 */ /* 0x000fe20000100800 */
[----:B------:R-:W-:Y:S06]  /*439b0*/  BAR.SYNC.DEFER_BLOCKING 0x0 ;  /* 0x0000000000007b1d */ /* 0x000fec0000010000 */
[----:B------:R-:W-:Y:S04]  /*439c0*/  STL [R1+0x175c], R252 ;  /* 0x00175cfc01007387 */ /* 0x000fe80000100800 */
[----:B------:R-:W3:Y:S04]  /*439d0*/  LDL.LU R29, [R1+0x31c] ;  /* 0x00031c00011d7983 */ /* 0x000ee80000300800 */
[----:B--2---:R-:W2:Y:S04]  /*439e0*/  LDL.LU R24, [R1+0xb20] ;  /* 0x000b200001187983 */ /* 0x004ea80000300800 */
[----:B------:R-:W1:Y:S02]  /*439f0*/  LDS.128 R12, [R21] ;  /* 0x00000000150c7984 */ /* 0x000e640000000c00 */
[----:B-1----:R-:W-:-:S02]  /*43a00*/  IMAD.MOV.U32 R252, RZ, RZ, R14 ;  /* 0x000000fffffc7224 */ /* 0x002fc400078e000e */
[----:B------:R-:W-:Y:S01]  /*43a10*/  IMAD.MOV.U32 R231, RZ, RZ, R15 ;  /* 0x000000ffffe77224 */ /* 0x000fe200078e000f */
[----:B------:R-:W-:Y:S04]  /*43a20*/  STL.64 [R1+0x80], R12 ;  /* 0x0000800c01007387 */ /* 0x000fe80000100a00 */
[----:B------:R-:W-:Y:S04]  /*43a30*/  STL [R1+0x1760], R252 ;  /* 0x001760fc01007387 */ /* 0x000fe80000100800 */
[----:B------:R-:W-:Y:S04]  /*43a40*/  STL [R1+0x1758], R231 ;  /* 0x001758e701007387 */ /* 0x000fe80000100800 */
        /* <DEDUP_REMOVED lines=11> */
[----:B--2---:R2:W-:Y:S02]  /*43b00*/  STSM.16.M88.4 [R0], R24 ;  /* 0x0000001800007844 */ /* 0x0045e40000000200 */
[----:B------:R-:W-:Y:S01]  /*43b10*/  BAR.SYNC.DEFER_BLOCKING 0x0 ;  /* 0x0000000000007b1d */ /* 0x000fe20000010000 */
[----:B-1----:R-:W-:-:S02]  /*43b20*/  IMAD.MOV.U32 R230, RZ, RZ, R15 ;  /* 0x000000ffffe67224 */ /* 0x002fc400078e000f */
[----:B------:R-:W-:Y:S02]  /*43b30*/  IMAD.MOV.U32 R252, RZ, RZ, R13 ;  /* 0x000000fffffc7224 */ /* 0x000fe400078e000d */
[----:B------:R-:W-:Y:S01]  /*43b40*/  IMAD.MOV.U32 R231, RZ, RZ, R14 ;  /* 0x000000ffffe77224 */ /* 0x000fe200078e000e */
[----:B------:R-:W-:Y:S04]  /*43b50*/  STL [R1+0x20], R12 ;  /* 0x0000200c01007387 */ /* 0x000fe80000100800 */
[----:B------:R-:W4:Y:S04]  /*43b60*/  LDL.LU R13, [R1+0x1310] ;  /* 0x00131000010d7983 */ /* 0x000f280000300800 */
[----:B------:R-:W4:Y:S04]  /*43b70*/  LDL.LU R16, [R1+0xe00] ;  /* 0x000e000001107983 */ /* 0x000f280000300800 */
[----:B------:R-:W4:Y:S04]  /*43b80*/  LDL.LU R14, [R1+0x1744] ;  /* 0x00174400010e7983 */ /* 0x000f280000300800 */
[----:B------:R-:W-:Y:S04]  /*43b90*/  STL [R1+0x1774], R230 ;  /* 0x001774e601007387 */ /* 0x000fe80000100800 */
[----:B------:R-:W-:Y:S04]  /*43ba0*/  STL [R1+0x1768], R231 ;  /* 0x001768e701007387 */ /* 0x000fe80000100800 */
[----:B------:R-:W-:Y:S04]  /*43bb0*/  STL [R1+0x1764], R252 ;  /* 0x001764fc01007387 */ /* 0x000fe80000100800 */
[----:B------:R-:W3:Y:S04]  /*43bc0*/  LDL.LU R29, [R1+0x328] ;  /* 0x00032800011d7983 */ /* 0x000ee80000300800 */
[----:B------:R-:W1:Y:S04]  /*43bd0*/  LDS.128 R248, [R21] ;  /* 0x0000000015f87984 */ /* 0x000e680000000c00 */
[----:B--2---:R-:W2:Y:S04]  /*43be0*/  LDL.LU R24, [R1+0xb24] ;  /* 0x000b240001187983 */ /* 0x004ea80000300800 */
[----:B-1----:R-:W-:Y:S04]  /*43bf0*/  STL [R1+0x17a8], R248 ;  /* 0x0017a8f801007387 */ /* 0x002fe80000100800 */
[----:B------:R-:W-:Y:S04]  /*43c00*/  STL [R1+0x1794], R249 ;  /* 0x001794f901007387 */ /* 0x000fe80000100800 */
        /* <DEDUP_REMOVED lines=11> */
[----:B------:R-:W3:Y:S04]  /*43cc0*/  LDL.LU R29, [R1+0x32c] ;  /* 0x00032c00011d7983 */ /* 0x000ee80000300800 */
[----:B------:R-:W1:Y:S01]  /*43cd0*/  LDS.128 R244, [R21] ;  /* 0x0000000015f47984 */ /* 0x000e620000000c00 */
[----:B------:R-:W-:Y:S06]  /*43ce0*/  BAR.SYNC.DEFER_BLOCKING 0x0 ;  /* 0x0000000000007b1d */ /* 0x000fec0000010000 */
[----:B--2---:R2:W-:Y:S02]  /*43cf0*/  STSM.16.M88.4 [R0], R24 ;  /* 0x0000001800007844 */ /* 0x0045e40000000200 */
[----:B------:R-:W-:Y:S06]  /*43d00*/  BAR.SYNC.DEFER_BLOCKING 0x0 ;  /* 0x0000000000007b1d */ /* 0x000fec0000010000 */
[----:B--2---:R-:W2:Y:S04]  /*43d10*/  LDL.LU R24, [R1+0xb30] ;  /* 0x000b300001187983 */ /* 0x004ea80000300800 */
[----:B------:R-:W2:Y:S04]  /*43d20*/  LDL.LU R25, [R1+0xb38] ;  /* 0x000b380001197983 */ /* 0x000ea80000300800 */
[----:B------:R-:W2:Y:S04]  /*43d30*/  LDL.LU R26, [R1+0x730] ;  /* 0x00073000011a7983 */ /* 0x000ea80000300800 */
[----:B------:R-:W2:Y:S04]  /*43d40*/  LDL.LU R27, [R1+0x738] ;  /* 0x00073800011b7983 */ /* 0x000ea80000300800 */
[----:B------:R-:W1:Y:S01]  /*43d50*/  LDS.128 R240, [R21] ;  /* 0x0000000015f07984 */ /* 0x000e620000000c00 */
[----:B------:R-:W-:-:S02]  /*43d60*/  IMAD.MOV.U32 R30, RZ, RZ, R97 ;  /* 0x000000ffff1e7224 */ /* 0x000fc400078e0061 */
[----:B------:R-:W-:Y:S01]  /*43d70*/  IMAD.MOV.U32 R31, RZ, RZ, R99 ;  /* 0x000000ffff1f7224 */ /* 0x000fe200078e0063 */
[----:B------:R-:W-:Y:S06]  /*43d80*/  BAR.SYNC.DEFER_BLOCKING 0x0 ;  /* 0x0000000000007b1d */ /* 0x000fec0000010000 */
[----:B---3--:R3:W-:Y:S02]  /*43d90*/  STSM.16.M88.4 [R0], R28 ;  /* 0x0000001c00007844 */ /* 0x0087e40000000200 */
[----:B------:R-:W-:Y:S06]  /*43da0*/  BAR.SYNC.DEFER_BLOCKING 0x0 ;  /* 0x0000000000007b1d */ /* 0x000fec0000010000 */
[----:B---3--:R-:W3:Y:S04]  /*43db0*/  LDL.LU R28, [R1+0x330] ;  /* 0x00033000011c7983 */ /* 0x008ee80000300800 */
        /* <DEDUP_REMOVED lines=57> */
[----:B------:R-:W4:Y:S04]  /*44150*/  LDL.LU R32, [R1+0x350] ;  /* 0x0003500001207983 */ /* 0x000f280000300800 */
[----:B------:R-:W4:Y:S04]  /*44160*/  LDL.LU R33, [R1+0x358] ;  /* 0x0003580001217983 */ /* 0x000f280000300800 */
        /* <DEDUP_REMOVED lines=8> */
[----:B------:R-:W3:Y:S04]  /*441f0*/  LDL.LU R30, [R1+0x754] ;  /* 0x00075400011e7983 */ /* 0x000ee80000300800 */
[----:B------:R-:W3:Y:S04]  /*44200*/  LDL.LU R31, [R1+0x75c] ;  /* 0x00075c00011f7983 */ /* 0x000ee80000300800 */
[----:B------:R-:W1:Y:S01]  /*44210*/  LDS.128 R200, [R21] ;  /* 0x0000000015c87984 */ /* 0x000e620000000c00 */
[----:B------:R-:W-:Y:S06]  /*44220*/  BAR.SYNC.DEFER_BLOCKING 0x0 ;  /* 0x0000000000007b1d */ /* 0x000fec0000010000 */
[----:B--2---:R2:W-:Y:S02]  /*44230*/  STSM.16.M88.4 [R0], R24 ;  /* 0x0000001800007844 */ /* 0x0045e40000000200 */
[----:B------:R-:W-:Y:S06]  /*44240*/  BAR.SYNC.DEFER_BLOCKING 0x0 ;  /* 0x0000000000007b1d */ /* 0x000fec0000010000 */
[----:B--2---:R-:W2:Y:S04]  /*44250*/  LDL.LU R24, [R1+0x354] ;  /* 0x0003540001187983 */ /* 0x004ea80000300800 */
[----:B------:R-:W2:Y:S04]  /*44260*/  LDL.LU R25, [R1+0x35c] ;  /* 0x00035c0001197983 */ /* 0x000ea80000300800 */
[----:B------:R-:W1:Y:S01]  /*44270*/  LDS.128 R196, [R21] ;  /* 0x0000000015c47984 */ /* 0x000e620000000c00 */
[----:B------:R-:W-:-:S02]  /*44280*/  IMAD.MOV.U32 R34, RZ, RZ, R108 ;  /* 0x000000ffff227224 */ /* 0x000fc400078e006c */
[----:B------:R-:W-:Y:S01]  /*44290*/  IMAD.MOV.U32 R35, RZ, RZ, R110 ;  /* 0x000000ffff237224 */ /* 0x000fe200078e006e */
[----:B------:R-:W-:Y:S06]  /*442a0*/  BAR.SYNC.DEFER_BLOCKING 0x0 ;  /* 0x0000000000007b1d */ /* 0x000fec0000010000 */
[----:B----4-:R-:W-:Y:S02]  /*442b0*/  STSM.16.M88.4 [R0], R32 ;  /* 0x0000002000007844 */ /* 0x010fe40000000200 */
[----:B------:R-:W-:Y:S06]  /*442c0*/  BAR.SYNC.DEFER_BLOCKING 0x0 ;  /* 0x0000000000007b1d */ /* 0x000fec0000010000 */
[----:B------:R-:W4:Y:S02]  /*442d0*/  LDS.128 R192, [R21] ;  /* 0x0000000015c07984 */ /* 0x000f240000000c00 */
[----:B------:R-:W-:Y:S01]  /*442e0*/  BAR.SYNC.DEFER_BLOCKING 0x0 ;  /* 0x0000000000007b1d */ /* 0x000fe20000010000 */
[----:B------:R-:W-:-:S02]  /*442f0*/  IMAD.MOV.U32 R26, RZ, RZ, R109 ;  /* 0x000000ffff1a7224 */ /* 0x000fc400078e006d */
[----:B------:R-:W-:-:S03]  /*44300*/  IMAD.MOV.U32 R27, RZ, RZ, R111 ;  /* 0x000000ffff1b7224 */ /* 0x000fc600078e006f */
[----:B---3--:R3:W-:Y:S02]  /*44310*/  STSM.16.M88.4 [R0], R28 ;  /* 0x0000001c00007844 */ /* 0x0087e40000000200 */
[----:B------:R-:W-:Y:S06]  /*44320*/  BAR.SYNC.DEFER_BLOCKING 0x0 ;  /* 0x0000000000007b1d */ /* 0x000fec0000010000 */
[----:B---3--:R-:W3:Y:S04]  /*44330*/  LDL.LU R28, [R1+0xb60] ;  /* 0x000b6000011c7983 */ /* 0x008ee80000300800 */
[----:B------:R-:W3:Y:S04]  /*44340*/  LDL.LU R29, [R1+0xb68] ;  /* 0x000b6800011d7983 */ /* 0x000ee80000300800 */
[----:B------:R-:W3:Y:S04]  /*44350*/  LDL.LU R30, [R1+0x760] ;  /* 0x00076000011e7983 */ /* 0x000ee80000300800 */
[----:B------:R-:W3:Y:S04]  /*44360*/  LDL.LU R31, [R1+0x768] ;  /* 0x00076800011f7983 */ /* 0x000ee80000300800 */
[----:B------:R-:W4:Y:S01]  /*44370*/  LDS.128 R188, [R21] ;  /* 0x0000000015bc7984 */ /* 0x000f220000000c00 */
[----:B------:R-:W-:Y:S06]  /*44380*/  BAR.SYNC.DEFER_BLOCKING 0x0 ;  /* 0x0000000000007b1d */ /* 0x000fec0000010000 */
[----:B--2---:R2:W-:Y:S02]  /*44390*/  STSM.16.M88.4 [R0], R24 ;  /* 0x0000001800007844 */ /* 0x0045e40000000200 */
[----:B------:R-:W-:Y:S06]  /*443a0*/  BAR.SYNC.DEFER_BLOCKING 0x0 ;  /* 0x0000000000007b1d */ /* 0x000fec0000010000 */
[----:B--2---:R-:W2:Y:S04]  /*443b0*/  LDL.LU R24, [R1+0x360] ;  /* 0x0003600001187983 */ /* 0x004ea80000300800 */
[----:B------:R-:W2:Y:S04]  /*443c0*/  LDL.LU R25, [R1+0x368] ;  /* 0x0003680001197983 */ /* 0x000ea80000300800 */
[----:B------:R-:W4:Y:S01]  /*443d0*/  LDS.128 R184, [R21] ;  /* 0x0000000015b87984 */ /* 0x000f220000000c00 */
        /* <DEDUP_REMOVED lines=31> */
[----:B------:R-:W4:Y:S04]  /*445d0*/  LDL.LU R32, [R1+0xb74] ;  /* 0x000b740001207983 */ /* 0x000f280000300800 */
[----:B------:R-:W4:Y:S04]  /*445e0*/  LDL.LU R33, [R1+0xb7c] ;  /* 0x000b7c0001217983 */ /* 0x000f280000300800 */
[----:B------:R-:W4:Y:S04]  /*445f0*/  LDL.LU R34, [R1+0x774] ;  /* 0x0007740001227983 */ /* 0x000f280000300800 */
[----:B------:R-:W4:Y:S04]  /*44600*/  LDL.LU R35, [R1+0x77c] ;  /* 0x00077c0001237983 */ /* 0x000f280000300800 */
[----:B------:R-:W1:Y:S01]  /*44610*/  LDS.128 R168, [R21] ;  /* 0x0000000015a87984 */ /* 0x000e620000000c00 */
[----:B------:R-:W-:Y:S01]  /*44620*/  BAR.SYNC.DEFER_BLOCKING 0x0 ;  /* 0x0000000000007b1d */ /* 0x000fe20000010000 */
[----:B------:R-:W-:-:S02]  /*44630*/  IMAD.MOV.U32 R26, RZ, RZ, R116 ;  /* 0x000000ffff1a7224 */ /* 0x000fc400078e0074 */
[----:B------:R-:W-:-:S03]  /*44640*/  IMAD.MOV.U32 R27, RZ, RZ, R118 ;  /* 0x000000ffff1b7224 */ /* 0x000fc600078e0076 */
[----:B------:R-:W4:Y:S04]  /*44650*/  LDL.LU R36, [R1+0x374] ;  /* 0x0003740001247983 */ /* 0x000f280000300800 */
[----:B------:R-:W4:Y:S04]  /*44660*/  LDL.LU R37, [R1+0x37c] ;  /* 0x00037c0001257983 */ /* 0x000f280000300800 */
[----:B---3--:R-:W-:Y:S01]  /*44670*/  STSM.16.M88.4 [R0], R28 ;  /* 0x0000001c00007844 */ /* 0x008fe20000000200 */
[----:B------:R-:W-:Y:S06]  /*44680*/  BAR.SYNC.DEFER_BLOCKING 0x0 ;  /* 0x0000000000007b1d */ /* 0x000fec0000010000 */
[----:B------:R-:W3:Y:S02]  /*44690*/  LDS.128 R28, [R21] ;  /* 0x00000000151c7984 */ /* 0x000ee40000000c00 */
[----:B------:R-:W-:Y:S06]  /*446a0*/  BAR.SYNC.DEFER_BLOCKING 0x0 ;  /* 0x0000000000007b1d */ /* 0x000fec0000010000 */
[----:B--2---:R-:W-:Y:S02]  /*446b0*/  STSM.16.M88.4 [R0], R24 ;  /* 0x0000001800007844 */ /* 0x004fe40000000200 */
[----:B------:R-:W-:Y:S06]  /*446c0*/  BAR.SYNC.DEFER_BLOCKING 0x0 ;  /* 0x0000000000007b1d */ /* 0x000fec0000010000 */
[----:B------:R-:W2:Y:S02]  /*446d0*/  LDS.128 R24, [R21] ;  /* 0x0000000015187984 */ /* 0x000ea40000000c00 */
[----:B------:R-:W-:Y:S06]  /*446e0*/  BAR.SYNC.DEFER_BLOCKING 0x0 ;  /* 0x0000000000007b1d */ /* 0x000fec0000010000 */
[----:B----4-:R4:W-:Y:S02]  /*446f0*/  STSM.16.M88.4 [R0], R32 ;  /* 0x0000002000007844 */ /* 0x0109e40000000200 */
[----:B------:R-:W-:Y:S06]  /*44700*/  BAR.SYNC.DEFER_BLOCKING 0x0 ;  /* 0x0000000000007b1d */ /* 0x000fec0000010000 */
[----:B----4-:R-:W4:Y:S04]  /*44710*/  LDL.LU R32, [R1+0xb80] ;  /* 0x000b800001207983 */ /* 0x010f280000300800 */
[----:B------:R-:W4:Y:S04]  /*44720*/  LDL.LU R33, [R1+0xb88] ;  /* 0x000b880001217983 */ /* 0x000f280000300800 */
[----:B------:R-:W4:Y:S04]  /*44730*/  LDL.LU R34, [R1+0x780] ;  /* 0x0007800001227983 */ /* 0x000f280000300800 */
[----:B------:R-:W4:Y:S04]  /*44740*/  LDL.LU R35, [R1+0x788] ;  /* 0x0007880001237983 */ /* 0x000f280000300800 */
[----:B------:R-:W3:Y:S04]  /*44750*/  LDL.LU R44, [R1+0x380] ;  /* 0x00038000012c7983 */ /* 0x000ee80000300800 */
[----:B------:R-:W3:Y:S04]  /*44760*/  LDL.LU R45, [R1+0x388] ;  /* 0x00038800012d7983 */ /* 0x000ee80000300800 */
[----:B------:R-:W2:Y:S04]  /*44770*/  LDL.LU R48, [R1+0xb84] ;  /* 0x000b840001307983 */ /* 0x000ea80000300800 */
[----:B------:R-:W2:Y:S04]  /*44780*/  LDL.LU R49, [R1+0xb8c] ;  /* 0x000b8c0001317983 */ /* 0x000ea80000300800 */
[----:B------:R-:W2:Y:S04]  /*44790*/  LDL.LU R50, [R1+0x784] ;  /* 0x0007840001327983 */ /* 0x000ea80000300800 */
[----:B------:R-:W2:Y:S04]  /*447a0*/  LDL.LU R51, [R1+0x78c] ;  /* 0x00078c0001337983 */ /* 0x000ea80000300800 */
[----:B------:R-:W1:Y:S01]  /*447b0*/  LDS.128 R40, [R21] ;  /* 0x0000000015287984 */ /* 0x000e620000000c00 */
[----:B------:R-:W-:-:S02]  /*447c0*/  IMAD.MOV.U32 R38, RZ, RZ, R117 ;  /* 0x000000ffff267224 */ /* 0x000fc400078e0075 */
[----:B------:R-:W-:Y:S01]  /*447d0*/  IMAD.MOV.U32 R39, RZ, RZ, R119 ;  /* 0x000000ffff277224 */ /* 0x000fe200078e0077 */
[----:B------:R-:W-:Y:S01]  /*447e0*/  BAR.SYNC.DEFER_BLOCKING 0x0 ;  /* 0x0000000000007b1d */ /* 0x000fe20000010000 */
[----:B------:R-:W-:Y:S02]  /*447f0*/  IMAD.MOV.U32 R46, RZ, RZ, R120 ;  /* 0x000000ffff2e7224 */ /* 0x000fe400078e0078 */
[----:B------:R-:W-:-:S03]  /*44800*/  IMAD.MOV.U32 R47, RZ, RZ, R122 ;  /* 0x000000ffff2f7224 */ /* 0x000fc600078e007a */
[----:B------:R-:W2:Y:S04]  /*44810*/  LDL.LU R52, [R1+0x384] ;  /* 0x0003840001347983 */ /* 0x000ea80000300800 */
[----:B------:R-:W2:Y:S04]  /*44820*/  LDL.LU R53, [R1+0x38c] ;  /* 0x00038c0001357983 */ /* 0x000ea80000300800 */
[----:B------:R-:W-:Y:S01]  /*44830*/  STSM.16.M88.4 [R0], R36 ;  /* 0x0000002400007844 */ /* 0x000fe20000000200 */
[----:B------:R-:W-:Y:S06]  /*44840*/  BAR.SYNC.DEFER_BLOCKING 0x0 ;  /* 0x0000000000007b1d */ /* 0x000fec0000010000 */
[----:B------:R-:W1:Y:S02]  /*44850*/  LDS.128 R36, [R21] ;  /* 0x0000000015247984 */ /* 0x000e640000000c00 */
[----:B------:R-:W-:Y:S06]  /*44860*/  BAR.SYNC.DEFER_BLOCKING 0x0 ;  /* 0x0000000000007b1d */ /* 0x000fec0000010000 */
[----:B----4-:R-:W-:Y:S02]  /*44870*/  STSM.16.M88.4 [R0], R32 ;  /* 0x0000002000007844 */ /* 0x010fe40000000200 */
[----:B------:R-:W-:Y:S06]  /*44880*/  BAR.SYNC.DEFER_BLOCKING 0x0 ;  /* 0x0000000000007b1d */ /* 0x000fec0000010000 */
[----:B------:R-:W4:Y:S02]  /*44890*/  LDS.128 R32, [R21] ;  /* 0x0000000015207984 */ /* 0x000f240000000c00 */
[----:B------:R-:W-:Y:S06]  /*448a0*/  BAR.SYNC.DEFER_BLOCKING 0x0 ;  /* 0x0000000000007b1d */ /* 0x000fec0000010000 */
[----:B---3--:R-:W-:Y:S02]  /*448b0*/  STSM.16.M88.4 [R0], R44 ;  /* 0x0000002c00007844 */ /* 0x008fe40000000200 */
[----:B------:R-:W-:Y:S06]  /*448c0*/  BAR.SYNC.DEFER_BLOCKING 0x0 ;  /* 0x0000000000007b1d */ /* 0x000fec0000010000 */
[----:B------:R-:W3:Y:S02]  /*448d0*/  LDS.128 R44, [R21] ;  /* 0x00000000152c7984 */ /* 0x000ee40000000c00 */
        /* <DEDUP_REMOVED lines=9> */
[----:B------:R-:W3:Y:S04]  /*44970*/  LDL.LU R64, [R1+0xb94] ;  /* 0x000b940001407983 */ /* 0x000ee80000300800 */
[----:B------:R-:W3:Y:S04]  /*44980*/  LDL.LU R65, [R1+0xb9c] ;  /* 0x000b9c0001417983 */ /* 0x000ee80000300800 */
[----:B------:R-:W3:Y:S04]  /*44990*/  LDL.LU R66, [R1+0x794] ;  /* 0x0007940001427983 */ /* 0x000ee80000300800 */
[----:B------:R-:W3:Y:S04]  /*449a0*/  LDL.LU R67, [R1+0x79c] ;  /* 0x00079c0001437983 */ /* 0x000ee80000300800 */
[----:B------:R-:W1:Y:S01]  /*449b0*/  LDS.128 R56, [R21] ;  /* 0x0000000015387984 */ /* 0x000e620000000c00 */
[----:B------:R-:W-:-:S02]  /*449c0*/  IMAD.MOV.U32 R54, RZ, RZ, R121 ;  /* 0x000000ffff367224 */ /* 0x000fc400078e0079 */
[----:B------:R-:W-:Y:S01]  /*449d0*/  IMAD.MOV.U32 R55, RZ, RZ, R123 ;  /* 0x000000ffff377224 */ /* 0x000fe200078e007b */
[----:B------:R-:W-:Y:S01]  /*449e0*/  BAR.SYNC.DEFER_BLOCKING 0x0 ;  /* 0x0000000000007b1d */ /* 0x000fe20000010000 */
[----:B------:R-:W-:Y:S02]  /*449f0*/  IMAD.MOV.U32 R62, RZ, RZ, R124 ;  /* 0x000000ffff3e7224 */ /* 0x000fe400078e007c */
[----:B------:R-:W-:-:S03]  /*44a00*/  IMAD.MOV.U32 R63, RZ, RZ, R126 ;  /* 0x000000ffff3f7224 */ /* 0x000fc600078e007e */
[----:B------:R-:W3:Y:S04]  /*44a10*/  LDL.LU R68, [R1+0x394] ;  /* 0x0003940001447983 */ /* 0x000ee80000300800 */
[----:B------:R-:W3:Y:S04]  /*44a20*/  LDL.LU R69, [R1+0x39c] ;  /* 0x00039c0001457983 */ /* 0x000ee80000300800 */
[----:B------:R-:W-:Y:S01]  /*44a30*/  STSM.16.M88.4 [R0], R52 ;  /* 0x0000003400007844 */ /* 0x000fe20000000200 */
[----:B------:R-:W-:Y:S06]  /*44a40*/  BAR.SYNC.DEFER_BLOCKING 0x0 ;  /* 0x0000000000007b1d */ /* 0x000fec0000010000 */
[----:B------:R-:W1:Y:S02]  /*44a50*/  LDS.128 R52, [R21] ;  /* 0x0000000015347984 */ /* 0x000e640000000c00 */
[----:B------:R-:W-:Y:S06]  /*44a60*/  BAR.SYNC.DEFER_BLOCKING 0x0 ;  /* 0x0000000000007b1d */ /* 0x000fec0000010000 */
[----:B--2---:R-:W-:Y:S02]  /*44a70*/  STSM.16.M88.4 [R0], R48 ;  /* 0x0000003000007844 */ /* 0x004fe40000000200 */
[----:B------:R-:W-:Y:S06]  /*44a80*/  BAR.SYNC.DEFER_BLOCKING 0x0 ;  /* 0x0000000000007b1d */ /* 0x000fec0000010000 */
[----:B------:R-:W2:Y:S02]  /*44a90*/  LDS.128 R48, [R21] ;  /* 0x0000000015307984 */ /* 0x000ea40000000c00 */
[----:B------:R-:W-:Y:S06]  /*44aa0*/  BAR.SYNC.DEFER_BLOCKING 0x0 ;  /* 0x0000000000007b1d */ /* 0x000fec0000010000 */
[----:B----4-:R-:W-:Y:S02]  /*44ab0*/  STSM.16.M88.4 [R0], R60 ;  /* 0x0000003c00007844 */ /* 0x010fe40000000200 */
[----:B------:R-:W-:Y:S06]  /*44ac0*/  BAR.SYNC.DEFER_BLOCKING 0x0 ;  /* 0x0000000000007b1d */ /* 0x000fec0000010000 */
[----:B------:R-:W4:Y:S02]  /*44ad0*/  LDS.128 R60, [R21] ;  /* 0x00000000153c7984 */ /* 0x000f240000000c00 */
[----:B------:R-:W-:Y:S06]  /*44ae0*/  BAR.SYNC.DEFER_BLOCKING 0x0 ;  /* 0x0000000000007b1d */ /* 0x000fec0000010000 */
[----:B---3--:R3:W-:Y:S02]  /*44af0*/  STSM.16.M88.4 [R0], R64 ;  /* 0x0000004000007844 */ /* 0x0087e40000000200 */
[----:B------:R-:W-:Y:S06]  /*44b00*/  BAR.SYNC.DEFER_BLOCKING 0x0 ;  /* 0x0000000000007b1d */ /* 0x000fec0000010000 */
[----:B---3--:R-:W3:Y:S04]  /*44b10*/  LDL.LU R64, [R1+0xba0] ;  /* 0x000ba00001407983 */ /* 0x008ee80000300800 */
[----:B------:R-:W3:Y:S04]  /*44b20*/  LDL.LU R65, [R1+0xba8] ;  /* 0x000ba80001417983 */ /* 0x000ee80000300800 */
[----:B------:R-:W3:Y:S04]  /*44b30*/  LDL.LU R66, [R1+0x7a0] ;  /* 0x0007a00001427983 */ /* 0x000ee80000300800 */
[----:B------:R-:W3:Y:S04]  /*44b40*/  LDL.LU R67, [R1+0x7a8] ;  /* 0x0007a80001437983 */ /* 0x000ee80000300800 */
[----:B------:R-:W2:Y:S04]  /*44b50*/  LDL.LU R76, [R1+0x3a0] ;  /* 0x0003a000014c7983 */ /* 0x000ea80000300800 */
[----:B------:R-:W2:Y:S04]  /*44b60*/  LDL.LU R77, [R1+0x3a8] ;  /* 0x0003a800014d7983 */ /* 0x000ea80000300800 */
[----:B------:R-:W4:Y:S04]  /*44b70*/  LDL.LU R80, [R1+0xba4] ;  /* 0x000ba40001507983 */ /* 0x000f280000300800 */
[----:B------:R-:W4:Y:S04]  /*44b80*/  LDL.LU R81, [R1+0xbac] ;  /* 0x000bac0001517983 */ /* 0x000f280000300800 */
[----:B------:R-:W4:Y:S04]  /*44b90*/  LDL.LU R82, [R1+0x7a4] ;  /* 0x0007a40001527983 */ /* 0x000f280000300800 */
[----:B------:R-:W4:Y:S04]  /*44ba0*/  LDL.LU R83, [R1+0x7ac] ;  /* 0x0007ac0001537983 */ /* 0x000f280000300800 */
[----:B------:R-:W1:Y:S01]  /*44bb0*/  LDS.128 R72, [R21] ;  /* 0x0000000015487984 */ /* 0x000e620000000c00 */
[----:B------:R-:W-:-:S02]  /*44bc0*/  IMAD.MOV.U32 R70, RZ, RZ, R125 ;  /* 0x000000ffff467224 */ /* 0x000fc400078e007d */
[----:B------:R-:W-:Y:S01]  /*44bd0*/  IMAD.MOV.U32 R71, RZ, RZ, R127 ;  /* 0x000000ffff477224 */ /* 0x000fe200078e007f */
[----:B------:R-:W-:Y:S01]  /*44be0*/  BAR.SYNC.DEFER_BLOCKING 0x0 ;  /* 0x0000000000007b1d */ /* 0x000fe20000010000 */
[----:B------:R-:W-:Y:S02]  /*44bf0*/  IMAD.MOV.U32 R78, RZ, RZ, R128 ;  /* 0x000000ffff4e7224 */ /* 0x000fe400078e0080 */
[----:B------:R-:W-:-:S03]  /*44c00*/  IMAD.MOV.U32 R79, RZ, RZ, R130 ;  /* 0x000000ffff4f7224 */ /* 0x000fc600078e0082 */
[----:B------:R-:W4:Y:S04]  /*44c10*/  LDL.LU R84, [R1+0x3a4] ;  /* 0x0003a40001547983 */ /* 0x000f280000300800 */
[----:B------:R-:W4:Y:S04]  /*44c20*/  LDL.LU R85, [R1+0x3ac] ;  /* 0x0003ac0001557983 */ /* 0x000f280000300800 */
[----:B------:R-:W-:Y:S01]  /*44c30*/  STSM.16.M88.4 [R0], R68 ;  /* 0x0000004400007844 */ /* 0x000fe20000000200 */
[----:B------:R-:W-:Y:S06]  /*44c40*/  BAR.SYNC.DEFER_BLOCKING 0x0 ;  /* 0x0000000000007b1d */ /* 0x000fec0000010000 */
[----:B------:R-:W1:Y:S02]  /*44c50*/  LDS.128 R68, [R21] ;  /* 0x0000000015447984 */ /* 0x000e640000000c00 */
[----:B------:R-:W-:Y:S06]  /*44c60*/  BAR.SYNC.DEFER_BLOCKING 0x0 ;  /* 0x0000000000007b1d */ /* 0x000fec0000010000 */
[----:B---3--:R-:W-:Y:S02]  /*44c70*/  STSM.16.M88.4 [R0], R64 ;  /* 0x0000004000007844 */ /* 0x008fe40000000200 */
        /* <DEDUP_REMOVED lines=94> */
[----:B------:R-:W-:Y:S01]  /*45260*/  BAR.SYNC.DEFER_BLOCKING 0x0 ;  /* 0x0000000000007b1d */ /* 0x000fe20000010000 */
[----:B------:R-:W-:-:S05]  /*45270*/  IMAD.MOV.U32 R134, RZ, RZ, R141 ;  /* 0x000000ffff867224 */ /* 0x000fca00078e008d */
        /* <DEDUP_REMOVED lines=8> */
[----:B----4-:R4:W-:Y:S01]  /*45300*/  STSM.16.M88.4 [R0], R128 ;  /* 0x0000008000007844 */ /* 0x0109e20000000200 */
[----:B------:R-:W-:-:S02]  /*45310*/  IMAD.MOV.U32 R142, RZ, RZ, R144 ;  /* 0x000000ffff8e7224 */ /* 0x000fc400078e0090 */
[----:B------:R-:W-:Y:S01]  /*45320*/  IMAD.MOV.U32 R135, RZ, RZ, R143 ;  /* 0x000000ffff877224 */ /* 0x000fe200078e008f */
        /* <DEDUP_REMOVED lines=11> */
[----:B------:R-:W2:Y:S04]  /*453e0*/  LDL.LU R156, [R1+0x3e4] ;  /* 0x0003e400019c7983 */ /* 0x000ea80000300800 */
[----:B------:R-:W2:Y:S01]  /*453f0*/  LDL.LU R157, [R1+0x3ec] ;  /* 0x0003ec00019d7983 */ /* 0x000ea20000300800 */
[----:B------:R-:W-:-:S02]  /*45400*/  IMAD.MOV.U32 R158, RZ, RZ, R145 ;  /* 0x000000ffff9e7224 */ /* 0x000fc400078e0091 */
[----:B------:R-:W-:Y:S01]  /*45410*/  IMAD.MOV.U32 R143, RZ, RZ, R146 ;  /* 0x000000ffff8f7224 */ /* 0x000fe200078e0092 */
[----:B------:R-:W2:Y:S01]  /*45420*/  LDL.LU R144, [R1+0xbf0] ;  /* 0x000bf00001907983 */ /* 0x000ea20000300800 */
[----:B------:R-:W-:-:S03]  /*45430*/  IMAD.MOV.U32 R159, RZ, RZ, R147 ;  /* 0x000000ffff9f7224 */ /* 0x000fc600078e0093 */
[----:B------:R-:W2:Y:S04]  /*45440*/  LDL.LU R145, [R1+0xbf8] ;  /* 0x000bf80001917983 */ /* 0x000ea80000300800 */
[----:B------:R-:W2:Y:S04]  /*45450*/  LDL.LU R146, [R1+0x7f0] ;  /* 0x0007f00001927983 */ /* 0x000ea80000300800 */
[----:B------:R-:W2:Y:S04]  /*45460*/  LDL.LU R147, [R1+0x7f8] ;  /* 0x0007f80001937983 */ /* 0x000ea80000300800 */
[----:B------:R-:W1:Y:S01]  /*45470*/  LDS.128 R136, [R21] ;  /* 0x0000000015887984 */ /* 0x000e620000000c00 */
[----:B------:R-:W-:Y:S06]  /*45480*/  BAR.SYNC.DEFER_BLOCKING 0x0 ;  /* 0x0000000000007b1d */ /* 0x000fec0000010000 */
[----:B------:R-:W2:Y:S04]  /*45490*/  LDL.LU R160, [R1+0x3f0] ;  /* 0x0003f00001a07983 */ /* 0x000ea80000300800 */
[----:B------:R-:W2:Y:S04]  /*454a0*/  LDL.LU R161, [R1+0x3f8] ;  /* 0x0003f80001a17983 */ /* 0x000ea80000300800 */
[----:B------:R-:W2:Y:S04]  /*454b0*/  LDL.LU R164, [R1+0xbf4] ;  /* 0x000bf40001a47983 */ /* 0x000ea80000300800 */
[----:B------:R-:W2:Y:S04]  /*454c0*/  LDL.LU R165, [R1+0xbfc] ;  /* 0x000bfc0001a57983 */ /* 0x000ea80000300800 */
[----:B------:R-:W-:Y:S01]  /*454d0*/  STSM.16.M88.4 [R0], R132 ;  /* 0x0000008400007844 */ /* 0x000fe20000000200 */
[----:B------:R-:W-:Y:S06]  /*454e0*/  BAR.SYNC.DEFER_BLOCKING 0x0 ;  /* 0x0000000000007b1d */ /* 0x000fec0000010000 */
[----:B------:R-:W2:Y:S04]  /*454f0*/  LDL.LU R166, [R1+0x7f4] ;  /* 0x0007f40001a67983 */ /* 0x000ea80000300800 */
[----:B------:R-:W2:Y:S01]  /*45500*/  LDL.LU R167, [R1+0x7fc] ;  /* 0x0007fc0001a77983 */ /* 0x000ea20000300800 */
[----:B------:R-:W-:-:S02]  /*45510*/  IMAD.MOV.U32 R162, RZ, RZ, R148 ;  /* 0x000000ffffa27224 */ /* 0x000fc400078e0094 */
[----:B------:R-:W-:Y:S01]  /*45520*/  IMAD.MOV.U32 R163, RZ, RZ, R150 ;  /* 0x000000ffffa37224 */ /* 0x000fe200078e0096 */
[----:B------:R-:W2:Y:S01]  /*45530*/  LDL.LU R23, [R1+0x800] ;  /* 0x0008000001177983 */ /* 0x000ea20000300800 */
[----:B------:R-:W-:-:S03]  /*45540*/  ISETP.GE.AND P5, PT, R7, R13, PT ;  /* 0x0000000d0700720c */ /* 0x000fc60003fa6270 */
[----:B------:R-:W2:Y:S04]  /*45550*/  LDL.LU R12, [R1+0x1444] ;  /* 0x00144400010c7983 */ /* 0x000ea80000300800 */
[----:B------:R-:W1:Y:S01]  /*45560*/  LDS.128 R132, [R21] ;  /* 0x0000000015847984 */ /* 0x000e620000000c00 */
[----:B------:R-:W-:Y:S06]  /*45570*/  BAR.SYNC.DEFER_BLOCKING 0x0 ;  /* 0x0000000000007b1d */ /* 0x000fec0000010000 */
[----:B------:R-:W2:Y:S04]  /*45580*/  LDL.LU R13, [R1+0x400] ;  /* 0x00040000010d7983 */ /* 0x000ea80000300800 */
[----:B----4-:R-:W-:Y:S01]  /*45590*/  STSM.16.M88.4 [R0], R128 ;  /* 0x0000008000007844 */ /* 0x010fe20000000200 */
[----:B------:R-:W-:Y:S06]  /*455a0*/  BAR.SYNC.DEFER_BLOCKING 0x0 ;  /* 0x0000000000007b1d */ /* 0x000fec0000010000 */
[----:B------:R-:W4:Y:S02]  /*455b0*/  LDS.128 R128, [R21] ;  /* 0x0000000015807984 */ /* 0x000f240000000c00 */
        /* <DEDUP_REMOVED lines=9> */
[----:B------:R-:W-:Y:S02]  /*45650*/  STSM.16.M88.4 [R0], R156 ;  /* 0x0000009c00007844 */ /* 0x000fe40000000200 */
        /* <DEDUP_REMOVED lines=11> */
[----:B------:R1:W-:Y:S04]  /*45710*/  STSM.16.M88.4 [R0], R164 ;  /* 0x000000a400007844 */ /* 0x0003e80000000200 */
[----:B-1----:R-:W4:Y:S04]  /*45720*/  LDL.LU R164, [R1+0x3f4] ;  /* 0x0003f40001a47983 */ /* 0x002f280000300800 */
[----:B------:R-:W4:Y:S04]  /*45730*/  LDL.LU R165, [R1+0x3fc] ;  /* 0x0003fc0001a57983 */ /* 0x000f280000300800 */
[----:B------:R-:W3:Y:S04]  /*45740*/  LDL.LU R19, [R1] ;  /* 0x0000000001137983 */ /* 0x000ee80000300800 */
[----:B------:R-:W2:Y:S04]  /*45750*/  LDL.LU R18, [R1+0xe04] ;  /* 0x000e040001127983 */ /* 0x000ea80000300800 */
[----:B------:R-:W2:Y:S01]  /*45760*/  LDL.LU R15, [R1+0x1288] ;  /* 0x00128800010f7983 */ /* 0x000ea20000300800 */
[----:B------:R-:W-:-:S02]  /*45770*/  IMAD.MOV.U32 R166, RZ, RZ, R149 ;  /* 0x000000ffffa67224 */ /* 0x000fc400078e0095 */
[----:B------:R-:W-:Y:S01]  /*45780*/  IMAD.MOV.U32 R167, RZ, RZ, R151 ;  /* 0x000000ffffa77224 */ /* 0x000fe200078e0097 */
[----:B------:R-:W-:Y:S01]  /*45790*/  BAR.SYNC.DEFER_BLOCKING 0x0 ;  /* 0x0000000000007b1d */ /* 0x000fe20000010000 */
[----:B------:R-:W-:Y:S01]  /*457a0*/  ISETP.LT.AND P5, PT, R6, UR4, !P5 ;  /* 0x0000000406007c0c */ /* 0x000fe2000efa1270 */
[----:B------:R-:W-:-:S04]  /*457b0*/  IMAD.WIDE R228, R14, 0x4, R2 ;  /* 0x000000040ee47825 */ /* 0x000fc800078e0202 */
[----:B------:R-:W-:Y:S01]  /*457c0*/  ULDC.64 UR4, c[0x0][0x228] ;  /* 0x00008a0000047ab9 */ /* 0x000fe20000000a00 */
[----:B------:R-:W2:Y:S04]  /*457d0*/  LDL.LU R17, [R1+0x804] ;  /* 0x0008040001117983 */ /* 0x000ea80000300800 */
[----:B------:R-:W1:Y:S01]  /*457e0*/  LDS.128 R148, [R21] ;  /* 0x0000000015947984 */ /* 0x000e620000000c00 */
[----:B------:R-:W-:Y:S06]  /*457f0*/  BAR.SYNC.DEFER_BLOCKING 0x0 ;  /* 0x0000000000007b1d */ /* 0x000fec0000010000 */
[----:B----4-:R4:W-:Y:S02]  /*45800*/  STSM.16.M88.4 [R0], R164 ;  /* 0x000000a400007844 */ /* 0x0109e40000000200 */
[----:B------:R-:W-:Y:S06]  /*45810*/  BAR.SYNC.DEFER_BLOCKING 0x0 ;  /* 0x0000000000007b1d */ /* 0x000fec0000010000 */
[----:B------:R1:W-:Y:S01]  /*45820*/  @P5 STG.E desc[UR6][R228.64], R16 ;  /* 0x00000010e4005986 */ /* 0x0003e2000c101906 */
[----:B------:R-:W-:Y:S01]  /*45830*/  ISETP.GE.AND P5, PT, R6, UR5, PT ;  /* 0x0000000506007c0c */ /* 0x000fe2000bfa6270 */
[----:B----4-:R-:W-:Y:S01]  /*45840*/  IMAD.WIDE R164, R14, 0x4, R4 ;  /* 0x000000040ea47825 */ /* 0x010fe200078e0204 */
[----:B------:R-:W-:-:S02]  /*45850*/  ULDC UR5, c[0x0][0x228] ;  /* 0x00008a0000057ab9 */ /* 0x000fc40000000800 */
[----:B------:R-:W-:Y:S01]  /*45860*/  ISETP.LT.AND P5, PT, R8, UR4, !P5 ;  /* 0x0000000408007c0c */ /* 0x000fe2000efa1270 */
[----:B-1----:R-:W4:Y:S04]  /*45870*/  LDL.LU R16, [R1+0x404] ;  /* 0x0004040001107983 */ /* 0x002f280000300800 */
[----:B------:R-:W4:Y:S08]  /*45880*/  LDL.LU R14, [R1+0xf50] ;  /* 0x000f5000010e7983 */ /* 0x000f300000300800 */
[----:B------:R1:W-:Y:S04]  /*45890*/  @P5 STG.E desc[UR6][R164.64], R23 ;  /* 0x00000017a4005986 */ /* 0x0003e8000c101906 */
[----:B------:R-:W4:Y:S01]  /*458a0*/  LDL.LU R231, [R1+0x4] ;  /* 0x0000040001e77983 */ /* 0x000f220000300800 */
[----:B-1----:R-:W-:-:S05]  /*458b0*/  VIADD R23, R6, 0x1 ;  /* 0x0000000106177836 */ /* 0x002fca0000000000 */
[----:B------:R-:W-:-:S04]  /*458c0*/  ISETP.GE.AND P5, PT, R23, UR9, PT ;  /* 0x0000000917007c0c */ /* 0x000fc8000bfa6270 */
[----:B------:R-:W-:Y:S01]  /*458d0*/  ISETP.LT.AND P6, PT, R7, UR5, !P5 ;  /* 0x0000000507007c0c */ /* 0x000fe2000efc1270 */
[----:B------:R-:W-:Y:S01]  /*458e0*/  IMAD.WIDE R164, R12, 0x4, R2 ;  /* 0x000000040ca47825 */ /* 0x000fe200078e0202 */
[----:B------:R-:W-:Y:S01]  /*458f0*/  ISETP.LT.AND P5, PT, R8, UR8, !P5 ;  /* 0x0000000808007c0c */ /* 0x000fe2000efa1270 */
[----:B------:R-:W-:Y:S01]  /*45900*/  ULDC UR5, c[0x0][0x22c] ;  /* 0x00008b0000057ab9 */ /* 0x000fe20000000800 */
[----:B------:R-:W-:Y:S01]  /*45910*/  ULDC UR8, c[0x0][0x228] ;  /* 0x00008a0000087ab9 */ /* 0x000fe20000000800 */
[----:B------:R-:W-:-:S08]  /*45920*/  VIADD R23, R6, 0x2 ;  /* 0x0000000206177836 */ /* 0x000fd00000000000 */
[----:B------:R1:W-:Y:S02]  /*45930*/  @P6 STG.E desc[UR6][R164.64], R13 ;  /* 0x0000000da4006986 */ /* 0x0003e4000c101906 */
[----:B-1----:R-:W-:Y:S02]  /*45940*/  IMAD.WIDE R164, R12, 0x4, R4 ;  /* 0x000000040ca47825 */ /* 0x002fe400078e0204 */
[----:B------:R-:W4:Y:S04]  /*45950*/  LDL.LU R13, [R1+0xe08] ;  /* 0x000e0800010d7983 */ /* 0x000f280000300800 */
[----:B------:R-:W4:Y:S04]  /*45960*/  LDL.LU R12, [R1+0xf54] ;  /* 0x000f5400010c7983 */ /* 0x000f280000300800 */
[----:B---3--:R2:W-:Y:S01]  /*45970*/  @P5 STG.E desc[UR6][R164.64], R19 ;  /* 0x00000013a4005986 */ /* 0x0085e2000c101906 */
[----:B------:R-:W-:Y:S01]  /*45980*/  ISETP.GE.AND P5, PT, R23, UR5, PT ;  /* 0x0000000517007c0c */ /* 0x000fe2000bfa6270 */
[----:B------:R-:W-:-:S02]  /*45990*/  ULDC UR5, c[0x0][0x228] ;  /* 0x00008a0000057ab9 */ /* 0x000fc40000000800 */
[----:B------:R-:W3:Y:S01]  /*459a0*/  LDL.LU R230, [R1+0x808] ;  /* 0x0008080001e67983 */ /* 0x000ee20000300800 */
[----:B------:R-:W-:Y:S01]  /*459b0*/  ISETP.LT.AND P6, PT, R7, UR8, !P5 ;  /* 0x0000000807007c0c */ /* 0x000fe2000efc1270 */
[----:B--2---:R-:W-:Y:S02]  /*459c0*/  IMAD.WIDE R164, R15, 0x4, R2 ;  /* 0x000000040fa47825 */ /* 0x004fe400078e0202 */
[----:B------:R-:W2:Y:S01]  /*459d0*/  LDL.LU R20, [R1+0x408] ;  /* 0x0004080001147983 */ /* 0x000ea20000300800 */
[----:B------:R-:W-:-:S09]  /*459e0*/  ULDC UR8, c[0x0][0x228] ;  /* 0x00008a0000087ab9 */ /* 0x000fd20000000800 */
[----:B------:R1:W-:Y:S02]  /*459f0*/  @P6 STG.E desc[UR6][R164.64], R18 ;  /* 0x00000012a4006986 */ /* 0x0003e4000c101906 */
[----:B-1----:R-:W-:Y:S02]  /*45a00*/  IMAD.WIDE R164, R15, 0x4, R4 ;  /* 0x000000040fa47825 */ /* 0x002fe400078e0204 */
[----:B------:R-:W2:Y:S01]  /*45a10*/  LDL.LU R15, [R1+0xf58] ;  /* 0x000f5800010f7983 */ /* 0x000ea20000300800 */
[----:B------:R-:W-:Y:S01]  /*45a20*/  ISETP.LT.AND P5, PT, R8, UR5, !P5 ;  /* 0x0000000508007c0c */ /* 0x000fe2000efa1270 */
[----:B------:R-:W-:Y:S01]  /*45a30*/  VIADD R23, R6, 0x3 ;  /* 0x0000000306177836 */ /* 0x000fe20000000000 */
[----:B------:R-:W-:Y:S01]  /*45a40*/  ULDC UR5, c[0x0][0x22c] ;  /* 0x00008b0000057ab9 */ /* 0x000fe20000000800 */
[----:B------:R-:W2:Y:S04]  /*45a50*/  LDL.LU R19, [R1+0x8] ;  /* 0x0000080001137983 */ /* 0x000ea80000300800 */
[----:B------:R-:W2:Y:S06]  /*45a60*/  LDL.LU R18, [R1+0xf5c] ;  /* 0x000f5c0001127983 */ /* 0x000eac0000300800 */
[----:B------:R4:W-:Y:S01]  /*45a70*/  @P5 STG.E desc[UR6][R164.64], R17 ;  /* 0x00000011a4005986 */ /* 0x0009e2000c101906 */
[----:B------:R-:W-:Y:S01]  /*45a80*/  ISETP.GE.AND P5, PT, R23, UR5, PT ;  /* 0x0000000517007c0c */ /* 0x000fe2000bfa6270 */
[----:B------:R-:W-:-:S03]  /*45a90*/  ULDC UR5, c[0x0][0x228] ;  /* 0x00008a0000057ab9 */ /* 0x000fc60000000800 */
[----:B------:R-:W-:Y:S01]  /*45aa0*/  ISETP.LT.AND P6, PT, R7, UR8, !P5 ;  /* 0x0000000807007c0c */ /* 0x000fe2000efc1270 */
[----:B------:R-:W-:Y:S01]  /*45ab0*/  VIADD R23, R6, 0x4 ;  /* 0x0000000406177836 */ /* 0x000fe20000000000 */
[----:B------:R-:W-:Y:S01]  /*45ac0*/  ISETP.LT.AND P5, PT, R8, UR5, !P5 ;  /* 0x0000000508007c0c */ /* 0x000fe2000efa1270 */
[----:B------:R-:W-:Y:S01]  /*45ad0*/  ULDC.64 UR8, c[0x0][0x228] ;  /* 0x00008a0000087ab9 */ /* 0x000fe20000000a00 */
[----:B------:R-:W-:Y:S01]  /*45ae0*/  ULDC UR5, c[0x0][0x228] ;  /* 0x00008a0000057ab9 */ /* 0x000fe20000000800 */
[----:B----4-:R-:W-:-:S08]  /*45af0*/  IMAD.WIDE R164, R14, 0x4, R2 ;  /* 0x000000040ea47825 */ /* 0x010fd000078e0202 */
[----:B------:R1:W-:Y:S02]  /*45b00*/  @P6 STG.E desc[UR6][R164.64], R16 ;  /* 0x00000010a4006986 */ /* 0x0003e4000c101906 */
[----:B-1----:R-:W-:Y:S02]  /*45b10*/  IMAD.WIDE R164, R14, 0x4, R4 ;  /* 0x000000040ea47825 */ /* 0x002fe400078e0204 */
[----:B------:R-:W4:Y:S04]  /*45b20*/  LDL.LU R16, [R1+0xe0c] ;  /* 0x000e0c0001107983 */ /* 0x000f280000300800 */
[----:B------:R1:W-:Y:S01]  /*45b30*/  @P5 STG.E desc[UR6][R164.64], R231 ;  /* 0x000000e7a4005986 */ /* 0x0003e2000c101906 */
[----:B------:R-:W-:-:S03]  /*45b40*/  ISETP.GE.AND P5, PT, R23, UR9, PT ;  /* 0x0000000917007c0c */ /* 0x000fc6000bfa6270 */
[----:B------:R-:W4:Y:S01]  /*45b50*/  LDL.LU R17, [R1+0x80c] ;  /* 0x00080c0001117983 */ /* 0x000f220000300800 */
[----:B------:R-:W-:Y:S01]  /*45b60*/  ISETP.LT.AND P6, PT, R7, UR5, !P5 ;  /* 0x0000000507007c0c */ /* 0x000fe2000efc1270 */
[----:B------:R-:W-:Y:S01]  /*45b70*/  VIADD R23, R6, 0x5 ;  /* 0x0000000506177836 */ /* 0x000fe20000000000 */
[----:B------:R-:W-:Y:S01]  /*45b80*/  ISETP.LT.AND P5, PT, R8, UR8, !P5 ;  /* 0x0000000808007c0c */ /* 0x000fe2000efa1270 */
[----:B------:R-:W4:Y:S01]  /*45b90*/  LDL.LU R14, [R1+0xf60] ;  /* 0x000f6000010e7983 */ /* 0x000f220000300800 */
[----:B------:R-:W-:Y:S01]  /*45ba0*/  ULDC.64 UR8, c[0x0][0x228] ;  /* 0x00008a0000087ab9 */ /* 0x000fe20000000a00 */
[----:B------:R-:W-:Y:S01]  /*45bb0*/  ULDC UR5, c[0x0][0x228] ;  /* 0x00008a0000057ab9 */ /* 0x000fe20000000800 */
[----:B-1----:R-:W-:-:S07]  /*45bc0*/  IMAD.WIDE R164, R12, 0x4, R2 ;  /* 0x000000040ca47825 */ /* 0x002fce00078e0202 */
[----:B------:R1:W-:Y:S02]  /*45bd0*/  @P6 STG.E desc[UR6][R164.64], R13 ;  /* 0x0000000da4006986 */ /* 0x0003e4000c101906 */
[----:B-1----:R-:W-:Y:S02]  /*45be0*/  IMAD.WIDE R164, R12, 0x4, R4 ;  /* 0x000000040ca47825 */ /* 0x002fe400078e0204 */
[----:B------:R-:W4:Y:S04]  /*45bf0*/  LDL.LU R13, [R1+0x40c] ;  /* 0x00040c00010d7983 */ /* 0x000f280000300800 */
[----:B---3--:R2:W-:Y:S01]  /*45c00*/  @P5 STG.E desc[UR6][R164.64], R230 ;  /* 0x000000e6a4005986 */ /* 0x0085e2000c101906 */
[----:B------:R-:W-:-:S03]  /*45c10*/  ISETP.GE.AND P5, PT, R23, UR9, PT ;  /* 0x0000000917007c0c */ /* 0x000fc6000bfa6270 */
        /* <DEDUP_REMOVED lines=10> */
[----:B------:R-:W-:-:S11]  /*45cc0*/  ULDC UR8, c[0x0][0x228] ;  /* 0x00008a0000087ab9 */ /* 0x000fd60000000800 */
[----:B------:R1:W-:Y:S01]  /*45cd0*/  @P5 STG.E desc[UR6][R164.64], R19 ;  /* 0x00000013a4005986 */ /* 0x0003e2000c101906 */
[----:B------:R-:W-:Y:S01]  /*45ce0*/  ISETP.GE.AND P5, PT, R23, UR5, PT ;  /* 0x0000000517007c0c */ /* 0x000fe2000bfa6270 */
[----:B------:R-:W-:-:S03]  /*45cf0*/  ULDC UR5, c[0x0][0x228] ;  /* 0x00008a0000057ab9 */ /* 0x000fc60000000800 */
[----:B------:R-:W-:Y:S01]  /*45d00*/  ISETP.LT.AND P6, PT, R7, UR8, !P5 ;  /* 0x0000000807007c0c */ /* 0x000fe2000efc1270 */
[----:B-1----:R-:W2:Y:S01]  /*45d10*/  LDL.LU R19, [R1+0x810] ;  /* 0x0008100001137983 */ /* 0x002ea20000300800 */
[----:B------:R-:W-:Y:S01]  /*45d20*/  ISETP.LT.AND P5, PT, R8, UR5, !P5 ;  /* 0x0000000508007c0c */ /* 0x000fe2000efa1270 */
[----:B------:R-:W-:Y:S01]  /*45d30*/  IMAD.WIDE R164, R18, 0x4, R2 ;  /* 0x0000000412a47825 */ /* 0x000fe200078e0202 */
[----:B------:R-:W-:Y:S01]  /*45d40*/  ULDC UR5, c[0x0][0x22c] ;  /* 0x00008b0000057ab9 */ /* 0x000fe20000000800 */
[----:B------:R-:W-:Y:S02]  /*45d50*/  ULDC UR8, c[0x0][0x228] ;  /* 0x00008a0000087ab9 */ /* 0x000fe40000000800 */
[----:B------:R-:W-:-:S06]  /*45d60*/  VIADD R23, R6, 0x7 ;  /* 0x0000000706177836 */ /* 0x000fcc0000000000 */
[----:B----4-:R1:W-:Y:S02]  /*45d70*/  @P6 STG.E desc[UR6][R164.64], R16 ;  /* 0x00000010a4006986 */ /* 0x0103e4000c101906 */
[----:B-1----:R-:W-:Y:S02]  /*45d80*/  IMAD.WIDE R164, R18, 0x4, R4 ;  /* 0x0000000412a47825 */ /* 0x002fe400078e0204 */
[----:B------:R-:W4:Y:S04]  /*45d90*/  LDL.LU R16, [R1+0xf68] ;  /* 0x000f680001107983 */ /* 0x000f280000300800 */
[----:B------:R1:W-:Y:S01]  /*45da0*/  @P5 STG.E desc[UR6][R164.64], R17 ;  /* 0x00000011a4005986 */ /* 0x0003e2000c101906 */
[----:B------:R-:W-:Y:S01]  /*45db0*/  ISETP.GE.AND P5, PT, R23, UR5, PT ;  /* 0x0000000517007c0c */ /* 0x000fe2000bfa6270 */
[----:B------:R-:W-:-:S03]  /*45dc0*/  ULDC UR5, c[0x0][0x228] ;  /* 0x00008a0000057ab9 */ /* 0x000fc60000000800 */
[----:B------:R-:W-:Y:S01]  /*45dd0*/  ISETP.LT.AND P6, PT, R7, UR8, !P5 ;  /* 0x0000000807007c0c */ /* 0x000fe2000efc1270 */
[----:B-1----:R-:W4:Y:S01]  /*45de0*/  LDL.LU R17, [R1+0x410] ;  /* 0x0004100001117983 */ /* 0x002f220000300800 */
[----:B------:R-:W-:Y:S01]  /*45df0*/  IMAD.WIDE R164, R14, 0x4, R2 ;  /* 0x000000040ea47825 */ /* 0x000fe200078e0202 */
[----:B------:R-:W-:Y:S02]  /*45e00*/  ULDC.64 UR8, c[0x0][0x228] ;  /* 0x00008a0000087ab9 */ /* 0x000fe40000000a00 */
[----:B------:R-:W4:Y:S01]  /*45e10*/  LDL.LU R20, [R1+0x10] ;  /* 0x0000100001147983 */ /* 0x000f220000300800 */
[----:B------:R-:W-:Y:S01]  /*45e20*/  ISETP.LT.AND P5, PT, R8, UR5, !P5 ;  /* 0x0000000508007c0c */ /* 0x000fe2000efa1270 */
[----:B------:R-:W-:Y:S01]  /*45e30*/  VIADD R23, R6, 0x8 ;  /* 0x0000000806177836 */ /* 0x000fe20000000000 */
[----:B------:R-:W-:-:S05]  /*45e40*/  ULDC UR5, c[0x0][0x228] ;  /* 0x00008a0000057ab9 */ /* 0x000fca0000000800 */
[----:B------:R1:W-:Y:S04]  /*45e50*/  @P6 STG.E desc[UR6][R164.64], R13 ;  /* 0x0000000da4006986 */ /* 0x0003e8000c101906 */
[----:B-1----:R-:W4:Y:S01]  /*45e60*/  LDL.LU R13, [R1+0xf6c] ;  /* 0x000f6c00010d7983 */ /* 0x002f220000300800 */
[----:B------:R-:W-:-:S03]  /*45e70*/  IMAD.WIDE R164, R14, 0x4, R4 ;  /* 0x000000040ea47825 */ /* 0x000fc600078e0204 */
        /* <DEDUP_REMOVED lines=13> */
[----:B------:R-:W-:-:S11]  /*45f50*/  ULDC.64 UR8, c[0x0][0x228] ;  /* 0x00008a0000087ab9 */ /* 0x000fd60000000a00 */
[----:B------:R1:W-:Y:S01]  /*45f60*/  @P5 STG.E desc[UR6][R164.64], R19 ;  /* 0x00000013a4005986 */ /* 0x0003e2000c101906 */
[----:B------:R-:W-:-:S04]  /*45f70*/  ISETP.GE.AND P5, PT, R23, UR9, PT ;  /* 0x0000000917007c0c */ /* 0x000fc8000bfa6270 */
[----:B------:R-:W-:Y:S01]  /*45f80*/  ISETP.LT.AND P6, PT, R7, UR5, !P5 ;  /* 0x0000000507007c0c */ /* 0x000fe2000efc1270 */
[----:B-1----:R-:W2:Y:S01]  /*45f90*/  LDL.LU R19, [R1+0x14] ;  /* 0x0000140001137983 */ /* 0x002ea20000300800 */
[----:B------:R-:W-:Y:S01]  /*45fa0*/  ISETP.LT.AND P5, PT, R8, UR8, !P5 ;  /* 0x0000000808007c0c */ /* 0x000fe2000efa1270 */
[----:B------:R-:W-:Y:S01]  /*45fb0*/  VIADD R23, R6, 0xa ;  /* 0x0000000a06177836 */ /* 0x000fe20000000000 */
[----:B------:R-:W-:Y:S01]  /*45fc0*/  ULDC UR5, c[0x0][0x22c] ;  /* 0x00008b0000057ab9 */ /* 0x000fe20000000800 */
[----:B------:R-:W-:Y:S01]  /*45fd0*/  ULDC UR8, c[0x0][0x228] ;  /* 0x00008a0000087ab9 */ /* 0x000fe20000000800 */
[----:B----4-:R-:W-:-:S07]  /*45fe0*/  IMAD.WIDE R164, R16, 0x4, R2 ;  /* 0x0000000410a47825 */ /* 0x010fce00078e0202 */
[----:B------:R1:W-:Y:S02]  /*45ff0*/  @P6 STG.E desc[UR6][R164.64], R17 ;  /* 0x00000011a4006986 */ /* 0x0003e4000c101906 */
[----:B-1----:R-:W-:Y:S02]  /*46000*/  IMAD.WIDE R164, R16, 0x4, R4 ;  /* 0x0000000410a47825 */ /* 0x002fe400078e0204 */
[----:B------:R-:W4:Y:S04]  /*46010*/  LDL.LU R17, [R1+0xc08] ;  /* 0x000c080001117983 */ /* 0x000f280000300800 */
[----:B------:R-:W4:Y:S04]  /*46020*/  LDL.LU R16, [R1+0xf74] ;  /* 0x000f740001107983 */ /* 0x000f280000300800 */
[----:B------:R1:W-:Y:S01]  /*46030*/  @P5 STG.E desc[UR6][R164.64], R20 ;  /* 0x00000014a4005986 */ /* 0x0003e2000c101906 */
[----:B------:R-:W-:Y:S01]  /*46040*/  ISETP.GE.AND P5, PT, R23, UR5, PT ;  /* 0x0000000517007c0c */ /* 0x000fe2000bfa6270 */
[----:B------:R-:W-:-:S02]  /*46050*/  ULDC UR5, c[0x0][0x228] ;  /* 0x00008a0000057ab9 */ /* 0x000fc40000000800 */
[----:B------:R-:W4:Y:S01]  /*46060*/  LDL.LU R230, [R1+0x818] ;  /* 0x0008180001e67983 */ /* 0x000f220000300800 */
[----:B------:R-:W-:Y:S01]  /*46070*/  ISETP.LT.AND P6, PT, R7, UR8, !P5 ;  /* 0x0000000807007c0c */ /* 0x000fe2000efc1270 */
[----:B------:R-:W-:Y:S01]  /*46080*/  VIADD R23, R6, 0xb ;  /* 0x0000000b06177836 */ /* 0x000fe20000000000 */
[----:B------:R-:W-:Y:S01]  /*46090*/  ISETP.LT.AND P5, PT, R8, UR5, !P5 ;  /* 0x0000000508007c0c */ /* 0x000fe2000efa1270 */
[----:B------:R-:W-:Y:S01]  /*460a0*/  ULDC UR5, c[0x0][0x22c] ;  /* 0x00008b0000057ab9 */ /* 0x000fe20000000800 */
[----:B------:R-:W-:Y:S01]  /*460b0*/  ULDC UR8, c[0x0][0x228] ;  /* 0x00008a0000087ab9 */ /* 0x000fe20000000800 */
[----:B-1----:R-:W-:-:S08]  /*460c0*/  IMAD.WIDE R164, R13, 0x4, R2 ;  /* 0x000000040da47825 */ /* 0x002fd000078e0202 */
        /* <DEDUP_REMOVED lines=14> */
[----:B------:R-:W2:Y:S04]  /*461b0*/  LDL.LU R12, [R1+0xf7c] ;  /* 0x000f7c00010c7983 */ /* 0x000ea80000300800 */
        /* <DEDUP_REMOVED lines=8> */
[----:B------:R-:W-:Y:S01]  /*46240*/  VIADD R23, R6, 0xd ;  /* 0x0000000d06177836 */ /* 0x000fe20000000000 */
[----:B------:R-:W-:Y:S01]  /*46250*/  ISETP.LT.AND P5, PT, R8, UR5, !P5 ;  /* 0x0000000508007c0c */ /* 0x000fe2000efa1270 */
[----:B------:R-:W-:Y:S01]  /*46260*/  ULDC UR5, c[0x0][0x22c] ;  /* 0x00008b0000057ab9 */ /* 0x000fe20000000800 */
[----:B------:R-:W-:Y:S01]  /*46270*/  ULDC UR8, c[0x0][0x228] ;  /* 0x00008a0000087ab9 */ /* 0x000fe20000000800 */
[----:B-1----:R-:W2:Y:S01]  /*46280*/  LDL.LU R19, [R1+0x41c] ;  /* 0x00041c0001137983 */ /* 0x002ea20000300800 */
[----:B----4-:R-:W-:-:S07]  /*46290*/  IMAD.WIDE R164, R16, 0x4, R2 ;  /* 0x0000000410a47825 */ /* 0x010fce00078e0202 */
[----:B------:R1:W-:Y:S02]  /*462a0*/  @P6 STG.E desc[UR6][R164.64], R17 ;  /* 0x00000011a4006986 */ /* 0x0003e4000c101906 */
[----:B-1----:R-:W-:Y:S02]  /*462b0*/  IMAD.WIDE R164, R16, 0x4, R4 ;  /* 0x0000000410a47825 */ /* 0x002fe400078e0204 */
        /* <DEDUP_REMOVED lines=17> */
[----:B------:R-:W-:-:S03]  /*463d0*/  ULDC UR5, c[0x0][0x228] ;  /* 0x00008a0000057ab9 */ /* 0x000fc60000000800 */
[----:B------:R-:W-:Y:S01]  /*463e0*/  ISETP.LT.AND P6, PT, R7, UR8, !P5 ;  /* 0x0000000807007c0c */ /* 0x000fe2000efc1270 */
[----:B--2---:R-:W-:Y:S01]  /*463f0*/  IMAD.WIDE R164, R12, 0x4, R2 ;  /* 0x000000040ca47825 */ /* 0x004fe200078e0202 */
[----:B------:R-:W-:Y:S01]  /*46400*/  ISETP.LT.AND P5, PT, R8, UR5, !P5 ;  /* 0x0000000508007c0c */ /* 0x000fe2000efa1270 */
[----:B------:R-:W-:Y:S01]  /*46410*/  ULDC UR5, c[0x0][0x22c] ;  /* 0x00008b0000057ab9 */ /* 0x000fe20000000800 */
[----:B------:R-:W-:-:S09]  /*46420*/  ULDC UR8, c[0x0][0x228] ;  /* 0x00008a0000087ab9 */ /* 0x000fd20000000800 */
[----:B------:R1:W-:Y:S04]  /*46430*/  @P6 STG.E desc[UR6][R164.64], R18 ;  /* 0x00000012a4006986 */ /* 0x0003e8000c101906 */
[----:B-1----:R-:W2:Y:S01]  /*46440*/  LDL.LU R18, [R1+0xc10] ;  /* 0x000c100001127983 */ /* 0x002ea20000300800 */
[----:B------:R-:W-:-:S03]  /*46450*/  IMAD.WIDE R164, R12, 0x4, R4 ;  /* 0x000000040ca47825 */ /* 0x000fc600078e0204 */
[----:B------:R-:W3:Y:S04]  /*46460*/  LDL.LU R12, [R1+0xf88] ;  /* 0x000f8800010c7983 */ /* 0x000ee80000300800 */
[----:B------:R1:W-:Y:S04]  /*46470*/  @P5 STG.E desc[UR6][R164.64], R15 ;  /* 0x0000000fa4005986 */ /* 0x0003e8000c101906 */
[----:B-1----:R-:W3:Y:S01]  /*46480*/  LDL.LU R15, [R1+0x820] ;  /* 0x00082000010f7983 */ /* 0x002ee20000300800 */
[----:B------:R-:W-:-:S03]  /*46490*/  VIADD R23, R6, 0xf ;  /* 0x0000000f06177836 */ /* 0x000fc60000000000 */
[----:B------:R-:W3:Y:S02]  /*464a0*/  LDL.LU R20, [R1+0x420] ;  /* 0x0004200001147983 */ /* 0x000ee40000300800 */
[----:B------:R-:W-:Y:S01]  /*464b0*/  ISETP.GE.AND P5, PT, R23, UR5, PT ;  /* 0x0000000517007c0c */ /* 0x000fe2000bfa6270 */
[----:B------:R-:W-:-:S03]  /*464c0*/  ULDC UR5, c[0x0][0x228] ;  /* 0x00008a0000057ab9 */ /* 0x000fc60000000800 */
[----:B------:R-:W-:Y:S01]  /*464d0*/  ISETP.LT.AND P6, PT, R7, UR8, !P5 ;  /* 0x0000000807007c0c */ /* 0x000fe2000efc1270 */
[----:B------:R-:W-:Y:S01]  /*464e0*/  VIADD R23, R6, 0x10 ;  /* 0x0000001006177836 */ /* 0x000fe20000000000 */
[----:B------:R-:W-:Y:S01]  /*464f0*/  ISETP.LT.AND P5, PT, R8, UR5, !P5 ;  /* 0x0000000508007c0c */ /* 0x000fe2000efa1270 */
[----:B------:R-:W-:Y:S01]  /*46500*/  ULDC UR5, c[0x0][0x22c] ;  /* 0x00008b0000057ab9 */ /* 0x000fe20000000800 */
[----:B------:R-:W-:Y:S01]  /*46510*/  ULDC UR8, c[0x0][0x228] ;  /* 0x00008a0000087ab9 */ /* 0x000fe20000000800 */
[----:B----4-:R-:W-:-:S08]  /*46520*/  IMAD.WIDE R164, R16, 0x4, R2 ;  /* 0x0000000410a47825 */ /* 0x010fd000078e0202 */
[----:B------:R1:W-:Y:S02]  /*46530*/  @P6 STG.E desc[UR6][R164.64], R19 ;  /* 0x00000013a4006986 */ /* 0x0003e4000c101906 */
[----:B-1----:R-:W-:Y:S02]  /*46540*/  IMAD.WIDE R164, R16, 0x4, R4 ;  /* 0x0000000410a47825 */ /* 0x002fe400078e0204 */
[----:B------:R-:W4:Y:S04]  /*46550*/  LDL.LU R16, [R1+0xf8c] ;  /* 0x000f8c0001107983 */ /* 0x000f280000300800 */
[----:B------:R1:W-:Y:S01]  /*46560*/  @P5 STG.E desc[UR6][R164.64], R17 ;  /* 0x00000011a4005986 */ /* 0x0003e2000c101906 */
[----:B------:R-:W-:Y:S01]  /*46570*/  ISETP.GE.AND P5, PT, R23, UR5, PT ;  /* 0x0000000517007c0c */ /* 0x000fe2000bfa6270 */
[----:B------:R-:W-:-:S03]  /*46580*/  ULDC UR5, c[0x0][0x228] ;  /* 0x00008a0000057ab9 */ /* 0x000fc60000000800 */
[----:B------:R-:W-:Y:S01]  /*46590*/  ISETP.LT.AND P6, PT, R7, UR8, !P5 ;  /* 0x0000000807007c0c */ /* 0x000fe2000efc1270 */
[----:B-1----:R-:W4:Y:S01]  /*465a0*/  LDL.LU R17, [R1+0xe14] ;  /* 0x000e140001117983 */ /* 0x002f220000300800 */
[----:B------:R-:W-:-:S03]  /*465b0*/  IMAD.WIDE R164, R13, 0x4, R2 ;  /* 0x000000040da47825 */ /* 0x000fc600078e0202 */
[----:B------:R-:W4:Y:S01]  /*465c0*/  LDL.LU R19, [R1+0xc14] ;  /* 0x000c140001137983 */ /* 0x000f220000300800 */
[----:B------:R-:W-:-:S07]  /*465d0*/  ULDC UR8, c[0x0][0x228] ;  /* 0x00008a0000087ab9 */ /* 0x000fce0000000800 */
[----:B------:R1:W-:Y:S01]  /*465e0*/  @P6 STG.E desc[UR6][R164.64], R14 ;  /* 0x0000000ea4006986 */ /* 0x0003e2000c101906 */
[----:B------:R-:W-:Y:S01]  /*465f0*/  ISETP.LT.AND P5, PT, R8, UR5, !P5 ;  /* 0x0000000508007c0c */ /* 0x000fe2000efa1270 */
[----:B------:R-:W-:Y:S01]  /*46600*/  VIADD R23, R6, 0x11 ;  /* 0x0000001106177836 */ /* 0x000fe20000000000 */
[----:B------:R-:W-:Y:S01]  /*46610*/  ULDC UR5, c[0x0][0x22c] ;  /* 0x00008b0000057ab9 */ /* 0x000fe20000000800 */
[----:B-1----:R-:W-:Y:S01]  /*46620*/  IMAD.WIDE R164, R13, 0x4, R4 ;  /* 0x000000040da47825 */ /* 0x002fe200078e0204 */
[----:B------:R-:W4:Y:S04]  /*46630*/  LDL.LU R14, [R1+0x824] ;  /* 0x00082400010e7983 */ /* 0x000f280000300800 */
[----:B------:R-:W4:Y:S05]  /*46640*/  LDL.LU R13, [R1+0xf90] ;  /* 0x000f9000010d7983 */ /* 0x000f2a0000300800 */
[----:B--2---:R1:W-:Y:S01]  /*46650*/  @P5 STG.E desc[UR6][R164.64], R18 ;  /* 0x00000012a4005986 */ /* 0x0043e2000c101906 */
[----:B------:R-:W-:Y:S01]  /*46660*/  ISETP.GE.AND P5, PT, R23, UR5, PT ;  /* 0x0000000517007c0c */ /* 0x000fe2000bfa6270 */
[----:B------:R-:W-:-:S03]  /*46670*/  ULDC UR5, c[0x0][0x228] ;  /* 0x00008a0000057ab9 */ /* 0x000fc60000000800 */
[----:B------:R-:W-:Y:S01]  /*46680*/  ISETP.LT.AND P6, PT, R7, UR8, !P5 ;  /* 0x0000000807007c0c */ /* 0x000fe2000efc1270 */
[----:B-1----:R-:W2:Y:S01]  /*46690*/  LDL.LU R18, [R1+0x424] ;  /* 0x0004240001127983 */ /* 0x002ea20000300800 */
[----:B---3--:R-:W-:Y:S01]  /*466a0*/  IMAD.WIDE R164, R12, 0x4, R2 ;  /* 0x000000040ca47825 */ /* 0x008fe200078e0202 */
[----:B------:R-:W-:-:S10]  /*466b0*/  ULDC UR8, c[0x0][0x228] ;  /* 0x00008a0000087ab9 */ /* 0x000fd40000000800 */
[----:B------:R1:W-:Y:S02]  /*466c0*/  @P6 STG.E desc[UR6][R164.64], R15 ;  /* 0x0000000fa4006986 */ /* 0x0003e4000c101906 */
[----:B-1----:R-:W-:Y:S02]  /*466d0*/  IMAD.WIDE R164, R12, 0x4, R4 ;  /* 0x000000040ca47825 */ /* 0x002fe400078e0204 */
[----:B------:R-:W3:Y:S04]  /*466e0*/  LDL.LU R15, [R1+0xe18] ;  /* 0x000e1800010f7983 */ /* 0x000ee80000300800 */
[----:B------:R-:W3:Y:S01]  /*466f0*/  LDL.LU R12, [R1+0xf94] ;  /* 0x000f9400010c7983 */ /* 0x000ee20000300800 */
[----:B------:R-:W-:Y:S01]  /*46700*/  ISETP.LT.AND P5, PT, R8, UR5, !P5 ;  /* 0x0000000508007c0c */ /* 0x000fe2000efa1270 */
[----:B------:R-:W-:Y:S01]  /*46710*/  VIADD R23, R6, 0x12 ;  /* 0x0000001206177836 */ /* 0x000fe20000000000 */
[----:B------:R-:W-:Y:S01]  /*46720*/  ULDC UR5, c[0x0][0x22c] ;  /* 0x00008b0000057ab9 */ /* 0x000fe20000000800 */
[----:B------:R-:W3:Y:S10]  /*46730*/  LDL.LU R230, [R1+0xc18] ;  /* 0x000c180001e67983 */ /* 0x000ef40000300800 */
        /* <DEDUP_REMOVED lines=18> */
[----:B-1----:R-:W-:Y:S02]  /*46860*/  IMAD.WIDE R164, R13, 0x4, R2 ;  /* 0x000000040da47825 */ /* 0x002fe400078e0202 */
[----:B------:R-:W4:Y:S01]  /*46870*/  LDL.LU R19, [R1+0xe1c] ;  /* 0x000e1c0001137983 */ /* 0x000f220000300800 */
[----:B------:R-:W-:-:S09]  /*46880*/  ULDC UR8, c[0x0][0x228] ;  /* 0x00008a0000087ab9 */ /* 0x000fd20000000800 */
[----:B------:R1:W-:Y:S01]  /*46890*/  @P6 STG.E desc[UR6][R164.64], R14 ;  /* 0x0000000ea4006986 */ /* 0x0003e2000c101906 */
[----:B------:R-:W-:Y:S01]  /*468a0*/  ISETP.LT.AND P5, PT, R8, UR5, !P5 ;  /* 0x0000000508007c0c */ /* 0x000fe2000efa1270 */
[----:B------:R-:W-:Y:S01]  /*468b0*/  VIADD R23, R6, 0x14 ;  /* 0x0000001406177836 */ /* 0x000fe20000000000 */
[----:B------:R-:W-:Y:S01]  /*468c0*/  ULDC UR5, c[0x0][0x22c] ;  /* 0x00008b0000057ab9 */ /* 0x000fe20000000800 */
[----:B-1----:R-:W-:Y:S02]  /*468d0*/  IMAD.WIDE R164, R13, 0x4, R4 ;  /* 0x000000040da47825 */ /* 0x002fe400078e0204 */
[----:B------:R-:W4:Y:S08]  /*468e0*/  LDL.LU R13, [R1+0xf9c] ;  /* 0x000f9c00010d7983 */ /* 0x000f300000300800 */
[----:B--2---:R3:W-:Y:S01]  /*468f0*/  @P5 STG.E desc[UR6][R164.64], R18 ;  /* 0x00000012a4005986 */ /* 0x0047e2000c101906 */
[----:B------:R-:W-:Y:S01]  /*46900*/  ISETP.GE.AND P5, PT, R23, UR5, PT ;  /* 0x0000000517007c0c */ /* 0x000fe2000bfa6270 */
[----:B------:R-:W-:-:S02]  /*46910*/  ULDC UR5, c[0x0][0x228] ;  /* 0x00008a0000057ab9 */ /* 0x000fc40000000800 */
[----:B------:R-:W2:Y:S01]  /*46920*/  LDL.LU R14, [R1+0xc1c] ;  /* 0x000c1c00010e7983 */ /* 0x000ea20000300800 */
[----:B------:R-:W-:Y:S01]  /*46930*/  ISETP.LT.AND P6, PT, R7, UR8, !P5 ;  /* 0x0000000807007c0c */ /* 0x000fe2000efc1270 */
[----:B---3--:R-:W-:Y:S02]  /*46940*/  IMAD.WIDE R164, R12, 0x4, R2 ;  /* 0x000000040ca47825 */ /* 0x008fe400078e0202 */
[----:B------:R-:W3:Y:S01]  /*46950*/  LDL.LU R18, [R1+0x82c] ;  /* 0x00082c0001127983 */ /* 0x000ee20000300800 */
[----:B------:R-:W-:-:S09]  /*46960*/  ULDC UR8, c[0x0][0x228] ;  /* 0x00008a0000087ab9 */ /* 0x000fd20000000800 */
[----:B------:R1:W-:Y:S02]  /*46970*/  @P6 STG.E desc[UR6][R164.64], R15 ;  /* 0x0000000fa4006986 */ /* 0x0003e4000c101906 */
[----:B-1----:R-:W-:Y:S02]  /*46980*/  IMAD.WIDE R164, R12, 0x4, R4 ;  /* 0x000000040ca47825 */ /* 0x002fe400078e0204 */
[----:B------:R-:W3:Y:S04]  /*46990*/  LDL.LU R12, [R1+0xfa0] ;  /* 0x000fa000010c7983 */ /* 0x000ee80000300800 */
[----:B------:R-:W3:Y:S01]  /*469a0*/  LDL.LU R15, [R1+0x42c] ;  /* 0x00042c00010f7983 */ /* 0x000ee20000300800 */
        /* <DEDUP_REMOVED lines=18> */
[----:B------:R-:W-:-:S03]  /*46ad0*/  ULDC UR5, c[0x0][0x228] ;  /* 0x00008a0000057ab9 */ /* 0x000fc60000000800 */
[----:B------:R-:W-:Y:S01]  /*46ae0*/  ISETP.LT.AND P6, PT, R7, UR8, !P5 ;  /* 0x0000000807007c0c */ /* 0x000fe2000efc1270 */
[----:B-1----:R-:W-:Y:S01]  /*46af0*/  IMAD.WIDE R164, R13, 0x4, R2 ;  /* 0x000000040da47825 */ /* 0x002fe200078e0202 */
[----:B------:R-:W-:Y:S01]  /*46b00*/  ISETP.LT.AND P5, PT, R8, UR5, !P5 ;  /* 0x0000000508007c0c */ /* 0x000fe2000efa1270 */
[----:B------:R-:W-:Y:S01]  /*46b10*/  ULDC UR5, c[0x0][0x22c] ;  /* 0x00008b0000057ab9 */ /* 0x000fe20000000800 */
[----:B------:R-:W-:-:S09]  /*46b20*/  ULDC UR8, c[0x0][0x228] ;  /* 0x00008a0000087ab9 */ /* 0x000fd20000000800 */
[----:B------:R1:W-:Y:S04]  /*46b30*/  @P6 STG.E desc[UR6][R164.64], R19 ;  /* 0x00000013a4006986 */ /* 0x0003e8000c101906 */
[----:B-1----:R-:W4:Y:S01]  /*46b40*/  LDL.LU R19, [R1+0x830] ;  /* 0x0008300001137983 */ /* 0x002f220000300800 */
[----:B------:R-:W-:-:S03]  /*46b50*/  IMAD.WIDE R164, R13, 0x4, R4 ;  /* 0x000000040da47825 */ /* 0x000fc600078e0204 */
[----:B------:R-:W4:Y:S01]  /*46b60*/  LDL.LU R13, [R1+0xfa8] ;  /* 0x000fa800010d7983 */ /* 0x000f220000300800 */
[----:B------:R-:W-:-:S03]  /*46b70*/  VIADD R23, R6, 0x17 ;  /* 0x0000001706177836 */ /* 0x000fc60000000000 */
[----:B--2---:R1:W-:Y:S02]  /*46b80*/  @P5 STG.E desc[UR6][R164.64], R14 ;  /* 0x0000000ea4005986 */ /* 0x0043e4000c101906 */
[----:B------:R-:W-:Y:S01]  /*46b90*/  ISETP.GE.AND P5, PT, R23, UR5, PT ;  /* 0x0000000517007c0c */ /* 0x000fe2000bfa6270 */
[----:B------:R-:W-:-:S03]  /*46ba0*/  ULDC UR5, c[0x0][0x228] ;  /* 0x00008a0000057ab9 */ /* 0x000fc60000000800 */
[----:B------:R-:W-:Y:S01]  /*46bb0*/  ISETP.LT.AND P6, PT, R7, UR8, !P5 ;  /* 0x0000000807007c0c */ /* 0x000fe2000efc1270 */
[----:B-1----:R-:W2:Y:S01]  /*46bc0*/  LDL.LU R14, [R1+0x430] ;  /* 0x00043000010e7983 */ /* 0x002ea20000300800 */
[----:B---3--:R-:W-:-:S03]  /*46bd0*/  IMAD.WIDE R164, R12, 0x4, R2 ;  /* 0x000000040ca47825 */ /* 0x008fc600078e0202 */
[----:B------:R-:W3:Y:S01]  /*46be0*/  LDL.LU R20, [R1+0x30] ;  /* 0x0000300001147983 */ /* 0x000ee20000300800 */
[----:B------:R-:W-:Y:S01]  /*46bf0*/  ISETP.LT.AND P5, PT, R8, UR5, !P5 ;  /* 0x0000000508007c0c */ /* 0x000fe2000efa1270 */
[----:B------:R-:W-:Y:S01]  /*46c00*/  ULDC UR5, c[0x0][0x22c] ;  /* 0x00008b0000057ab9 */ /* 0x000fe20000000800 */
[----:B------:R-:W-:-:S05]  /*46c10*/  VIADD R23, R6, 0x18 ;  /* 0x0000001806177836 */ /* 0x000fca0000000000 */
[----:B------:R1:W-:Y:S01]  /*46c20*/  @P6 STG.E desc[UR6][R164.64], R18 ;  /* 0x00000012a4006986 */ /* 0x0003e2000c101906 */
[----:B------:R-:W-:Y:S01]  /*46c30*/  ULDC UR8, c[0x0][0x228] ;  /* 0x00008a0000087ab9 */ /* 0x000fe20000000800 */
[----:B-1----:R-:W-:Y:S02]  /*46c40*/  IMAD.WIDE R164, R12, 0x4, R4 ;  /* 0x000000040ca47825 */ /* 0x002fe400078e0204 */
[----:B------:R-:W3:Y:S04]  /*46c50*/  LDL.LU R12, [R1+0xfac] ;  /* 0x000fac00010c7983 */ /* 0x000ee80000300800 */
[----:B------:R1:W-:Y:S04]  /*46c60*/  @P5 STG.E desc[UR6][R164.64], R15 ;  /* 0x0000000fa4005986 */ /* 0x0003e8000c101906 */
[----:B-1----:R-:W3:Y:S01]  /*46c70*/  LDL.LU R15, [R1+0xc24] ;  /* 0x000c2400010f7983 */ /* 0x002ee20000300800 */
[----:B------:R-:W-:Y:S01]  /*46c80*/  ISETP.GE.AND P5, PT, R23, UR5, PT ;  /* 0x0000000517007c0c */ /* 0x000fe2000bfa6270 */
[----:B------:R-:W-:-:S02]  /*46c90*/  ULDC UR5, c[0x0][0x228] ;  /* 0x00008a0000057ab9 */ /* 0x000fc40000000800 */
[----:B------:R-:W3:Y:S01]  /*46ca0*/  LDL.LU R18, [R1+0x834] ;  /* 0x0008340001127983 */ /* 0x000ee20000300800 */
        /* <DEDUP_REMOVED lines=14> */
[----:B-1----:R-:W4:Y:S01]  /*46d90*/  LDL.LU R19, [R1+0x34] ;  /* 0x0000340001137983 */ /* 0x002f220000300800 */
[----:B------:R-:W-:Y:S01]  /*46da0*/  ISETP.LT.AND P5, PT, R8, UR5, !P5 ;  /* 0x0000000508007c0c */ /* 0x000fe2000efa1270 */
[----:B------:R-:W-:Y:S01]  /*46db0*/  IMAD.WIDE R164, R13, 0x4, R2 ;  /* 0x000000040da47825 */ /* 0x000fe200078e0202 */
[----:B------:R-:W-:Y:S01]  /*46dc0*/  ULDC UR5, c[0x0][0x22c] ;  /* 0x00008b0000057ab9 */ /* 0x000fe20000000800 */
[----:B------:R-:W-:Y:S02]  /*46dd0*/  ULDC UR8, c[0x0][0x228] ;  /* 0x00008a0000087ab9 */ /* 0x000fe40000000800 */
[----:B------:R-:W-:-:S06]  /*46de0*/  VIADD R23, R6, 0x1a ;  /* 0x0000001a06177836 */ /* 0x000fcc0000000000 */
[----:B--2---:R1:W-:Y:S02]  /*46df0*/  @P6 STG.E desc[UR6][R164.64], R14 ;  /* 0x0000000ea4006986 */ /* 0x0043e4000c101906 */
[----:B-1----:R-:W-:Y:S02]  /*46e00*/  IMAD.WIDE R164, R13, 0x4, R4 ;  /* 0x000000040da47825 */ /* 0x002fe400078e0204 */
[----:B------:R-:W2:Y:S04]  /*46e10*/  LDL.LU R14, [R1+0xc28] ;  /* 0x000c2800010e7983 */ /* 0x000ea80000300800 */
[----:B------:R-:W2:Y:S04]  /*46e20*/  LDL.LU R13, [R1+0xfb4] ;  /* 0x000fb400010d7983 */ /* 0x000ea80000300800 */
[----:B---3--:R1:W-:Y:S01]  /*46e30*/  @P5 STG.E desc[UR6][R164.64], R20 ;  /* 0x00000014a4005986 */ /* 0x0083e2000c101906 */
[----:B------:R-:W-:Y:S01]  /*46e40*/  ISETP.GE.AND P5, PT, R23, UR5, PT ;  /* 0x0000000517007c0c */ /* 0x000fe2000bfa6270 */
[----:B------:R-:W-:-:S02]  /*46e50*/  ULDC UR5, c[0x0][0x228] ;  /* 0x00008a0000057ab9 */ /* 0x000fc40000000800 */
[----:B------:R-:W3:Y:S01]  /*46e60*/  LDL.LU R230, [R1+0x838] ;  /* 0x0008380001e67983 */ /* 0x000ee20000300800 */
[----:B------:R-:W-:Y:S01]  /*46e70*/  ISETP.LT.AND P6, PT, R7, UR8, !P5 ;  /* 0x0000000807007c0c */ /* 0x000fe2000efc1270 */
[----:B-1----:R-:W-:Y:S01]  /*46e80*/  IMAD.WIDE R164, R12, 0x4, R2 ;  /* 0x000000040ca47825 */ /* 0x002fe200078e0202 */
[----:B------:R-:W-:-:S11]  /*46e90*/  ULDC UR8, c[0x0][0x228] ;  /* 0x00008a0000087ab9 */ /* 0x000fd60000000800 */
        /* <DEDUP_REMOVED lines=12> */
[----:B-1----:R-:W3:Y:S01]  /*46f60*/  LDL.LU R18, [R1+0xc2c] ;  /* 0x000c2c0001127983 */ /* 0x002ee20000300800 */
        /* <DEDUP_REMOVED lines=17> */
[----:B-1----:R-:W4:Y:S01]  /*47080*/  LDL.LU R19, [R1+0x43c] ;  /* 0x00043c0001137983 */ /* 0x002f220000300800 */
[----:B--2---:R-:W-:-:S07]  /*47090*/  IMAD.WIDE R164, R13, 0x4, R2 ;  /* 0x000000040da47825 */ /* 0x004fce00078e0202 */
[----:B------:R1:W-:Y:S02]  /*470a0*/  @P6 STG.E desc[UR6][R164.64], R14 ;  /* 0x0000000ea4006986 */ /* 0x0003e4000c101906 */
[----:B-1----:R-:W-:Y:S02]  /*470b0*/  IMAD.WIDE R164, R13, 0x4, R4 ;  /* 0x000000040da47825 */ /* 0x002fe400078e0204 */
        /* <DEDUP_REMOVED lines=24> */
[----:B------:R1:W-:Y:S04]  /*47240*/  @P6 STG.E desc[UR6][R164.64], R18 ;  /* 0x00000012a4006986 */ /* 0x0003e8000c101906 */
[----:B-1----:R-:W4:Y:S01]  /*47250*/  LDL.LU R18, [R1+0x840] ;  /* 0x0008400001127983 */ /* 0x002f220000300800 */
[----:B------:R-:W-:-:S03]  /*47260*/  IMAD.WIDE R164, R16, 0x4, R4 ;  /* 0x0000000410a47825 */ /* 0x000fc600078e0204 */
[----:B------:R-:W4:Y:S04]  /*47270*/  LDL.LU R16, [R1+0xfc8] ;  /* 0x000fc80001107983 */ /* 0x000f280000300800 */
[----:B------:R1:W-:Y:S01]  /*47280*/  @P5 STG.E desc[UR6][R164.64], R17 ;  /* 0x00000011a4005986 */ /* 0x0003e2000c101906 */
[----:B------:R-:W-:Y:S01]  /*47290*/  ISETP.GE.AND P5, PT, R23, UR5, PT ;  /* 0x0000000517007c0c */ /* 0x000fe2000bfa6270 */
[----:B------:R-:W-:-:S03]  /*472a0*/  ULDC UR5, c[0x0][0x228] ;  /* 0x00008a0000057ab9 */ /* 0x000fc60000000800 */
[----:B------:R-:W-:Y:S01]  /*472b0*/  ISETP.LT.AND P6, PT, R7, UR8, !P5 ;  /* 0x0000000807007c0c */ /* 0x000fe2000efc1270 */
[----:B-1----:R-:W4:Y:S01]  /*472c0*/  LDL.LU R17, [R1+0x440] ;  /* 0x0004400001117983 */ /* 0x002f220000300800 */
[----:B------:R-:W-:Y:S01]  /*472d0*/  VIADD R23, R6, 0x20 ;  /* 0x0000002006177836 */ /* 0x000fe20000000000 */
[----:B------:R-:W-:Y:S02]  /*472e0*/  ULDC UR8, c[0x0][0x228] ;  /* 0x00008a0000087ab9 */ /* 0x000fe40000000800 */
[----:B------:R-:W4:Y:S01]  /*472f0*/  LDL.LU R20, [R1+0x40] ;  /* 0x0000400001147983 */ /* 0x000f220000300800 */
[----:B------:R-:W-:Y:S01]  /*47300*/  ISETP.LT.AND P5, PT, R8, UR5, !P5 ;  /* 0x0000000508007c0c */ /* 0x000fe2000efa1270 */
[----:B------:R-:W-:Y:S01]  /*47310*/  ULDC UR5, c[0x0][0x22c] ;  /* 0x00008b0000057ab9 */ /* 0x000fe20000000800 */
[----:B--2---:R-:W-:-:S05]  /*47320*/  IMAD.WIDE R164, R13, 0x4, R2 ;  /* 0x000000040da47825 */ /* 0x004fca00078e0202 */
[----:B------:R1:W-:Y:S02]  /*47330*/  @P6 STG.E desc[UR6][R164.64], R19 ;  /* 0x00000013a4006986 */ /* 0x0003e4000c101906 */
[----:B-1----:R-:W-:Y:S02]  /*47340*/  IMAD.WIDE R164, R13, 0x4, R4 ;  /* 0x000000040da47825 */ /* 0x002fe400078e0204 */
[----:B------:R-:W2:Y:S04]  /*47350*/  LDL.LU R13, [R1+0xfcc] ;  /* 0x000fcc00010d7983 */ /* 0x000ea80000300800 */
[----:B---3--:R1:W-:Y:S01]  /*47360*/  @P5 STG.E desc[UR6][R164.64], R14 ;  /* 0x0000000ea4005986 */ /* 0x0083e2000c101906 */
[----:B------:R-:W-:Y:S01]  /*47370*/  ISETP.GE.AND P5, PT, R23, UR5, PT ;  /* 0x0000000517007c0c */ /* 0x000fe2000bfa6270 */
[----:B------:R-:W-:-:S03]  /*47380*/  ULDC UR5, c[0x0][0x228] ;  /* 0x00008a0000057ab9 */ /* 0x000fc60000000800 */
[----:B------:R-:W-:Y:S01]  /*47390*/  ISETP.LT.AND P6, PT, R7, UR8, !P5 ;  /* 0x0000000807007c0c */ /* 0x000fe2000efc1270 */
[----:B-1----:R-:W3:Y:S01]  /*473a0*/  LDL.LU R14, [R1+0xc34] ;  /* 0x000c3400010e7983 */ /* 0x002ee20000300800 */
[----:B------:R-:W-:-:S03]  /*473b0*/  IMAD.WIDE R164, R12, 0x4, R2 ;  /* 0x000000040ca47825 */ /* 0x000fc600078e0202 */
[----:B------:R-:W3:Y:S01]  /*473c0*/  LDL.LU R19, [R1+0x844] ;  /* 0x0008440001137983 */ /* 0x000ee20000300800 */
[----:B------:R-:W-:-:S07]  /*473d0*/  ULDC UR8, c[0x0][0x228] ;  /* 0x00008a0000087ab9 */ /* 0x000fce0000000800 */
[----:B------:R1:W-:Y:S02]  /*473e0*/  @P6 STG.E desc[UR6][R164.64], R15 ;  /* 0x0000000fa4006986 */ /* 0x0003e4000c101906 */
[----:B-1----:R-:W-:Y:S02]  /*473f0*/  IMAD.WIDE R164, R12, 0x4, R4 ;  /* 0x000000040ca47825 */ /* 0x002fe400078e0204 */
[----:B------:R-:W3:Y:S04]  /*47400*/  LDL.LU R15, [R1+0x444] ;  /* 0x00044400010f7983 */ /* 0x000ee80000300800 */
[----:B------:R-:W3:Y:S01]  /*47410*/  LDL.LU R12, [R1+0xfd0] ;  /* 0x000fd000010c7983 */ /* 0x000ee20000300800 */
[----:B------:R-:W-:Y:S01]  /*47420*/  ISETP.LT.AND P5, PT, R8, UR5, !P5 ;  /* 0x0000000508007c0c */ /* 0x000fe2000efa1270 */
[----:B------:R-:W-:Y:S01]  /*47430*/  VIADD R23, R6, 0x21 ;  /* 0x0000002106177836 */ /* 0x000fe20000000000 */
[----:B------:R-:W-:-:S11]  /*47440*/  ULDC UR5, c[0x0][0x22c] ;  /* 0x00008b0000057ab9 */ /* 0x000fd60000000800 */
[----:B----4-:R1:W-:Y:S01]  /*47450*/  @P5 STG.E desc[UR6][R164.64], R18 ;  /* 0x00000012a4005986 */ /* 0x0103e2000c101906 */
        /* <DEDUP_REMOVED lines=18> */
[----:B--2---:R-:W-:Y:S01]  /*47580*/  IMAD.WIDE R164, R13, 0x4, R2 ;  /* 0x000000040da47825 */ /* 0x004fe200078e0202 */
[----:B------:R-:W-:Y:S01]  /*47590*/  ISETP.LT.AND P5, PT, R8, UR5, !P5 ;  /* 0x0000000508007c0c */ /* 0x000fe2000efa1270 */
[----:B------:R-:W-:Y:S01]  /*475a0*/  ULDC UR5, c[0x0][0x22c] ;  /* 0x00008b0000057ab9 */ /* 0x000fe20000000800 */
[----:B------:R-:W-:Y:S01]  /*475b0*/  ULDC UR8, c[0x0][0x228] ;  /* 0x00008a0000087ab9 */ /* 0x000fe20000000800 */
[----:B------:R-:W-:-:S08]  /*475c0*/  VIADD R23, R6, 0x23 ;  /* 0x0000002306177836 */ /* 0x000fd00000000000 */
[----:B---3--:R1:W-:Y:S02]  /*475d0*/  @P6 STG.E desc[UR6][R164.64], R14 ;  /* 0x0000000ea4006986 */ /* 0x0083e4000c101906 */
[----:B-1----:R-:W-:Y:S02]  /*475e0*/  IMAD.WIDE R164, R13, 0x4, R4 ;  /* 0x000000040da47825 */ /* 0x002fe400078e0204 */
[----:B------:R-:W2:Y:S04]  /*475f0*/  LDL.LU R14, [R1+0x448] ;  /* 0x00044800010e7983 */ /* 0x000ea80000300800 */
[----:B------:R-:W3:Y:S04]  /*47600*/  LDL.LU R13, [R1+0xfd8] ;  /* 0x000fd800010d7983 */ /* 0x000ee80000300800 */
[----:B------:R1:W-:Y:S01]  /*47610*/  @P5 STG.E desc[UR6][R164.64], R19 ;  /* 0x00000013a4005986 */ /* 0x0003e2000c101906 */
[----:B------:R-:W-:Y:S01]  /*47620*/  ISETP.GE.AND P5, PT, R23, UR5, PT ;  /* 0x0000000517007c0c */ /* 0x000fe2000bfa6270 */
[----:B------:R-:W-:-:S02]  /*47630*/  ULDC UR5, c[0x0][0x228] ;  /* 0x00008a0000057ab9 */ /* 0x000fc40000000800 */
[----:B------:R-:W2:Y:S01]  /*47640*/  LDL.LU R20, [R1+0x48] ;  /* 0x0000480001147983 */ /* 0x000ea20000300800 */
[----:B------:R-:W-:Y:S01]  /*47650*/  ISETP.LT.AND P6, PT, R7, UR8, !P5 ;  /* 0x0000000807007c0c */ /* 0x000fe2000efc1270 */
[----:B-1----:R-:W-:Y:S02]  /*47660*/  IMAD.WIDE R164, R12, 0x4, R2 ;  /* 0x000000040ca47825 */ /* 0x002fe400078e0202 */
        /* <DEDUP_REMOVED lines=9> */
[----:B----4-:R1:W-:Y:S01]  /*47700*/  @P5 STG.E desc[UR6][R164.64], R18 ;  /* 0x00000012a4005986 */ /* 0x0103e2000c101906 */
        /* <DEDUP_REMOVED lines=8> */
[----:B------:R-:W-:-:S07]  /*47790*/  IMAD.WIDE R164, R16, 0x4, R2 ;  /* 0x0000000410a47825 */ /* 0x000fce00078e0202 */
        /* <DEDUP_REMOVED lines=12> */
[----:B---3--:R-:W-:-:S08]  /*47860*/  IMAD.WIDE R164, R13, 0x4, R2 ;  /* 0x000000040da47825 */ /* 0x008fd000078e0202 */
[----:B--2---:R1:W-:Y:S02]  /*47870*/  @P6 STG.E desc[UR6][R164.64], R14 ;  /* 0x0000000ea4006986 */ /* 0x0043e4000c101906 */
[----:B-1----:R-:W-:Y:S02]  /*47880*/  IMAD.WIDE R164, R13, 0x4, R4 ;  /* 0x000000040da47825 */ /* 0x002fe400078e0204 */
[----:B------:R-:W2:Y:S04]  /*47890*/  LDL.LU R14, [R1+0xc40] ;  /* 0x000c4000010e7983 */ /* 0x000ea80000300800 */
[----:B------:R-:W3:Y:S04]  /*478a0*/  LDL.LU R13, [R1+0xfe4] ;  /* 0x000fe400010d7983 */ /* 0x000ee80000300800 */
        /* <DEDUP_REMOVED lines=9> */
[----:B-1----:R-:W2:Y:S01]  /*47940*/  LDL.LU R19, [R1+0x850] ;  /* 0x0008500001137983 */ /* 0x002ea20000300800 */
[----:B------:R-:W-:-:S03]  /*47950*/  IMAD.WIDE R164, R12, 0x4, R4 ;  /* 0x000000040ca47825 */ /* 0x000fc600078e0204 */
[----:B------:R-:W2:Y:S04]  /*47960*/  LDL.LU R12, [R1+0xfe8] ;  /* 0x000fe800010c7983 */ /* 0x000ea80000300800 */
[----:B------:R1:W-:Y:S04]  /*47970*/  @P5 STG.E desc[UR6][R164.64], R15 ;  /* 0x0000000fa4005986 */ /* 0x0003e8000c101906 */
[----:B-1----:R-:W2:Y:S01]  /*47980*/  LDL.LU R15, [R1+0x450] ;  /* 0x00045000010f7983 */ /* 0x002ea20000300800 */
[----:B------:R-:W-:-:S03]  /*47990*/  VIADD R23, R6, 0x27 ;  /* 0x0000002706177836 */ /* 0x000fc60000000000 */
[----:B------:R-:W2:Y:S02]  /*479a0*/  LDL.LU R20, [R1+0x50] ;  /* 0x0000500001147983 */ /* 0x000ea40000300800 */
        /* <DEDUP_REMOVED lines=16> */
[----:B------:R-:W-:Y:S02]  /*47ab0*/  VIADD R23, R6, 0x29 ;  /* 0x0000002906177836 */ /* 0x000fe40000000000 */
[----:B-1----:R-:W4:Y:S01]  /*47ac0*/  LDL.LU R17, [R1+0x854] ;  /* 0x0008540001117983 */ /* 0x002f220000300800 */
[----:B------:R-:W-:Y:S01]  /*47ad0*/  ISETP.LT.AND P5, PT, R8, UR5, !P5 ;  /* 0x0000000508007c0c */ /* 0x000fe2000efa1270 */
[----:B------:R-:W-:Y:S01]  /*47ae0*/  ULDC UR5, c[0x0][0x22c] ;  /* 0x00008b0000057ab9 */ /* 0x000fe20000000800 */
[----:B------:R-:W-:Y:S01]  /*47af0*/  ULDC UR8, c[0x0][0x228] ;  /* 0x00008a0000087ab9 */ /* 0x000fe20000000800 */
[----:B---3--:R-:W-:-:S06]  /*47b00*/  IMAD.WIDE R164, R13, 0x4, R2 ;  /* 0x000000040da47825 */ /* 0x008fcc00078e0202 */
        /* <DEDUP_REMOVED lines=8> */
[----:B-1----:R-:W2:Y:S01]  /*47b90*/  LDL.LU R19, [R1+0x54] ;  /* 0x0000540001137983 */ /* 0x002ea20000300800 */
[----:B------:R-:W-:Y:S01]  /*47ba0*/  IMAD.WIDE R164, R12, 0x4, R2 ;  /* 0x000000040ca47825 */ /* 0x000fe200078e0202 */
[----:B------:R-:W-:-:S10]  /*47bb0*/  ULDC UR8, c[0x0][0x228] ;  /* 0x00008a0000087ab9 */ /* 0x000fd40000000800 */
[----:B------:R1:W-:Y:S02]  /*47bc0*/  @P6 STG.E desc[UR6][R164.64], R15 ;  /* 0x0000000fa4006986 */ /* 0x0003e4000c101906 */
[----:B-1----:R-:W-:Y:S02]  /*47bd0*/  IMAD.WIDE R164, R12, 0x4, R4 ;  /* 0x000000040ca47825 */ /* 0x002fe400078e0204 */
[----:B------:R-:W2:Y:S04]  /*47be0*/  LDL.LU R15, [R1+0xc48] ;  /* 0x000c4800010f7983 */ /* 0x000ea80000300800 */
[----:B------:R-:W2:Y:S01]  /*47bf0*/  LDL.LU R12, [R1+0xff4] ;  /* 0x000ff400010c7983 */ /* 0x000ea20000300800 */
[----:B------:R-:W-:Y:S01]  /*47c00*/  ISETP.LT.AND P5, PT, R8, UR5, !P5 ;  /* 0x0000000508007c0c */ /* 0x000fe2000efa1270 */
[----:B------:R-:W-:Y:S01]  /*47c10*/  VIADD R23, R6, 0x2a ;  /* 0x0000002a06177836 */ /* 0x000fe20000000000 */
[----:B------:R-:W-:Y:S01]  /*47c20*/  ULDC UR5, c[0x0][0x22c] ;  /* 0x00008b0000057ab9 */ /* 0x000fe20000000800 */
[----:B------:R-:W2:Y:S10]  /*47c30*/  LDL.LU R230, [R1+0x858] ;  /* 0x0008580001e67983 */ /* 0x000eb40000300800 */
        /* <DEDUP_REMOVED lines=18> */
[----:B---3--:R-:W-:Y:S02]  /*47d60*/  IMAD.WIDE R164, R13, 0x4, R2 ;  /* 0x000000040da47825 */ /* 0x008fe400078e0202 */
[----:B------:R-:W3:Y:S01]  /*47d70*/  LDL.LU R17, [R1+0xc4c] ;  /* 0x000c4c0001117983 */ /* 0x000ee20000300800 */
[----:B------:R-:W-:-:S09]  /*47d80*/  ULDC UR8, c[0x0][0x228] ;  /* 0x00008a0000087ab9 */ /* 0x000fd20000000800 */
[----:B--2---:R1:W-:Y:S01]  /*47d90*/  @P6 STG.E desc[UR6][R164.64], R14 ;  /* 0x0000000ea4006986 */ /* 0x0043e2000c101906 */
[----:B------:R-:W-:Y:S01]  /*47da0*/  ISETP.LT.AND P5, PT, R8, UR5, !P5 ;  /* 0x0000000508007c0c */ /* 0x000fe2000efa1270 */
[----:B------:R-:W-:Y:S01]  /*47db0*/  VIADD R23, R6, 0x2c ;  /* 0x0000002c06177836 */ /* 0x000fe20000000000 */
[----:B------:R-:W-:Y:S01]  /*47dc0*/  ULDC UR5, c[0x0][0x22c] ;  /* 0x00008b0000057ab9 */ /* 0x000fe20000000800 */
[----:B-1----:R-:W-:Y:S02]  /*47dd0*/  IMAD.WIDE R164, R13, 0x4, R4 ;  /* 0x000000040da47825 */ /* 0x002fe400078e0204 */
[----:B------:R-:W2:Y:S04]  /*47de0*/  LDL.LU R13, [R1+0xffc] ;  /* 0x000ffc00010d7983 */ /* 0x000ea80000300800 */
[----:B------:R-:W3:Y:S04]  /*47df0*/  LDL.LU R14, [R1+0x85c] ;  /* 0x00085c00010e7983 */ /* 0x000ee80000300800 */
[----:B------:R1:W-:Y:S01]  /*47e00*/  @P5 STG.E desc[UR6][R164.64], R19 ;  /* 0x00000013a4005986 */ /* 0x0003e2000c101906 */
[----:B------:R-:W-:Y:S01]  /*47e10*/  ISETP.GE.AND P5, PT, R23, UR5, PT ;  /* 0x0000000517007c0c */ /* 0x000fe2000bfa6270 */
[----:B------:R-:W-:-:S03]  /*47e20*/  ULDC UR5, c[0x0][0x228] ;  /* 0x00008a0000057ab9 */ /* 0x000fc60000000800 */
[----:B------:R-:W-:Y:S01]  /*47e30*/  ISETP.LT.AND P6, PT, R7, UR8, !P5 ;  /* 0x0000000807007c0c */ /* 0x000fe2000efc1270 */
[----:B-1----:R-:W3:Y:S01]  /*47e40*/  LDL.LU R19, [R1+0x45c] ;  /* 0x00045c0001137983 */ /* 0x002ee20000300800 */
[----:B------:R-:W-:Y:S01]  /*47e50*/  IMAD.WIDE R164, R12, 0x4, R2 ;  /* 0x000000040ca47825 */ /* 0x000fe200078e0202 */
[----:B------:R-:W-:-:S10]  /*47e60*/  ULDC UR8, c[0x0][0x228] ;  /* 0x00008a0000087ab9 */ /* 0x000fd40000000800 */
        /* <DEDUP_REMOVED lines=24> */
[----:B--2---:R-:W-:Y:S01]  /*47ff0*/  IMAD.WIDE R164, R13, 0x4, R2 ;  /* 0x000000040da47825 */ /* 0x004fe200078e0202 */
[----:B------:R-:W-:-:S11]  /*48000*/  ULDC UR8, c[0x0][0x228] ;  /* 0x00008a0000087ab9 */ /* 0x000fd60000000800 */
[----:B---3--:R1:W-:Y:S01]  /*48010*/  @P6 STG.E desc[UR6][R164.64], R17 ;  /* 0x00000011a4006986 */ /* 0x0083e2000c101906 */
[----:B------:R-:W-:Y:S01]  /*48020*/  ISETP.LT.AND P5, PT, R8, UR5, !P5 ;  /* 0x0000000508007c0c */ /* 0x000fe2000efa1270 */
[----:B------:R-:W-:Y:S01]  /*48030*/  VIADD R23, R6, 0x2f ;  /* 0x0000002f06177836 */ /* 0x000fe20000000000 */
[----:B------:R-:W-:Y:S01]  /*48040*/  ULDC UR5, c[0x0][0x22c] ;  /* 0x00008b0000057ab9 */ /* 0x000fe20000000800 */
[----:B-1----:R-:W2:Y:S01]  /*48050*/  LDL.LU R17, [R1+0x860] ;  /* 0x0008600001117983 */ /* 0x002ea20000300800 */
[----:B------:R-:W-:-:S03]  /*48060*/  IMAD.WIDE R164, R13, 0x4, R4 ;  /* 0x000000040da47825 */ /* 0x000fc600078e0204 */
[----:B------:R-:W3:Y:S06]  /*48070*/  LDL.LU R13, [R1+0x1008] ;  /* 0x00100800010d7983 */ /* 0x000eec0000300800 */
[----:B------:R1:W-:Y:S01]  /*48080*/  @P5 STG.E desc[UR6][R164.64], R14 ;  /* 0x0000000ea4005986 */ /* 0x0003e2000c101906 */
[----:B------:R-:W-:Y:S01]  /*48090*/  ISETP.GE.AND P5, PT, R23, UR5, PT ;  /* 0x0000000517007c0c */ /* 0x000fe2000bfa6270 */
[----:B------:R-:W-:-:S03]  /*480a0*/  ULDC UR5, c[0x0][0x228] ;  /* 0x00008a0000057ab9 */ /* 0x000fc60000000800 */
[----:B------:R-:W-:Y:S01]  /*480b0*/  ISETP.LT.AND P6, PT, R7, UR8, !P5 ;  /* 0x0000000807007c0c */ /* 0x000fe2000efc1270 */
[----:B-1----:R-:W3:Y:S01]  /*480c0*/  LDL.LU R14, [R1+0x460] ;  /* 0x00046000010e7983 */ /* 0x002ee20000300800 */
[----:B------:R-:W-:-:S03]  /*480d0*/  IMAD.WIDE R164, R12, 0x4, R2 ;  /* 0x000000040ca47825 */ /* 0x000fc600078e0202 */
        /* <DEDUP_REMOVED lines=23> */
[----:B--2---:R1:W-:Y:S01]  /*48250*/  @P5 STG.E desc[UR6][R164.64], R17 ;  /* 0x00000011a4005986 */ /* 0x0043e2000c101906 */
[----:B------:R-:W-:Y:S01]  /*48260*/  ISETP.GE.AND P5, PT, R23, UR5, PT ;  /* 0x0000000517007c0c */ /* 0x000fe2000bfa6270 */
[----:B------:R-:W-:-:S03]  /*48270*/  ULDC UR5, c[0x0][0x228] ;  /* 0x00008a0000057ab9 */ /* 0x000fc60000000800 */
[----:B------:R-:W-:Y:S01]  /*48280*/  ISETP.LT.AND P6, PT, R7, UR8, !P5 ;  /* 0x0000000807007c0c */ /* 0x000fe2000efc1270 */
[----:B-1----:R-:W2:Y:S01]  /*48290*/  LDL.LU R17, [R1+0x64] ;  /* 0x0000640001117983 */ /* 0x002ea20000300800 */
[----:B------:R-:W-:Y:S01]  /*482a0*/  ISETP.LT.AND P5, PT, R8, UR5, !P5 ;  /* 0x0000000508007c0c */ /* 0x000fe2000efa1270 */
[----:B---3--:R-:W-:Y:S01]  /*482b0*/  IMAD.WIDE R164, R13, 0x4, R2 ;  /* 0x000000040da47825 */ /* 0x008fe200078e0202 */
[----:B------:R-:W-:Y:S01]  /*482c0*/  ULDC UR5, c[0x0][0x22c] ;  /* 0x00008b0000057ab9 */ /* 0x000fe20000000800 */
[----:B------:R-:W-:Y:S02]  /*482d0*/  ULDC UR8, c[0x0][0x228] ;  /* 0x00008a0000087ab9 */ /* 0x000fe40000000800 */
[----:B------:R-:W-:-:S06]  /*482e0*/  VIADD R23, R6, 0x32 ;  /* 0x0000003206177836 */ /* 0x000fcc0000000000 */
[----:B------:R1:W-:Y:S02]  /*482f0*/  @P6 STG.E desc[UR6][R164.64], R14 ;  /* 0x0000000ea4006986 */ /* 0x0003e4000c101906 */
[----:B-1----:R-:W-:Y:S02]  /*48300*/  IMAD.WIDE R164, R13, 0x4, R4 ;  /* 0x000000040da47825 */ /* 0x002fe400078e0204 */
[----:B------:R-:W3:Y:S04]  /*48310*/  LDL.LU R14, [R1+0xc58] ;  /* 0x000c5800010e7983 */ /* 0x000ee80000300800 */
[----:B------:R-:W3:Y:S04]  /*48320*/  LDL.LU R13, [R1+0x1014] ;  /* 0x00101400010d7983 */ /* 0x000ee80000300800 */
[----:B------:R1:W-:Y:S01]  /*48330*/  @P5 STG.E desc[UR6][R164.64], R20 ;  /* 0x00000014a4005986 */ /* 0x0003e2000c101906 */
        /* <DEDUP_REMOVED lines=37> */
[----:B---3--:R-:W-:-:S07]  /*48590*/  IMAD.WIDE R164, R13, 0x4, R2 ;  /* 0x000000040da47825 */ /* 0x008fce00078e0202 */
[----:B------:R1:W-:Y:S02]  /*485a0*/  @P6 STG.E desc[UR6][R164.64], R14 ;  /* 0x0000000ea4006986 */ /* 0x0003e4000c101906 */
[----:B-1----:R-:W-:Y:S02]  /*485b0*/  IMAD.WIDE R164, R13, 0x4, R4 ;  /* 0x000000040da47825 */ /* 0x002fe400078e0204 */
[----:B------:R-:W3:Y:S04]  /*485c0*/  LDL.LU R13, [R1+0x1020] ;  /* 0x00102000010d7983 */ /* 0x000ee80000300800 */
[----:B------:R1:W-:Y:S01]  /*485d0*/  @P5 STG.E desc[UR6][R164.64], R230 ;  /* 0x000000e6a4005986 */ /* 0x0003e2000c101906 */
[----:B------:R-:W-:Y:S01]  /*485e0*/  ISETP.GE.AND P5, PT, R23, UR5, PT ;  /* 0x0000000517007c0c */ /* 0x000fe2000bfa6270 */
[----:B------:R-:W-:-:S02]  /*485f0*/  ULDC UR5, c[0x0][0x228] ;  /* 0x00008a0000057ab9 */ /* 0x000fc40000000800 */
[----:B------:R-:W2:Y:S01]  /*48600*/  LDL.LU R14, [R1+0x6c] ;  /* 0x00006c00010e7983 */ /* 0x000ea20000300800 */
[----:B------:R-:W-:Y:S01]  /*48610*/  ISETP.LT.AND P6, PT, R7, UR8, !P5 ;  /* 0x0000000807007c0c */ /* 0x000fe2000efc1270 */
[----:B-1----:R-:W-:Y:S01]  /*48620*/  IMAD.WIDE R164, R12, 0x4, R2 ;  /* 0x000000040ca47825 */ /* 0x002fe200078e0202 */
[----:B------:R-:W-:-:S11]  /*48630*/  ULDC UR8, c[0x0][0x228] ;  /* 0x00008a0000087ab9 */ /* 0x000fd60000000800 */
        /* <DEDUP_REMOVED lines=30> */
[----:B---3--:R-:W-:-:S05]  /*48820*/  IMAD.WIDE R164, R13, 0x4, R2 ;  /* 0x000000040da47825 */ /* 0x008fca00078e0202 */
[----:B--2---:R1:W-:Y:S02]  /*48830*/  @P6 STG.E desc[UR6][R164.64], R17 ;  /* 0x00000011a4006986 */ /* 0x0043e4000c101906 */
[----:B-1----:R-:W-:Y:S02]  /*48840*/  IMAD.WIDE R164, R13, 0x4, R4 ;  /* 0x000000040da47825 */ /* 0x002fe400078e0204 */
[----:B------:R-:W2:Y:S04]  /*48850*/  LDL.LU R13, [R1+0x102c] ;  /* 0x00102c00010d7983 */ /* 0x000ea80000300800 */
[----:B------:R1:W-:Y:S01]  /*48860*/  @P5 STG.E desc[UR6][R164.64], R14 ;  /* 0x0000000ea4005986 */ /* 0x0003e2000c101906 */
        /* <DEDUP_REMOVED lines=37> */
[----:B--2---:R-:W-:-:S08]  /*48ac0*/  IMAD.WIDE R164, R13, 0x4, R2 ;  /* 0x000000040da47825 */ /* 0x004fd000078e0202 */
        /* <DEDUP_REMOVED lines=45> */
[----:B------:R1:W-:Y:S01]  /*48da0*/  @P5 STG.E desc[UR6][R164.64], R20 ;  /* 0x00000014a4005986 */ /* 0x0003e2000c101906 */
[----:B------:R-:W-:Y:S01]  /*48db0*/  ISETP.GE.AND P5, PT, R23, UR5, PT ;  /* 0x0000000517007c0c */ /* 0x000fe2000bfa6270 */
[----:B------:R-:W-:-:S02]  /*48dc0*/  ULDC UR5, c[0x0][0x228] ;  /* 0x00008a0000057ab9 */ /* 0x000fc40000000800 */
[----:B------:R-:W3:Y:S01]  /*48dd0*/  LDL.LU R13, [R1+0x1044] ;  /* 0x00104400010d7983 */ /* 0x000ee20000300800 */
[----:B------:R-:W-:Y:S01]  /*48de0*/  ISETP.LT.AND P6, PT, R7, UR8, !P5 ;  /* 0x0000000807007c0c */ /* 0x000fe2000efc1270 */
[----:B-1----:R-:W-:Y:S01]  /*48df0*/  IMAD.WIDE R164, R12, 0x4, R2 ;  /* 0x000000040ca47825 */ /* 0x002fe200078e0202 */
[----:B------:R-:W-:-:S11]  /*48e00*/  ULDC UR8, c[0x0][0x228] ;  /* 0x00008a0000087ab9 */ /* 0x000fd60000000800 */
[----:B------:R1:W-:Y:S01]  /*48e10*/  @P6 STG.E desc[UR6][R164.64], R17 ;  /* 0x00000011a4006986 */ /* 0x0003e2000c101906 */
[----:B------:R-:W-:Y:S01]  /*48e20*/  ISETP.LT.AND P5, PT, R8, UR5, !P5 ;  /* 0x0000000508007c0c */ /* 0x000fe2000efa1270 */
[----:B------:R-:W-:Y:S01]  /*48e30*/  VIADD R23, R6, 0x3f ;  /* 0x0000003f06177836 */ /* 0x000fe20000000000 */
[----:B------:R-:W-:Y:S01]  /*48e40*/  ULDC UR5, c[0x0][0x22c] ;  /* 0x00008b0000057ab9 */ /* 0x000fe20000000800 */
[----:B-1----:R-:W2:Y:S01]  /*48e50*/  LDL.LU R17, [R1+0xc70] ;  /* 0x000c700001117983 */ /* 0x002ea20000300800 */
[----:B------:R-:W-:-:S03]  /*48e60*/  IMAD.WIDE R164, R12, 0x4, R4 ;  /* 0x000000040ca47825 */ /* 0x000fc600078e0204 */
[----:B------:R-:W2:Y:S06]  /*48e70*/  LDL.LU R12, [R1+0x1048] ;  /* 0x00104800010c7983 */ /* 0x000eac0000300800 */
[----:B------:R1:W-:Y:S04]  /*48e80*/  @P5 STG.E desc[UR6][R164.64], R15 ;  /* 0x0000000fa4005986 */ /* 0x0003e8000c101906 */
[----:B-1----:R-:W2:Y:S01]  /*48e90*/  LDL.LU R15, [R1+0x880] ;  /* 0x00088000010f7983 */ /* 0x002ea20000300800 */
[----:B------:R-:W-:Y:S01]  /*48ea0*/  ISETP.GE.AND P5, PT, R23, UR5, PT ;  /* 0x0000000517007c0c */ /* 0x000fe2000bfa6270 */
[----:B------:R-:W-:-:S02]  /*48eb0*/  ULDC UR5, c[0x0][0x228] ;  /* 0x00008a0000057ab9 */ /* 0x000fc40000000800 */
[----:B------:R-:W2:Y:S01]  /*48ec0*/  LDL.LU R20, [R1+0x480] ;  /* 0x0004800001147983 */ /* 0x000ea20000300800 */
        /* <DEDUP_REMOVED lines=59> */
[----:B------:R-:W4:Y:S01]  /*49280*/  LDL.LU R19, [R1+0xe2c] ;  /* 0x000e2c0001137983 */ /* 0x000f220000300800 */
[----:B------:R-:W-:Y:S01]  /*49290*/  ULDC UR5, c[0x0][0x22c] ;  /* 0x00008b0000057ab9 */ /* 0x000fe20000000800 */
[----:B------:R-:W-:Y:S01]  /*492a0*/  ULDC UR8, c[0x0][0x228] ;  /* 0x00008a0000087ab9 */ /* 0x000fe20000000800 */
[----:B---3--:R-:W-:-:S07]  /*492b0*/  IMAD.WIDE R164, R13, 0x4, R2 ;  /* 0x000000040da47825 */ /* 0x008fce00078e0202 */
[----:B--2---:R1:W-:Y:S04]  /*492c0*/  @P6 STG.E desc[UR6][R164.64], R14 ;  /* 0x0000000ea4006986 */ /* 0x0043e8000c101906 */
[----:B-1----:R-:W2:Y:S01]  /*492d0*/  LDL.LU R14, [R1+0x105c] ;  /* 0x00105c00010e7983 */ /* 0x002ea20000300800 */
[----:B------:R-:W-:-:S03]  /*492e0*/  IMAD.WIDE R164, R13, 0x4, R4 ;  /* 0x000000040da47825 */ /* 0x000fc600078e0204 */
[----:B------:R-:W3:Y:S04]  /*492f0*/  LDL.LU R13, [R1+0xc7c] ;  /* 0x000c7c00010d7983 */ /* 0x000ee80000300800 */
[----:B------:R1:W-:Y:S01]  /*49300*/  @P5 STG.E desc[UR6][R164.64], R17 ;  /* 0x00000011a4005986 */ /* 0x0003e2000c101906 */
[----:B------:R-:W-:Y:S01]  /*49310*/  ISETP.GE.AND P5, PT, R23, UR5, PT ;  /* 0x0000000517007c0c */ /* 0x000fe2000bfa6270 */
[----:B------:R-:W-:Y:S02]  /*49320*/  ULDC UR5, c[0x0][0x228] ;  /* 0x00008a0000057ab9 */ /* 0x000fe40000000800 */
        /* <DEDUP_REMOVED lines=32> */
[----:B--2---:R-:W-:-:S08]  /*49530*/  IMAD.WIDE R164, R14, 0x4, R2 ;  /* 0x000000040ea47825 */ /* 0x004fd000078e0202 */
[----:B------:R1:W-:Y:S02]  /*49540*/  @P6 STG.E desc[UR6][R164.64], R19 ;  /* 0x00000013a4006986 */ /* 0x0003e4000c101906 */
[----:B-1----:R-:W-:Y:S02]  /*49550*/  IMAD.WIDE R164, R14, 0x4, R4 ;  /* 0x000000040ea47825 */ /* 0x002fe400078e0204 */
[----:B------:R-:W2:Y:S04]  /*49560*/  LDL.LU R14, [R1+0x890] ;  /* 0x00089000010e7983 */ /* 0x000ea80000300800 */
[----:B---3--:R1:W-:Y:S01]  /*49570*/  @P5 STG.E desc[UR6][R164.64], R13 ;  /* 0x0000000da4005986 */ /* 0x0083e2000c101906 */
[----:B------:R-:W-:Y:S01]  /*49580*/  ISETP.GE.AND P5, PT, R23, UR5, PT ;  /* 0x0000000517007c0c */ /* 0x000fe2000bfa6270 */
[----:B------:R-:W-:-:S03]  /*49590*/  ULDC UR5, c[0x0][0x228] ;  /* 0x00008a0000057ab9 */ /* 0x000fc60000000800 */
[----:B------:R-:W-:Y:S01]  /*495a0*/  ISETP.LT.AND P6, PT, R7, UR8, !P5 ;  /* 0x0000000807007c0c */ /* 0x000fe2000efc1270 */
[----:B-1----:R-:W-:Y:S01]  /*495b0*/  IMAD.WIDE R164, R18, 0x4, R2 ;  /* 0x0000000412a47825 */ /* 0x002fe200078e0202 */
[----:B------:R-:W3:Y:S01]  /*495c0*/  LDL.LU R13, [R1+0x490] ;  /* 0x00049000010d7983 */ /* 0x000ee20000300800 */
[----:B------:R-:W-:-:S10]  /*495d0*/  ULDC UR8, c[0x0][0x228] ;  /* 0x00008a0000087ab9 */ /* 0x000fd40000000800 */
[----:B------:R1:W-:Y:S04]  /*495e0*/  @P6 STG.E desc[UR6][R164.64], R12 ;  /* 0x0000000ca4006986 */ /* 0x0003e8000c101906 */
[----:B-1----:R-:W3:Y:S01]  /*495f0*/  LDL.LU R12, [R1+0x106c] ;  /* 0x00106c00010c7983 */ /* 0x002ee20000300800 */
[----:B------:R-:W-:Y:S01]  /*49600*/  ISETP.LT.AND P5, PT, R8, UR5, !P5 ;  /* 0x0000000508007c0c */ /* 0x000fe2000efa1270 */
[----:B------:R-:W-:Y:S01]  /*49610*/  IMAD.WIDE R164, R18, 0x4, R4 ;  /* 0x0000000412a47825 */ /* 0x000fe200078e0204 */
[----:B------:R-:W-:Y:S01]  /*49620*/  ULDC UR5, c[0x0][0x22c] ;  /* 0x00008b0000057ab9 */ /* 0x000fe20000000800 */
[----:B------:R-:W3:Y:S02]  /*49630*/  LDL.LU R229, [R1+0x1068] ;  /* 0x0010680001e57983 */ /* 0x000ee40000300800 */
[----:B------:R-:W-:-:S08]  /*49640*/  VIADD R23, R6, 0x48 ;  /* 0x0000004806177836 */ /* 0x000fd00000000000 */
[----:B------:R1:W-:Y:S01]  /*49650*/  @P5 STG.E desc[UR6][R164.64], R17 ;  /* 0x00000011a4005986 */ /* 0x0003e2000c101906 */
[----:B------:R-:W-:Y:S01]  /*49660*/  ISETP.GE.AND P5, PT, R23, UR5, PT ;  /* 0x0000000517007c0c */ /* 0x000fe2000bfa6270 */
[----:B------:R-:W-:Y:S02]  /*49670*/  ULDC UR5, c[0x0][0x228] ;  /* 0x00008a0000057ab9 */ /* 0x000fe40000000800 */
[----:B------:R-:W3:Y:S04]  /*49680*/  LDL.LU R23, [R1+0x90] ;  /* 0x0000900001177983 */ /* 0x000ee80000300800 */
        /* <DEDUP_REMOVED lines=9> */
[----:B------:R-:W3:Y:S01]  /*49720*/  LDL.LU R231, [R1+0x498] ;  /* 0x0004980001e77983 */ /* 0x000ee20000300800 */
[----:B------:R-:W-:Y:S01]  /*49730*/  ISETP.LT.AND P6, PT, R7, UR8, !P5 ;  /* 0x0000000807007c0c */ /* 0x000fe2000efc1270 */
[----:B-1----:R-:W-:-:S02]  /*49740*/  IMAD.WIDE R164, R15, 0x4, R2 ;  /* 0x000000040fa47825 */ /* 0x002fc400078e0202 */
[----:B------:R-:W3:Y:S01]  /*49750*/  LDL.LU R20, [R1+0x98] ;  /* 0x0000980001147983 */ /* 0x000ee20000300800 */
[----:B------:R-:W-:Y:S01]  /*49760*/  LOP3.LUT R0, R0, 0xf7ffffff, RZ, 0xc0, !PT ;  /* 0xf7ffffff00007812 */ /* 0x000fe200078ec0ff */
[----:B------:R-:W-:Y:S02]  /*49770*/  ULDC UR8, c[0x0][0x22c] ;  /* 0x00008b0000087ab9 */ /* 0x000fe40000000800 */
[----:B------:R-:W3:Y:S01]  /*49780*/  LDL.LU R19, [R1+0xc8c] ;  /* 0x000c8c0001137983 */ /* 0x000ee20000300800 */
[----:B------:R-:W-:Y:S01]  /*49790*/  ISETP.LT.AND P5, PT, R8, UR5, !P5 ;  /* 0x0000000508007c0c */ /* 0x000fe2000efa1270 */
[----:B------:R-:W-:Y:S02]  /*497a0*/  ULDC UR5, c[0x0][0x228] ;  /* 0x00008a0000057ab9 */ /* 0x000fe40000000800 */
[----:B------:R-:W3:Y:S01]  /*497b0*/  LDL.LU R18, [R1+0x107c] ;  /* 0x00107c0001127983 */ /* 0x000ee20000300800 */
[----:B------:R-:W-:Y:S01]  /*497c0*/  ISETP.LT.AND P4, PT, R7, UR5, !P4 ;  /* 0x0000000507007c0c */ /* 0x000fe2000e781270 */
[----:B------:R-:W-:-:S02]  /*497d0*/  ULDC UR5, c[0x0][0x22c] ;  /* 0x00008b0000057ab9 */ /* 0x000fc40000000800 */
[----:B------:R-:W3:Y:S04]  /*497e0*/  LDL.LU R17, [R1+0x89c] ;  /* 0x00089c0001117983 */ /* 0x000ee80000300800 */
[----:B----4-:R1:W-:Y:S02]  /*497f0*/  @P6 STG.E desc[UR6][R164.64], R16 ;  /* 0x00000010a4006986 */ /* 0x0103e4000c101906 */
[----:B-1----:R-:W-:Y:S02]  /*49800*/  IMAD.WIDE R164, R15, 0x4, R4 ;  /* 0x000000040fa47825 */ /* 0x002fe400078e0204 */
[----:B------:R-:W4:Y:S04]  /*49810*/  LDL.LU R16, [R1+0x49c] ;  /* 0x00049c0001107983 */ /* 0x000f280000300800 */
[----:B------:R-:W4:Y:S04]  /*49820*/  LDL.LU R15, [R1+0x1084] ;  /* 0x00108400010f7983 */ /* 0x000f280000300800 */
[----:B--2---:R3:W-:Y:S02]  /*49830*/  @P5 STG.E desc[UR6][R164.64], R14 ;  /* 0x0000000ea4005986 */ /* 0x0047e4000c101906 */
[----:B---3--:R-:W-:-:S05]  /*49840*/  IMAD.WIDE R164, R12, 0x4, R2 ;  /* 0x000000040ca47825 */ /* 0x008fca00078e0202 */
[----:B------:R1:W-:Y:S04]  /*49850*/  @P4 STG.E desc[UR6][R164.64], R13 ;  /* 0x0000000da4004986 */ /* 0x0003e8000c101906 */
[----:B-1----:R-:W2:Y:S01]  /*49860*/  LDL.LU R13, [R1+0x9c] ;  /* 0x00009c00010d7983 */ /* 0x002ea20000300800 */
[----:B------:R-:W-:-:S03]  /*49870*/  IMAD.WIDE R164, R12, 0x4, R4 ;  /* 0x000000040ca47825 */ /* 0x000fc600078e0204 */
[----:B------:R-:W3:Y:S04]  /*49880*/  LDL.LU R14, [R1+0xc90] ;  /* 0x000c9000010e7983 */ /* 0x000ee80000300800 */
[----:B------:R-:W3:Y:S04]  /*49890*/  LDL.LU R12, [R1+0x1080] ;  /* 0x00108000010c7983 */ /* 0x000ee80000300800 */
[----:B------:R1:W-:Y:S02]  /*498a0*/  @P3 STG.E desc[UR6][R164.64], R23 ;  /* 0x00000017a4003986 */ /* 0x0003e4000c101906 */
[----:B-1----:R-:W-:-:S05]  /*498b0*/  IMAD.WIDE R164, R229, 0x4, R2 ;  /* 0x00000004e5a47825 */ /* 0x002fca00078e0202 */
[----:B------:R1:W-:Y:S02]  /*498c0*/  @P2 STG.E desc[UR6][R164.64], R228 ;  /* 0x000000e4a4002986 */ /* 0x0003e4000c101906 */
[----:B-1----:R-:W-:-:S05]  /*498d0*/  IMAD.WIDE R164, R229, 0x4, R4 ;  /* 0x00000004e5a47825 */ /* 0x002fca00078e0204 */
[----:B------:R1:W-:Y:S02]  /*498e0*/  @P1 STG.E desc[UR6][R164.64], R166 ;  /* 0x000000a6a4001986 */ /* 0x0003e4000c101906 */
[----:B-1----:R-:W-:-:S05]  /*498f0*/  IMAD.WIDE R164, R251, 0x4, R2 ;  /* 0x00000004fba47825 */ /* 0x002fca00078e0202 */
[----:B------:R1:W-:Y:S01]  /*49900*/  @P0 STG.E desc[UR6][R164.64], R167 ;  /* 0x000000a7a4000986 */ /* 0x0003e2000c101906 */
[----:B------:R-:W-:Y:S01]  /*49910*/  LOP3.LUT P0, RZ, R22, 0x4000, RZ, 0xc0, !PT ;  /* 0x0000400016ff7812 */ /* 0x000fe2000780c0ff */
[----:B-1----:R-:W-:-:S12]  /*49920*/  IMAD.WIDE R164, R251, 0x4, R4 ;  /* 0x00000004fba47825 */ /* 0x002fd800078e0204 */
[----:B------:R1:W-:Y:S01]  /*49930*/  @P0 STG.E desc[UR6][R164.64], R250 ;  /* 0x000000faa4000986 */ /* 0x0003e2000c101906 */
[----:B------:R-:W-:Y:S01]  /*49940*/  LOP3.LUT P0, RZ, R22, 0x2000, RZ, 0xc0, !PT ;  /* 0x0000200016ff7812 */ /* 0x000fe2000780c0ff */
[----:B-1----:R-:W-:-:S12]  /*49950*/  IMAD.WIDE R164, R248, 0x4, R2 ;  /* 0x00000004f8a47825 */ /* 0x002fd800078e0202 */
[----:B------:R1:W-:Y:S01]  /*49960*/  @P0 STG.E desc[UR6][R164.64], R249 ;  /* 0x000000f9a4000986 */ /* 0x0003e2000c101906 */
[----:B------:R-:W-:Y:S02]  /*49970*/  LOP3.LUT P0, RZ, R22, 0x1000, RZ, 0xc0, !PT ;  /* 0x0000100016ff7812 */ /* 0x000fe4000780c0ff */
[C---:B------:R-:W-:Y:S02]  /*49980*/  LOP3.LUT P1, RZ, R9.reuse, 0x10, RZ, 0xc0, !PT ;  /* 0x0000001009ff7812 */ /* 0x040fe4000782c0ff */
[----:B------:R-:W-:Y:S01]  /*49990*/  LOP3.LUT P2, RZ, R9, 0x40, RZ, 0xc0, !PT ;  /* 0x0000004009ff7812 */ /* 0x000fe2000784c0ff */
[----:B-1----:R-:W-:-:S08]  /*499a0*/  IMAD.WIDE R164, R248, 0x4, R4 ;  /* 0x00000004f8a47825 */ /* 0x002fd000078e0204 */
[----:B------:R1:W-:Y:S01]  /*499b0*/  @P0 STG.E desc[UR6][R164.64], R252 ;  /* 0x000000fca4000986 */ /* 0x0003e2000c101906 */
[----:B------:R-:W-:Y:S01]  /*499c0*/  LOP3.LUT P3, RZ, R9, 0x80, RZ, 0xc0, !PT ;  /* 0x0000008009ff7812 */ /* 0x000fe2000786c0ff */
[----:B-1----:R-:W-:-:S05]  /*499d0*/  IMAD.WIDE R164, R230, 0x4, R2 ;  /* 0x00000004e6a47825 */ /* 0x002fca00078e0202 */
        /* <DEDUP_REMOVED lines=9> */
[----:B------:R4:W-:Y:S02]  /*49a70*/  @P4 STG.E desc[UR6][R164.64], R17 ;  /* 0x00000011a4004986 */ /* 0x0009e4000c101906 */
[----:B----4-:R-:W-:-:S05]  /*49a80*/  IMAD.WIDE R164, R15, 0x4, R2 ;  /* 0x000000040fa47825 */ /* 0x010fca00078e0202 */
[----:B------:R1:W-:Y:S02]  /*49a90*/  @P5 STG.E desc[UR6][R164.64], R16 ;  /* 0x00000010a4005986 */ /* 0x0003e4000c101906 */
[----:B-1----:R-:W-:Y:S01]  /*49aa0*/  IMAD.WIDE R164, R15, 0x4, R4 ;  /* 0x000000040fa47825 */ /* 0x002fe200078e0204 */
[----:B------:R-:W-:-:S04]  /*49ab0*/  LOP3.LUT P0, RZ, R22, 0x800, RZ, 0xc0, !PT ;  /* 0x0000080016ff7812 */ /* 0x000fc8000780c0ff */
[----:B--2---:R1:W-:Y:S04]  /*49ac0*/  @P6 STG.E desc[UR6][R164.64], R13 ;  /* 0x0000000da4006986 */ /* 0x0043e8000c101906 */
[----:B-1----:R-:W2:Y:S04]  /*49ad0*/  LDL.LU R13, [R1+0x1090] ;  /* 0x00109000010d7983 */ /* 0x002ea80000300800 */
[----:B------:R-:W4:Y:S04]  /*49ae0*/  LDL.LU R18, [R1+0x8a0] ;  /* 0x0008a00001127983 */ /* 0x000f280000300800 */
[----:B------:R-:W2:Y:S04]  /*49af0*/  LDL.LU R17, [R1+0x4a0] ;  /* 0x0004a00001117983 */ /* 0x000ea80000300800 */
[----:B------:R-:W2:Y:S01]  /*49b00*/  LDL.LU R16, [R1+0x1088] ;  /* 0x0010880001107983 */ /* 0x000ea20000300800 */
[----:B---3--:R-:W-:-:S03]  /*49b10*/  IMAD.WIDE R164, R12, 0x4, R2 ;  /* 0x000000040ca47825 */ /* 0x008fc600078e0202 */
[----:B------:R-:W3:Y:S04]  /*49b20*/  LDL.LU R15, [R1+0xa0] ;  /* 0x0000a000010f7983 */ /* 0x000ee80000300800 */
[----:B------:R1:W-:Y:S04]  /*49b30*/  @P0 STG.E desc[UR6][R164.64], R14 ;  /* 0x0000000ea4000986 */ /* 0x0003e8000c101906 */
[----:B-1----:R-:W3:Y:S01]  /*49b40*/  LDL.LU R14, [R1+0xc94] ;  /* 0x000c9400010e7983 */ /* 0x002ee20000300800 */
[----:B------:R-:W-:-:S03]  /*49b50*/  IMAD.WIDE R164, R12, 0x4, R4 ;  /* 0x000000040ca47825 */ /* 0x000fc600078e0204 */
[----:B------:R-:W3:Y:S04]  /*49b60*/  LDL.LU R12, [R1+0x108c] ;  /* 0x00108c00010c7983 */ /* 0x000ee80000300800 */
[----:B------:R-:W3:Y:S04]  /*49b70*/  LDL.LU R23, [R1+0x8a4] ;  /* 0x0008a40001177983 */ /* 0x000ee80000300800 */
[----:B------:R-:W3:Y:S01]  /*49b80*/  LDL.LU R228, [R1+0x4a4] ;  /* 0x0004a40001e47983 */ /* 0x000ee20000300800 */
[----:B------:R-:W-:Y:S02]  /*49b90*/  LOP3.LUT P1, RZ, R9, 0x1000000, RZ, 0xc0, !PT ;  /* 0x0100000009ff7812 */ /* 0x000fe4000782c0ff */
[----:B------:R-:W-:Y:S01]  /*49ba0*/  LOP3.LUT R22, R22, 0xfffffff7, RZ, 0xc0, !PT ;  /* 0xfffffff716167812 */ /* 0x000fe200078ec0ff */
[----:B------:R-:W3:Y:S04]  /*49bb0*/  LDL.LU R229, [R1+0xa4] ;  /* 0x0000a40001e57983 */ /* 0x000ee80000300800 */
[----:B------:R-:W3:Y:S04]  /*49bc0*/  LDL.LU R166, [R1+0xc98] ;  /* 0x000c980001a67983 */ /* 0x000ee80000300800 */
[----:B------:R-:W3:Y:S02]  /*49bd0*/  LDL.LU R167, [R1+0x1094] ;  /* 0x0010940001a77983 */ /* 0x000ee40000300800 */
[----:B------:R-:W-:-:S02]  /*49be0*/  @P1 LOP3.LUT R22, R22, 0x8, RZ, 0xfc, !PT ;  /* 0x0000000816161812 */ /* 0x000fc400078efcff */
[----:B------:R-:W-:Y:S01]  /*49bf0*/  LOP3.LUT P1, RZ, R9, 0x800000, RZ, 0xc0, !PT ;  /* 0x0080000009ff7812 */ /* 0x000fe2000782c0ff */
[----:B------:R-:W3:Y:S01]  /*49c00*/  LDL.LU R251, [R1+0x8a8] ;  /* 0x0008a80001fb7983 */ /* 0x000ee20000300800 */
[----:B------:R-:W-:-:S03]  /*49c10*/  LOP3.LUT R22, R22, 0xffffffef, RZ, 0xc0, !PT ;  /* 0xffffffef16167812 */ /* 0x000fc600078ec0ff */
[----:B------:R-:W3:Y:S04]  /*49c20*/  LDL.LU R250, [R1+0x4a8] ;  /* 0x0004a80001fa7983 */ /* 0x000ee80000300800 */
[----:B------:R-:W3:Y:S04]  /*49c30*/  LDL.LU R249, [R1+0x109c] ;  /* 0x00109c0001f97983 */ /* 0x000ee80000300800 */
[----:B------:R-:W-:Y:S01]  /*49c40*/  @P1 LOP3.LUT R22, R22, 0x10, RZ, 0xfc, !PT ;  /* 0x0000001016161812 */ /* 0x000fe200078efcff */
[----:B------:R-:W3:Y:S01]  /*49c50*/  LDL.LU R248, [R1+0xa8] ;  /* 0x0000a80001f87983 */ /* 0x000ee20000300800 */
[----:B------:R-:W-:-:S02]  /*49c60*/  LOP3.LUT P1, RZ, R9, 0x400000, RZ, 0xc0, !PT ;  /* 0x0040000009ff7812 */ /* 0x000fc4000782c0ff */
[----:B------:R-:W-:Y:S01]  /*49c70*/  LOP3.LUT R22, R22, 0xffffffdf, RZ, 0xc0, !PT ;  /* 0xffffffdf16167812 */ /* 0x000fe200078ec0ff */
[----:B------:R-:W3:Y:S01]  /*49c80*/  LDL.LU R252, [R1+0xc9c] ;  /* 0x000c9c0001fc7983 */ /* 0x000ee20000300800 */
[----:B------:R-:W-:-:S03]  /*49c90*/  LOP3.LUT P4, RZ, R9, 0x1000, RZ, 0xc0, !PT ;  /* 0x0000100009ff7812 */ /* 0x000fc6000788c0ff */
[----:B------:R-:W3:Y:S01]  /*49ca0*/  LDL.LU R231, [R1+0x1098] ;  /* 0x0010980001e77983 */ /* 0x000ee20000300800 */
[C---:B------:R-:W-:Y:S02]  /*49cb0*/  LOP3.LUT P5, RZ, R9.reuse, 0x2000, RZ, 0xc0, !PT ;  /* 0x0000200009ff7812 */ /* 0x040fe400078ac0ff */
[C---:B------:R-:W-:Y:S01]  /*49cc0*/  LOP3.LUT P6, RZ, R9.reuse, 0x4000, RZ, 0xc0, !PT ;  /* 0x0000400009ff7812 */ /* 0x040fe200078cc0ff */
[----:B------:R-:W3:Y:S02]  /*49cd0*/  LDL.LU R230, [R1+0x8ac] ;  /* 0x0008ac0001e67983 */ /* 0x000ee40000300800 */
[----:B------:R-:W-:Y:S02]  /*49ce0*/  @P1 LOP3.LUT R22, R22, 0x20, RZ, 0xfc, !PT ;  /* 0x0000002016161812 */ /* 0x000fe400078efcff */
[----:B------:R-:W-:Y:S01]  /*49cf0*/  LOP3.LUT P1, RZ, R9, 0x200000, RZ, 0xc0, !PT ;  /* 0x0020000009ff7812 */ /* 0x000fe2000782c0ff */
[----:B------:R-:W3:Y:S01]  /*49d00*/  LDL.LU R20, [R1+0x4ac] ;  /* 0x0004ac0001147983 */ /* 0x000ee20000300800 */
[----:B------:R-:W-:-:S02]  /*49d10*/  LOP3.LUT R22, R22, 0xffffffbf, RZ, 0xc0, !PT ;  /* 0xffffffbf16167812 */ /* 0x000fc400078ec0ff */
[C---:B------:R-:W-:Y:S01]  /*49d20*/  LOP3.LUT P0, RZ, R9.reuse, 0x8000, RZ, 0xc0, !PT ;  /* 0x0000800009ff7812 */ /* 0x040fe2000780c0ff */
[----:B------:R-:W3:Y:S08]  /*49d30*/  LDL.LU R19, [R1+0x10a0] ;  /* 0x0010a00001137983 */ /* 0x000ef00000300800 */
[----:B------:R-:W-:Y:S02]  /*49d40*/  @P1 LOP3.LUT R22, R22, 0x40, RZ, 0xfc, !PT ;  /* 0x0000004016161812 */ /* 0x000fe400078efcff */
[----:B------:R-:W-:-:S02]  /*49d50*/  LOP3.LUT P1, RZ, R9, 0x100000, RZ, 0xc0, !PT ;  /* 0x0010000009ff7812 */ /* 0x000fc4000782c0ff */
[----:B------:R-:W-:-:S11]  /*49d60*/  LOP3.LUT R22, R22, 0xffffff7f, RZ, 0xc0, !PT ;  /* 0xffffff7f16167812 */ /* 0x000fd600078ec0ff */
[----:B------:R-:W-:Y:S02]  /*49d70*/  @P1 LOP3.LUT R22, R22, 0x80, RZ, 0xfc, !PT ;  /* 0x0000008016161812 */ /* 0x000fe400078efcff */
[----:B------:R-:W-:Y:S02]  /*49d80*/  LOP3.LUT P1, RZ, R9, 0x80000, RZ, 0xc0, !PT ;  /* 0x0008000009ff7812 */ /* 0x000fe4000782c0ff */
        /* <DEDUP_REMOVED lines=8> */
[----:B------:R-:W-:Y:S01]  /*49e10*/  LOP3.LUT P1, RZ, R9, 0x10000, RZ, 0xc0, !PT ;  /* 0x0001000009ff7812 */ /* 0x000fe2000782c0ff */
[----:B----4-:R2:W-:Y:S02]  /*49e20*/  @P4 STG.E desc[UR6][R164.64], R18 ;  /* 0x00000012a4004986 */ /* 0x0105e4000c101906 */
[C---:B--2---:R-:W-:Y:S02]  /*49e30*/  IMAD.WIDE R164, R16.reuse, 0x4, R2 ;  /* 0x0000000410a47825 */ /* 0x044fe400078e0202 */
[----:B------:R-:W2:Y:S04]  /*49e40*/  LDL.LU R18, [R1+0xac] ;  /* 0x0000ac0001127983 */ /* 0x000ea80000300800 */
[----:B------:R1:W-:Y:S02]  /*49e50*/  @P5 STG.E desc[UR6][R164.64], R17 ;  /* 0x00000011a4005986 */ /* 0x0003e4000c101906 */
[----:B-1----:R-:W-:-:S02]  /*49e60*/  IMAD.WIDE R164, R16, 0x4, R4 ;  /* 0x0000000410a47825 */ /* 0x002fc400078e0204 */
[----:B------:R-:W4:Y:S04]  /*49e70*/  LDL.LU R17, [R1+0xca0] ;  /* 0x000ca00001117983 */ /* 0x000f280000300800 */
[----:B---3--:R1:W-:Y:S04]  /*49e80*/  @P6 STG.E desc[UR6][R164.64], R15 ;  /* 0x0000000fa4006986 */ /* 0x0083e8000c101906 */
[----:B------:R-:W3:Y:S01]  /*49e90*/  LDL.LU R16, [R1+0x10a8] ;  /* 0x0010a80001107983 */ /* 0x000ee20000300800 */
[----:B-1----:R-:W-:-:S03]  /*49ea0*/  IMAD.WIDE R164, R13, 0x4, R2 ;  /* 0x000000040da47825 */ /* 0x002fc600078e0202 */
[----:B------:R-:W4:Y:S04]  /*49eb0*/  LDL.LU R15, [R1+0x8b0] ;  /* 0x0008b000010f7983 */ /* 0x000f280000300800 */
[----:B------:R1:W-:Y:S02]  /*49ec0*/  @P0 STG.E desc[UR6][R164.64], R14 ;  /* 0x0000000ea4000986 */ /* 0x0003e4000c101906 */
[----:B-1----:R-:W-:Y:S02]  /*49ed0*/  IMAD.WIDE R164, R13, 0x4, R4 ;  /* 0x000000040da47825 */ /* 0x002fe400078e0204 */
[----:B------:R-:W4:Y:S04]  /*49ee0*/  LDL.LU R14, [R1+0x4b0] ;  /* 0x0004b000010e7983 */ /* 0x000f280000300800 */
[----:B------:R1:W-:Y:S01]  /*49ef0*/  @P1 STG.E desc[UR6][R164.64], R23 ;  /* 0x00000017a4001986 */ /* 0x0003e2000c101906 */
[----:B------:R-:W-:-:S03]  /*49f00*/  LOP3.LUT P1, RZ, R22, 0x400, RZ, 0xc0, !PT ;  /* 0x0000040016ff7812 */ /* 0x000fc6000782c0ff */
[----:B------:R-:W4:Y:S01]  /*49f10*/  LDL.LU R13, [R1+0x10a4] ;  /* 0x0010a400010d7983 */ /* 0x000f220000300800 */
[----:B-1----:R-:W-:-:S09]  /*49f20*/  IMAD.WIDE R164, R12, 0x4, R2 ;  /* 0x000000040ca47825 */ /* 0x002fd200078e0202 */
[----:B------:R1:W-:Y:S02]  /*49f30*/  @P1 STG.E desc[UR6][R164.64], R228 ;  /* 0x000000e4a4001986 */ /* 0x0003e4000c101906 */
[----:B-1----:R-:W-:Y:S02]  /*49f40*/  IMAD.WIDE R164, R12, 0x4, R4 ;  /* 0x000000040ca47825 */ /* 0x002fe400078e0204 */
[----:B------:R-:W4:Y:S01]  /*49f50*/  LDL.LU R12, [R1+0xb0] ;  /* 0x0000b000010c7983 */ /* 0x000f220000300800 */
[----:B------:R-:W-:-:S13]  /*49f60*/  LOP3.LUT P1, RZ, R22, 0x200, RZ, 0xc0, !PT ;  /* 0x0000020016ff7812 */ /* 0x000fda000782c0ff */
[----:B------:R1:W-:Y:S01]  /*49f70*/  @P1 STG.E desc[UR6][R164.64], R229 ;  /* 0x000000e5a4001986 */ /* 0x0003e2000c101906 */
[----:B------:R-:W-:Y:S01]  /*49f80*/  LOP3.LUT P1, RZ, R22, 0x100, RZ, 0xc0, !PT ;  /* 0x0000010016ff7812 */ /* 0x000fe2000782c0ff */
[----:B-1----:R-:W-:-:S12]  /*49f90*/  IMAD.WIDE R164, R167, 0x4, R2 ;  /* 0x00000004a7a47825 */ /* 0x002fd800078e0202 */
        /* <DEDUP_REMOVED lines=22> */
[----:B-1----:R-:W-:Y:S01]  /*4a100*/  IMAD.WIDE R164, R19, 0x4, R4 ;  /* 0x0000000413a47825 */ /* 0x002fe200078e0204 */
[C---:B------:R-:W-:Y:S02]  /*4a110*/  LOP3.LUT P6, RZ, R9.reuse, 0x20000000, RZ, 0xc0, !PT ;  /* 0x2000000009ff7812 */ /* 0x040fe400078cc0ff */
[----:B------:R-:W-:Y:S02]  /*4a120*/  LOP3.LUT P0, RZ, R9, 0x40000000, RZ, 0xc0, !PT ;  /* 0x4000000009ff7812 */ /* 0x000fe4000780c0ff */
[----:B--2---:R3:W-:Y:S02]  /*4a130*/  @P3 STG.E desc[UR6][R164.64], R18 ;  /* 0x00000012a4003986 */ /* 0x0047e4000c101906 */
[----:B---3--:R-:W-:-:S05]  /*4a140*/  IMAD.WIDE R164, R16, 0x4, R2 ;  /* 0x0000000410a47825 */ /* 0x008fca00078e0202 */
[----:B----4-:R1:W-:Y:S02]  /*4a150*/  @P4 STG.E desc[UR6][R164.64], R17 ;  /* 0x00000011a4004986 */ /* 0x0103e4000c101906 */
[----:B-1----:R-:W-:-:S05]  /*4a160*/  IMAD.WIDE R164, R16, 0x4, R4 ;  /* 0x0000000410a47825 */ /* 0x002fca00078e0204 */
[----:B------:R1:W-:Y:S02]  /*4a170*/  @P5 STG.E desc[UR6][R164.64], R15 ;  /* 0x0000000fa4005986 */ /* 0x0003e4000c101906 */
[----:B-1----:R-:W-:-:S05]  /*4a180*/  IMAD.WIDE R164, R13, 0x4, R2 ;  /* 0x000000040da47825 */ /* 0x002fca00078e0202 */
[----:B------:R1:W-:Y:S02]  /*4a190*/  @P6 STG.E desc[UR6][R164.64], R14 ;  /* 0x0000000ea4006986 */ /* 0x0003e4000c101906 */
[----:B-1----:R-:W-:Y:S02]  /*4a1a0*/  IMAD.WIDE R164, R13, 0x4, R4 ;  /* 0x000000040da47825 */ /* 0x002fe400078e0204 */
[----:B------:R-:W2:Y:S04]  /*4a1b0*/  LDL.LU R14, [R1+0xca8] ;  /* 0x000ca800010e7983 */ /* 0x000ea80000300800 */
[----:B------:R-:W3:Y:S04]  /*4a1c0*/  LDL.LU R13, [R1+0x10b0] ;  /* 0x0010b000010d7983 */ /* 0x000ee80000300800 */
[----:B------:R-:W4:Y:S04]  /*4a1d0*/  LDL.LU R19, [R1+0xca4] ;  /* 0x000ca40001137983 */ /* 0x000f280000300800 */
[----:B------:R1:W-:Y:S04]  /*4a1e0*/  @P0 STG.E desc[UR6][R164.64], R12 ;  /* 0x0000000ca4000986 */ /* 0x0003e8000c101906 */
[----:B-1----:R-:W2:Y:S04]  /*4a1f0*/  LDL.LU R12, [R1+0x10ac] ;  /* 0x0010ac00010c7983 */ /* 0x002ea80000300800 */
[----:B------:R-:W3:Y:S04]  /*4a200*/  LDL.LU R18, [R1+0x8b4] ;  /* 0x0008b40001127983 */ /* 0x000ee80000300800 */
[----:B------:R-:W3:Y:S04]  /*4a210*/  LDL.LU R17, [R1+0x4b4] ;  /* 0x0004b40001117983 */ /* 0x000ee80000300800 */
[----:B------:R-:W3:Y:S04]  /*4a220*/  LDL.LU R16, [R1+0x10b4] ;  /* 0x0010b40001107983 */ /* 0x000ee80000300800 */
[----:B------:R-:W3:Y:S01]  /*4a230*/  LDL.LU R15, [R1+0xb4] ;  /* 0x0000b400010f7983 */ /* 0x000ee20000300800 */
[----:B------:R-:W-:-:S02]  /*4a240*/  LOP3.LUT P4, RZ, R9, 0x80000000, RZ, 0xc0, !PT ;  /* 0x8000000009ff7812 */ /* 0x000fc4000788c0ff */
[C---:B------:R-:W-:Y:S02]  /*4a250*/  LOP3.LUT P5, RZ, R10.reuse, 0x1, RZ, 0xc0, !PT ;  /* 0x000000010aff7812 */ /* 0x040fe400078ac0ff */
[C---:B------:R-:W-:Y:S02]  /*4a260*/  LOP3.LUT P6, RZ, R10.reuse, 0x2, RZ, 0xc0, !PT ;  /* 0x000000020aff7812 */ /* 0x040fe400078cc0ff */
[C---:B------:R-:W-:Y:S02]  /*4a270*/  LOP3.LUT P0, RZ, R10.reuse, 0x4, RZ, 0xc0, !PT ;  /* 0x000000040aff7812 */ /* 0x040fe4000780c0ff */
[----:B------:R-:W-:-:S13]  /*4a280*/  LOP3.LUT P1, RZ, R10, 0x800, RZ, 0xc0, !PT ;  /* 0x000008000aff7812 */ /* 0x000fda000782c0ff */
        /* <DEDUP_REMOVED lines=8> */
[----:B------:R-:W-:Y:S01]  /*4a310*/  LOP3.LUT R0, R0, 0xbfffffff, RZ, 0xc0, !PT ;  /* 0xbfffffff00007812 */ /* 0x000fe200078ec0ff */
[----:B--2---:R-:W-:-:S05]  /*4a320*/  IMAD.WIDE R164, R12, 0x4, R2 ;  /* 0x000000040ca47825 */ /* 0x004fca00078e0202 */
[----:B----4-:R1:W-:Y:S02]  /*4a330*/  @P4 STG.E desc[UR6][R164.64], R19 ;  /* 0x00000013a4004986 */ /* 0x0103e4000c101906 */
[----:B-1----:R-:W-:Y:S02]  /*4a340*/  IMAD.WIDE R164, R12, 0x4, R4 ;  /* 0x000000040ca47825 */ /* 0x002fe400078e0204 */
[----:B------:R-:W2:Y:S04]  /*4a350*/  LDL.LU R12, [R1+0x8b8] ;  /* 0x0008b800010c7983 */ /* 0x000ea80000300800 */
[----:B------:R-:W4:Y:S04]  /*4a360*/  LDL.LU R23, [R1+0x4b8] ;  /* 0x0004b80001177983 */ /* 0x000f280000300800 */
        /* <DEDUP_REMOVED lines=11> */
[----:B---3--:R1:W-:Y:S04]  /*4a420*/  @P5 STG.E desc[UR6][R164.64], R18 ;  /* 0x00000012a4005986 */ /* 0x0083e8000c101906 */
[----:B------:R-:W3:Y:S04]  /*4a430*/  LDL.LU R20, [R1+0x8c0] ;  /* 0x0008c00001147983 */ /* 0x000ee80000300800 */
[----:B------:R-:W3:Y:S01]  /*4a440*/  LDL.LU R19, [R1+0x10cc] ;  /* 0x0010cc0001137983 */ /* 0x000ee20000300800 */
[----:B-1----:R-:W-:-:S03]  /*4a450*/  IMAD.WIDE R164, R16, 0x4, R2 ;  /* 0x0000000410a47825 */ /* 0x002fc600078e0202 */
[----:B------:R-:W3:Y:S04]  /*4a460*/  LDL.LU R18, [R1+0x4c0] ;  /* 0x0004c00001127983 */ /* 0x000ee80000300800 */
[----:B------:R1:W-:Y:S02]  /*4a470*/  @P6 STG.E desc[UR6][R164.64], R17 ;  /* 0x00000011a4006986 */ /* 0x0003e4000c101906 */
[----:B-1----:R-:W-:Y:S02]  /*4a480*/  IMAD.WIDE R164, R16, 0x4, R4 ;  /* 0x0000000410a47825 */ /* 0x002fe400078e0204 */
[----:B------:R-:W3:Y:S04]  /*4a490*/  LDL.LU R17, [R1+0xe34] ;  /* 0x000e340001117983 */ /* 0x000ee80000300800 */
[----:B------:R1:W-:Y:S04]  /*4a4a0*/  @P0 STG.E desc[UR6][R164.64], R15 ;  /* 0x0000000fa4000986 */ /* 0x0003e8000c101906 */
[----:B-1----:R-:W3:Y:S04]  /*4a4b0*/  LDL.LU R15, [R1+0x10c8] ;  /* 0x0010c800010f7983 */ /* 0x002ee80000300800 */
[----:B------:R-:W3:Y:S01]  /*4a4c0*/  LDL.LU R16, [R1+0xcb4] ;  /* 0x000cb40001107983 */ /* 0x000ee20000300800 */
[----:B------:R-:W-:-:S02]  /*4a4d0*/  @P1 LOP3.LUT R0, R0, 0x40000000, RZ, 0xfc, !PT ;  /* 0x4000000000001812 */ /* 0x000fc400078efcff */
        /* <DEDUP_REMOVED lines=11> */
[----:B------:R-:W-:-:S10]  /*4a590*/  IMAD.WIDE R164, R13, 0x4, R2 ;  /* 0x000000040da47825 */ /* 0x000fd400078e0202 */
[----:B------:R-:W-:Y:S02]  /*4a5a0*/  @P1 LOP3.LUT R22, R22, 0x4, RZ, 0xfc, !PT ;  /* 0x0000000416161812 */ /* 0x000fe400078efcff */
[----:B------:R-:W-:-:S13]  /*4a5b0*/  LOP3.LUT P1, RZ, R10, 0x8, RZ, 0xc0, !PT ;  /* 0x000000080aff7812 */ /* 0x000fda000782c0ff */
[----:B------:R1:W-:Y:S01]  /*4a5c0*/  @P1 STG.E desc[UR6][R164.64], R14 ;  /* 0x0000000ea4001986 */ /* 0x0003e2000c101906 */
[----:B------:R-:W-:Y:S01]  /*4a5d0*/  LOP3.LUT P1, RZ, R22, 0x4, RZ, 0xc0, !PT ;  /* 0x0000000416ff7812 */ /* 0x000fe2000782c0ff */
[----:B-1----:R-:W-:Y:S02]  /*4a5e0*/  IMAD.WIDE R164, R13, 0x4, R4 ;  /* 0x000000040da47825 */ /* 0x002fe400078e0204 */
[----:B------:R-:W3:Y:S04]  /*4a5f0*/  LDL.LU R14, [R1+0x8c4] ;  /* 0x0008c400010e7983 */ /* 0x000ee80000300800 */
[----:B------:R-:W3:Y:S01]  /*4a600*/  LDL.LU R13, [R1+0x10d0] ;  /* 0x0010d000010d7983 */ /* 0x000ee20000300800 */
[C---:B------:R-:W-:Y:S02]  /*4a610*/  LOP3.LUT P2, RZ, R10.reuse, 0x1000, RZ, 0xc0, !PT ;  /* 0x000010000aff7812 */ /* 0x040fe4000784c0ff */
[----:B------:R-:W-:-:S03]  /*4a620*/  LOP3.LUT P3, RZ, R10, 0x2000, RZ, 0xc0, !PT ;  /* 0x000020000aff7812 */ /* 0x000fc6000786c0ff */
[----:B--2---:R4:W-:Y:S01]  /*4a630*/  @P1 STG.E desc[UR6][R164.64], R12 ;  /* 0x0000000ca4001986 */ /* 0x0049e2000c101906 */
[----:B------:R-:W-:Y:S01]  /*4a640*/  LOP3.LUT P1, RZ, R22, 0x2, RZ, 0xc0, !PT ;  /* 0x0000000216ff7812 */ /* 0x000fe2000782c0ff */
[----:B----4-:R-:W-:Y:S01]  /*4a650*/  IMAD.WIDE R164, R228, 0x4, R2 ;  /* 0x00000004e4a47825 */ /* 0x010fe200078e0202 */
[----:B------:R-:W-:Y:S01]  /*4a660*/  LOP3.LUT P4, RZ, R10, 0x4000, RZ, 0xc0, !PT ;  /* 0x000040000aff7812 */ /* 0x000fe2000788c0ff */
[----:B------:R-:W2:Y:S10]  /*4a670*/  LDL.LU R12, [R1+0x17b8] ;  /* 0x0017b800010c7983 */ /* 0x000eb40000300800 */
        /* <DEDUP_REMOVED lines=20> */
[----:B-1----:R-:W-:-:S05]  /*4a7c0*/  IMAD.WIDE R22, R231, 0x4, R4 ;  /* 0x00000004e7167825 */ /* 0x002fca00078e0204 */
[----:B------:R3:W-:Y:S01]  /*4a7d0*/  @P2 STG.E desc[UR6][R22.64], R230 ;  /* 0x000000e616002986 */ /* 0x0007e2000c101906 */
[----:B------:R-:W-:Y:S01]  /*4a7e0*/  LOP3.LUT P6, RZ, R10, 0x10000, RZ, 0xc0, !PT ;  /* 0x000100000aff7812 */ /* 0x000fe200078cc0ff */
[----:B---3--:R-:W-:-:S05]  /*4a7f0*/  IMAD.WIDE R22, R19, 0x4, R2 ;  /* 0x0000000413167825 */ /* 0x008fca00078e0202 */
[----:B------:R1:W-:Y:S02]  /*4a800*/  @P3 STG.E desc[UR6][R22.64], R20 ;  /* 0x0000001416003986 */ /* 0x0003e4000c101906 */
[----:B-1----:R-:W-:-:S05]  /*4a810*/  IMAD.WIDE R22, R19, 0x4, R4 ;  /* 0x0000000413167825 */ /* 0x002fca00078e0204 */
[----:B------:R1:W-:Y:S02]  /*4a820*/  @P4 STG.E desc[UR6][R22.64], R18 ;  /* 0x0000001216004986 */ /* 0x0003e4000c101906 */
[----:B-1----:R-:W-:-:S05]  /*4a830*/  IMAD.WIDE R22, R15, 0x4, R2 ;  /* 0x000000040f167825 */ /* 0x002fca00078e0202 */
[----:B------:R1:W-:Y:S02]  /*4a840*/  @P5 STG.E desc[UR6][R22.64], R17 ;  /* 0x0000001116005986 */ /* 0x0003e4000c101906 */
[----:B-1----:R-:W-:Y:S02]  /*4a850*/  IMAD.WIDE R22, R15, 0x4, R4 ;  /* 0x000000040f167825 */ /* 0x002fe400078e0204 */
[----:B------:R-:W3:Y:S04]  /*4a860*/  LDL.LU R15, [R1+0x10d4] ;  /* 0x0010d400010f7983 */ /* 0x000ee80000300800 */
[----:B------:R-:W4:Y:S04]  /*4a870*/  LDL.LU R20, [R1+0x4c4] ;  /* 0x0004c40001147983 */ /* 0x000f280000300800 */
[----:B------:R1:W-:Y:S04]  /*4a880*/  @P6 STG.E desc[UR6][R22.64], R16 ;  /* 0x0000001016006986 */ /* 0x0003e8000c101906 */
[----:B------:R-:W2:Y:S04]  /*4a890*/  LDL.LU R19, [R1+0xe38] ;  /* 0x000e380001137983 */ /* 0x000ea80000300800 */
[----:B-1----:R-:W3:Y:S01]  /*4a8a0*/  LDL.LU R16, [R1+0x10d8] ;  /* 0x0010d80001107983 */ /* 0x002ee20000300800 */
[----:B------:R-:W-:-:S03]  /*4a8b0*/  LOP3.LUT P0, RZ, R10, 0x20000, RZ, 0xc0, !PT ;  /* 0x000200000aff7812 */ /* 0x000fc6000780c0ff */
[----:B------:R-:W2:Y:S01]  /*4a8c0*/  LDL.LU R18, [R1+0xcb8] ;  /* 0x000cb80001127983 */ /* 0x000ea20000300800 */
[----:B------:R-:W-:-:S03]  /*4a8d0*/  IMAD.WIDE R22, R13, 0x4, R2 ;  /* 0x000000040d167825 */ /* 0x000fc600078e0202 */
[----:B------:R-:W2:Y:S06]  /*4a8e0*/  LDL.LU R17, [R1+0x8c8] ;  /* 0x0008c80001117983 */ /* 0x000eac0000300800 */
[----:B------:R1:W-:Y:S04]  /*4a8f0*/  @P0 STG.E desc[UR6][R22.64], R14 ;  /* 0x0000000e16000986 */ /* 0x0003e8000c101906 */
[----:B-1----:R-:W2:Y:S01]  /*4a900*/  LDL.LU R14, [R1+0x4c8] ;  /* 0x0004c800010e7983 */ /* 0x002ea20000300800 */
[----:B------:R-:W-:-:S03]  /*4a910*/  IMAD.WIDE R22, R13, 0x4, R4 ;  /* 0x000000040d167825 */ /* 0x000fc600078e0204 */
[----:B------:R-:W2:Y:S04]  /*4a920*/  LDL.LU R13, [R1+0xe3c] ;  /* 0x000e3c00010d7983 */ /* 0x000ea80000300800 */
[----:B------:R-:W2:Y:S01]  /*4a930*/  LDL.LU R228, [R1+0x10dc] ;  /* 0x0010dc0001e47983 */ /* 0x000ea20000300800 */
[C---:B------:R-:W-:Y:S02]  /*4a940*/  LOP3.LUT P4, RZ, R10.reuse, 0x40000, RZ, 0xc0, !PT ;  /* 0x000400000aff7812 */ /* 0x040fe4000788c0ff */
[C---:B------:R-:W-:Y:S01]  /*4a950*/  LOP3.LUT P5, RZ, R10.reuse, 0x80000, RZ, 0xc0, !PT ;  /* 0x000800000aff7812 */ /* 0x040fe200078ac0ff */
[----:B------:R-:W2:Y:S04]  /*4a960*/  LDL.LU R229, [R1+0xcbc] ;  /* 0x000cbc0001e57983 */ /* 0x000ea80000300800 */
[----:B------:R-:W2:Y:S01]  /*4a970*/  LDL.LU R166, [R1+0x10e4] ;  /* 0x0010e40001a67983 */ /* 0x000ea20000300800 */
        /* <DEDUP_REMOVED lines=11> */
[----:B----4-:R3:W-:Y:S02]  /*4aa30*/  @P4 STG.E desc[UR6][R22.64], R20 ;  /* 0x0000001416004986 */ /* 0x0107e4000c101906 */
[----:B---3--:R-:W-:-:S05]  /*4aa40*/  IMAD.WIDE R22, R16, 0x4, R2 ;  /* 0x0000000410167825 */ /* 0x008fca00078e0202 */
[----:B--2---:R1:W-:Y:S02]  /*4aa50*/  @P5 STG.E desc[UR6][R22.64], R19 ;  /* 0x0000001316005986 */ /* 0x0043e4000c101906 */
[----:B-1----:R-:W-:Y:S02]  /*4aa60*/  IMAD.WIDE R22, R16, 0x4, R4 ;  /* 0x0000000410167825 */ /* 0x002fe400078e0204 */
[----:B------:R-:W2:Y:S01]  /*4aa70*/  LDL.LU R16, [R1+0x8cc] ;  /* 0x0008cc0001107983 */ /* 0x000ea20000300800 */
[----:B------:R-:W-:Y:S02]  /*4aa80*/  @P1 LOP3.LUT R0, R0, 0x400000, RZ, 0xfc, !PT ;  /* 0x0040000000001812 */ /* 0x000fe400078efcff */
[----:B------:R-:W-:Y:S01]  /*4aa90*/  LOP3.LUT P1, RZ, R10, 0x4000000, RZ, 0xc0, !PT ;  /* 0x040000000aff7812 */ /* 0x000fe2000782c0ff */
[----:B------:R-:W3:Y:S01]  /*4aaa0*/  LDL.LU R167, [R1+0x4cc] ;  /* 0x0004cc0001a77983 */ /* 0x000ee20000300800 */
[----:B------:R-:W-:-:S03]  /*4aab0*/  LOP3.LUT R0, R0, 0xff7fffff, RZ, 0xc0, !PT ;  /* 0xff7fffff00007812 */ /* 0x000fc600078ec0ff */
[----:B------:R-:W4:Y:S04]  /*4aac0*/  LDL.LU R251, [R1+0xcc0] ;  /* 0x000cc00001fb7983 */ /* 0x000f280000300800 */
[----:B------:R-:W4:Y:S04]  /*4aad0*/  LDL.LU R250, [R1+0x10e0] ;  /* 0x0010e00001fa7983 */ /* 0x000f280000300800 */
[----:B------:R-:W-:Y:S01]  /*4aae0*/  @P1 LOP3.LUT R0, R0, 0x800000, RZ, 0xfc, !PT ;  /* 0x0080000000001812 */ /* 0x000fe200078efcff */
[----:B------:R-:W4:Y:S01]  /*4aaf0*/  LDL.LU R249, [R1+0x8d0] ;  /* 0x0008d00001f97983 */ /* 0x000f220000300800 */
[----:B------:R-:W-:-:S02]  /*4ab00*/  LOP3.LUT P1, RZ, R10, 0x2000000, RZ, 0xc0, !PT ;  /* 0x020000000aff7812 */ /* 0x000fc4000782c0ff */
[----:B------:R-:W-:Y:S01]  /*4ab10*/  LOP3.LUT R0, R0, 0xfeffffff, RZ, 0xc0, !PT ;  /* 0xfeffffff00007812 */ /* 0x000fe200078ec0ff */
[----:B------:R-:W4:Y:S04]  /*4ab20*/  LDL.LU R248, [R1+0x4d0] ;  /* 0x0004d00001f87983 */ /* 0x000f280000300800 */
[----:B------:R-:W4:Y:S01]  /*4ab30*/  LDL.LU R252, [R1+0x10e8] ;  /* 0x0010e80001fc7983 */ /* 0x000f220000300800 */
[C---:B------:R-:W-:Y:S02]  /*4ab40*/  LOP3.LUT P6, RZ, R10.reuse, 0x100000, RZ, 0xc0, !PT ;  /* 0x001000000aff7812 */ /* 0x040fe400078cc0ff */
[----:B------:R-:W-:Y:S01]  /*4ab50*/  LOP3.LUT P0, RZ, R10, 0x200000, RZ, 0xc0, !PT ;  /* 0x002000000aff7812 */ /* 0x000fe2000780c0ff */
[----:B------:R-:W4:Y:S02]  /*4ab60*/  LDL.LU R231, [R1+0xd0] ;  /* 0x0000d00001e77983 */ /* 0x000f240000300800 */
[----:B------:R-:W-:-:S02]  /*4ab70*/  @P1 LOP3.LUT R0, R0, 0x1000000, RZ, 0xfc, !PT ;  /* 0x0100000000001812 */ /* 0x000fc400078efcff */
[----:B------:R-:W-:Y:S01]  /*4ab80*/  LOP3.LUT P1, RZ, R10, 0x1000000, RZ, 0xc0, !PT ;  /* 0x010000000aff7812 */ /* 0x000fe2000782c0ff */
[----:B------:R-:W4:Y:S01]  /*4ab90*/  LDL.LU R230, [R1+0xcc4] ;  /* 0x000cc40001e67983 */ /* 0x000f220000300800 */
[----:B------:R-:W-:-:S03]  /*4aba0*/  LOP3.LUT R0, R0, 0xfdffffff, RZ, 0xc0, !PT ;  /* 0xfdffffff00007812 */ /* 0x000fc600078ec0ff */
[----:B------:R-:W4:Y:S04]  /*4abb0*/  LDL.LU R20, [R1+0x10f0] ;  /* 0x0010f00001147983 */ /* 0x000f280000300800 */
[----:B------:R1:W-:Y:S04]  /*4abc0*/  @P6 STG.E desc[UR6][R22.64], R18 ;  /* 0x0000001216006986 */ /* 0x0003e8000c101906 */
[----:B------:R-:W-:Y:S01]  /*4abd0*/  @P1 LOP3.LUT R0, R0, 0x2000000, RZ, 0xfc, !PT ;  /* 0x0200000000001812 */ /* 0x000fe200078efcff */
[----:B------:R-:W4:Y:S01]  /*4abe0*/  LDL.LU R19, [R1+0x8d4] ;  /* 0x0008d40001137983 */ /* 0x000f220000300800 */
[----:B------:R-:W-:-:S02]  /*4abf0*/  LOP3.LUT P1, RZ, R10, 0x800000, RZ, 0xc0, !PT ;  /* 0x008000000aff7812 */ /* 0x000fc4000782c0ff */
[----:B------:R-:W-:Y:S01]  /*4ac00*/  LOP3.LUT R0, R0, 0xfbffffff, RZ, 0xc0, !PT ;  /* 0xfbffffff00007812 */ /* 0x000fe200078ec0ff */
[----:B-1----:R-:W-:-:S10]  /*4ac10*/  IMAD.WIDE R22, R15, 0x4, R2 ;  /* 0x000000040f167825 */ /* 0x002fd400078e0202 */
[----:B------:R-:W-:Y:S02]  /*4ac20*/  @P1 LOP3.LUT R0, R0, 0x4000000, RZ, 0xfc, !PT ;  /* 0x0400000000001812 */ /* 0x000fe400078efcff */
[----:B------:R-:W-:Y:S01]  /*4ac30*/  LOP3.LUT P1, RZ, R10, 0x400000, RZ, 0xc0, !PT ;  /* 0x004000000aff7812 */ /* 0x000fe2000782c0ff */
[----:B------:R1:W-:Y:S02]  /*4ac40*/  @P0 STG.E desc[UR6][R22.64], R17 ;  /* 0x0000001116000986 */ /* 0x0003e4000c101906 */
[----:B-1----:R-:W-:Y:S02]  /*4ac50*/  IMAD.WIDE R22, R15, 0x4, R4 ;  /* 0x000000040f167825 */ /* 0x002fe400078e0204 */
[----:B------:R-:W4:Y:S08]  /*4ac60*/  LDL.LU R17, [R1+0x10ec] ;  /* 0x0010ec0001117983 */ /* 0x000f300000300800 */
[----:B------:R1:W-:Y:S01]  /*4ac70*/  @P1 STG.E desc[UR6][R22.64], R14 ;  /* 0x0000000e16001986 */ /* 0x0003e2000c101906 */
[----:B------:R-:W-:-:S03]  /*4ac80*/  LOP3.LUT P1, RZ, R0, 0x4000000, RZ, 0xc0, !PT ;  /* 0x0400000000ff7812 */ /* 0x000fc6000782c0ff */
[----:B------:R-:W4:Y:S04]  /*4ac90*/  LDL.LU R18, [R1+0x4d4] ;  /* 0x0004d40001127983 */ /* 0x000f280000300800 */
[----:B------:R-:W4:Y:S01]  /*4aca0*/  LDL.LU R15, [R1+0xd4] ;  /* 0x0000d400010f7983 */ /* 0x000f220000300800 */
[----:B-1----:R-:W-:-:S03]  /*4acb0*/  IMAD.WIDE R22, R228, 0x4, R2 ;  /* 0x00000004e4167825 */ /* 0x002fc600078e0202 */
[----:B------:R-:W4:Y:S04]  /*4acc0*/  LDL.LU R14, [R1+0xcc8] ;  /* 0x000cc800010e7983 */ /* 0x000f280000300800 */
[----:B------:R1:W-:Y:S01]  /*4acd0*/  @P1 STG.E desc[UR6][R22.64], R13 ;  /* 0x0000000d16001986 */ /* 0x0003e2000c101906 */
[----:B------:R-:W-:-:S03]  /*4ace0*/  LOP3.LUT P1, RZ, R0, 0x2000000, RZ, 0xc0, !PT ;  /* 0x0200000000ff7812 */ /* 0x000fc6000782c0ff */
[----:B-1----:R-:W4:Y:S01]  /*4acf0*/  LDL.LU R13, [R1+0x10f4] ;  /* 0x0010f400010d7983 */ /* 0x002f220000300800 */
[----:B------:R-:W-:-:S09]  /*4ad00*/  IMAD.WIDE R22, R228, 0x4, R4 ;  /* 0x00000004e4167825 */ /* 0x000fd200078e0204 */
[----:B------:R1:W-:Y:S01]  /*4ad10*/  @P1 STG.E desc[UR6][R22.64], R229 ;  /* 0x000000e516001986 */ /* 0x0003e2000c101906 */
[----:B------:R-:W-:Y:S01]  /*4ad20*/  LOP3.LUT P1, RZ, R0, 0x1000000, RZ, 0xc0, !PT ;  /* 0x0100000000ff7812 */ /* 0x000fe2000782c0ff */
[----:B-1----:R-:W-:-:S12]  /*4ad30*/  IMAD.WIDE R22, R166, 0x4, R2 ;  /* 0x00000004a6167825 */ /* 0x002fd800078e0202 */
[----:B--2---:R1:W-:Y:S04]  /*4ad40*/  @P1 STG.E desc[UR6][R22.64], R16 ;  /* 0x0000001016001986 */ /* 0x0043e8000c101906 */
[----:B-1----:R-:W2:Y:S01]  /*4ad50*/  LDL.LU R16, [R1+0x8d8] ;  /* 0x0008d80001107983 */ /* 0x002ea20000300800 */
[----:B------:R-:W-:Y:S01]  /*4ad60*/  LOP3.LUT P1, RZ, R0, 0x800000, RZ, 0xc0, !PT ;  /* 0x0080000000ff7812 */ /* 0x000fe2000782c0ff */
[----:B------:R-:W-:-:S12]  /*4ad70*/  IMAD.WIDE R22, R166, 0x4, R4 ;  /* 0x00000004a6167825 */ /* 0x000fd800078e0204 */
[----:B---3--:R4:W-:Y:S01]  /*4ad80*/  @P1 STG.E desc[UR6][R22.64], R167 ;  /* 0x000000a716001986 */ /* 0x0089e2000c101906 */
[----:B------:R-:W-:Y:S01]  /*4ad90*/  LOP3.LUT P1, RZ, R0, 0x400000, RZ, 0xc0, !PT ;  /* 0x0040000000ff7812 */ /* 0x000fe2000782c0ff */
[----:B----4-:R-:W-:-:S12]  /*4ada0*/  IMAD.WIDE R22, R250, 0x4, R2 ;  /* 0x00000004fa167825 */ /* 0x010fd800078e0202 */
        /* <DEDUP_REMOVED lines=8> */
[----:B------:R-:W-:Y:S02]  /*4ae30*/  LOP3.LUT P2, RZ, R10, 0x80000000, RZ, 0xc0, !PT ;  /* 0x800000000aff7812 */ /* 0x000fe4000784c0ff */
        /* <DEDUP_REMOVED lines=12> */
[----:B-1----:R-:W-:-:S05]  /*4af00*/  IMAD.WIDE R22, R17, 0x4, R4 ;  /* 0x0000000411167825 */ /* 0x002fca00078e0204 */
[----:B------:R1:W-:Y:S02]  /*4af10*/  @P5 STG.E desc[UR6][R22.64], R15 ;  /* 0x0000000f16005986 */ /* 0x0003e4000c101906 */
[C---:B-1----:R-:W-:Y:S02]  /*4af20*/  IMAD.WIDE R22, R13.reuse, 0x4, R2 ;  /* 0x000000040d167825 */ /* 0x042fe400078e0202 */
[----:B------:R-:W3:Y:S04]  /*4af30*/  LDL.LU R15, [R1+0x4dc] ;  /* 0x0004dc00010f7983 */ /* 0x000ee80000300800 */
[----:B------:R1:W-:Y:S02]  /*4af40*/  @P6 STG.E desc[UR6][R22.64], R14 ;  /* 0x0000000e16006986 */ /* 0x0003e4000c101906 */
[----:B-1----:R-:W-:-:S02]  /*4af50*/  IMAD.WIDE R22, R13, 0x4, R4 ;  /* 0x000000040d167825 */ /* 0x002fc400078e0204 */
[----:B------:R-:W4:Y:S04]  /*4af60*/  LDL.LU R14, [R1+0x1100] ;  /* 0x00110000010e7983 */ /* 0x000f280000300800 */
[----:B------:R-:W3:Y:S04]  /*4af70*/  LDL.LU R13, [R1+0xdc] ;  /* 0x0000dc00010d7983 */ /* 0x000ee80000300800 */
[----:B------:R-:W4:Y:S04]  /*4af80*/  LDL.LU R230, [R1+0x4d8] ;  /* 0x0004d80001e67983 */ /* 0x000f280000300800 */
[----:B------:R-:W3:Y:S01]  /*4af90*/  LDL.LU R20, [R1+0x10fc] ;  /* 0x0010fc0001147983 */ /* 0x000ee20000300800 */
[----:B------:R-:W-:-:S03]  /*4afa0*/  LOP3.LUT P0, RZ, R11, 0x10, RZ, 0xc0, !PT ;  /* 0x000000100bff7812 */ /* 0x000fc6000780c0ff */
[----:B------:R-:W4:Y:S04]  /*4afb0*/  LDL.LU R19, [R1+0xd8] ;  /* 0x0000d80001137983 */ /* 0x000f280000300800 */
[----:B------:R-:W4:Y:S04]  /*4afc0*/  LDL.LU R18, [R1+0xccc] ;  /* 0x000ccc0001127983 */ /* 0x000f280000300800 */
[----:B------:R-:W4:Y:S04]  /*4afd0*/  LDL.LU R17, [R1+0x10f8] ;  /* 0x0010f80001117983 */ /* 0x000f280000300800 */
[----:B--2---:R1:W-:Y:S04]  /*4afe0*/  @P0 STG.E desc[UR6][R22.64], R16 ;  /* 0x0000001016000986 */ /* 0x0043e8000c101906 */
[----:B-1----:R-:W2:Y:S01]  /*4aff0*/  LDL.LU R16, [R1+0x8dc] ;  /* 0x0008dc0001107983 */ /* 0x002ea20000300800 */
[----:B------:R-:W-:-:S02]  /*4b000*/  LOP3.LUT P1, RZ, R11, 0x20000, RZ, 0xc0, !PT ;  /* 0x000200000bff7812 */ /* 0x000fc4000782c0ff */
[----:B------:R-:W-:Y:S01]  /*4b010*/  LOP3.LUT R0, R0, 0xfffff7ff, RZ, 0xc0, !PT ;  /* 0xfffff7ff00007812 */ /* 0x000fe200078ec0ff */
[----:B------:R-:W2:Y:S04]  /*4b020*/  LDL.LU R165, [R1+0xcd0] ;  /* 0x000cd00001a57983 */ /* 0x000ea80000300800 */
[----:B------:R-:W2:Y:S04]  /*4b030*/  LDL.LU R228, [R1+0x1108] ;  /* 0x0011080001e47983 */ /* 0x000ea80000300800 */
[----:B------:R-:W2:Y:S02]  /*4b040*/  LDL.LU R229, [R1+0x8e0] ;  /* 0x0008e00001e57983 */ /* 0x000ea40000300800 */
[----:B------:R-:W-:-:S02]  /*4b050*/  @P1 LOP3.LUT R0, R0, 0x800, RZ, 0xfc, !PT ;  /* 0x0000080000001812 */ /* 0x000fc400078efcff */
[----:B------:R-:W-:Y:S01]  /*4b060*/  LOP3.LUT P1, RZ, R11, 0x10000, RZ, 0xc0, !PT ;  /* 0x000100000bff7812 */ /* 0x000fe2000782c0ff */
[----:B------:R-:W2:Y:S01]  /*4b070*/  LDL.LU R167, [R1+0x1104] ;  /* 0x0011040001a77983 */ /* 0x000ea20000300800 */
[----:B------:R-:W-:-:S03]  /*4b080*/  LOP3.LUT R0, R0, 0xffffefff, RZ, 0xc0, !PT ;  /* 0xffffefff00007812 */ /* 0x000fc600078ec0ff */
[----:B------:R-:W2:Y:S04]  /*4b090*/  LDL.LU R166, [R1+0x4e0] ;  /* 0x0004e00001a67983 */ /* 0x000ea80000300800 */
[----:B------:R-:W2:Y:S04]  /*4b0a0*/  LDL.LU R251, [R1+0xe0] ;  /* 0x0000e00001fb7983 */ /* 0x000ea80000300800 */
[----:B------:R-:W-:Y:S01]  /*4b0b0*/  @P1 LOP3.LUT R0, R0, 0x1000, RZ, 0xfc, !PT ;  /* 0x0000100000001812 */ /* 0x000fe200078efcff */
[----:B------:R-:W2:Y:S01]  /*4b0c0*/  LDL.LU R250, [R1+0xcd4] ;  /* 0x000cd40001fa7983 */ /* 0x000ea20000300800 */
[----:B------:R-:W-:-:S02]  /*4b0d0*/  LOP3.LUT P1, RZ, R11, 0x8000, RZ, 0xc0, !PT ;  /* 0x000080000bff7812 */ /* 0x000fc4000782c0ff */
[----:B------:R-:W-:Y:S01]  /*4b0e0*/  LOP3.LUT R0, R0, 0xffffdfff, RZ, 0xc0, !PT ;  /* 0xffffdfff00007812 */ /* 0x000fe200078ec0ff */
[----:B------:R-:W2:Y:S01]  /*4b0f0*/  LDL.LU R249, [R1+0x110c] ;  /* 0x00110c0001f97983 */ /* 0x000ea20000300800 */
[C---:B------:R-:W-:Y:S02]  /*4b100*/  LOP3.LUT P4, RZ, R11.reuse, 0x20, RZ, 0xc0, !PT ;  /* 0x000000200bff7812 */ /* 0x040fe4000788c0ff */
[C---:B------:R-:W-:Y:S01]  /*4b110*/  LOP3.LUT P5, RZ, R11.reuse, 0x40, RZ, 0xc0, !PT ;  /* 0x000000400bff7812 */ /* 0x040fe200078ac0ff */
[----:B------:R-:W2:Y:S01]  /*4b120*/  LDL.LU R248, [R1+0x8e4] ;  /* 0x0008e40001f87983 */ /* 0x000ea20000300800 */
[C---:B------:R-:W-:Y:S02]  /*4b130*/  LOP3.LUT P6, RZ, R11.reuse, 0x80, RZ, 0xc0, !PT ;  /* 0x000000800bff7812 */ /* 0x040fe400078cc0ff */
[----:B------:R-:W-:Y:S01]  /*4b140*/  LOP3.LUT P0, RZ, R11, 0x100, RZ, 0xc0, !PT ;  /* 0x000001000bff7812 */ /* 0x000fe2000780c0ff */
[----:B------:R-:W2:Y:S02]  /*4b150*/  LDL.LU R231, [R1+0x1114] ;  /* 0x0011140001e77983 */ /* 0x000ea40000300800 */
[----:B------:R-:W-:-:S02]  /*4b160*/  @P1 LOP3.LUT R0, R0, 0x2000, RZ, 0xfc, !PT ;  /* 0x0000200000001812 */ /* 0x000fc400078efcff */
[----:B------:R-:W-:Y:S01]  /*4b170*/  LOP3.LUT P1, RZ, R11, 0x4000, RZ, 0xc0, !PT ;  /* 0x000040000bff7812 */ /* 0x000fe2000782c0ff */
[----:B------:R-:W2:Y:S01]  /*4b180*/  LDL.LU R252, [R1+0x4e4] ;  /* 0x0004e40001fc7983 */ /* 0x000ea20000300800 */
        /* <DEDUP_REMOVED lines=15> */
[----:B---3--:R-:W-:-:S05]  /*4b280*/  IMAD.WIDE R22, R20, 0x4, R2 ;  /* 0x0000000414167825 */ /* 0x008fca00078e0202 */
[----:B----4-:R1:W-:Y:S02]  /*4b290*/  @P4 STG.E desc[UR6][R22.64], R230 ;  /* 0x000000e616004986 */ /* 0x0103e4000c101906 */
[----:B-1----:R-:W-:Y:S02]  /*4b2a0*/  IMAD.WIDE R22, R20, 0x4, R4 ;  /* 0x0000000414167825 */ /* 0x002fe400078e0204 */
[----:B------:R-:W3:Y:S04]  /*4b2b0*/  LDL.LU R230, [R1+0xe4] ;  /* 0x0000e40001e67983 */ /* 0x000ee80000300800 */
[----:B------:R1:W-:Y:S02]  /*4b2c0*/  @P5 STG.E desc[UR6][R22.64], R19 ;  /* 0x0000001316005986 */ /* 0x0003e4000c101906 */
[----:B-1----:R-:W-:-:S05]  /*4b2d0*/  IMAD.WIDE R22, R17, 0x4, R2 ;  /* 0x0000000411167825 */ /* 0x002fca00078e0202 */
[----:B------:R1:W-:Y:S02]  /*4b2e0*/  @P6 STG.E desc[UR6][R22.64], R18 ;  /* 0x0000001216006986 */ /* 0x0003e4000c101906 */
[----:B-1----:R-:W-:Y:S02]  /*4b2f0*/  IMAD.WIDE R22, R17, 0x4, R4 ;  /* 0x0000000411167825 */ /* 0x002fe400078e0204 */
[----:B------:R-:W4:Y:S04]  /*4b300*/  LDL.LU R18, [R1+0x1110] ;  /* 0x0011100001127983 */ /* 0x000f280000300800 */
[----:B------:R-:W4:Y:S04]  /*4b310*/  LDL.LU R20, [R1+0xcd8] ;  /* 0x000cd80001147983 */ /* 0x000f280000300800 */
[----:B------:R-:W4:Y:S04]  /*4b320*/  LDL.LU R17, [R1+0x8e8] ;  /* 0x0008e80001117983 */ /* 0x000f280000300800 */
[----:B--2---:R1:W-:Y:S02]  /*4b330*/  @P0 STG.E desc[UR6][R22.64], R16 ;  /* 0x0000001016000986 */ /* 0x0043e4000c101906 */
[----:B-1----:R-:W-:-:S02]  /*4b340*/  IMAD.WIDE R22, R14, 0x4, R2 ;  /* 0x000000040e167825 */ /* 0x002fc400078e0202 */
[----:B------:R-:W2:Y:S04]  /*4b350*/  LDL.LU R16, [R1+0x4e8] ;  /* 0x0004e80001107983 */ /* 0x000ea80000300800 */
[----:B------:R1:W-:Y:S01]  /*4b360*/  @P1 STG.E desc[UR6][R22.64], R15 ;  /* 0x0000000f16001986 */ /* 0x0003e2000c101906 */
[----:B------:R-:W-:-:S03]  /*4b370*/  LOP3.LUT P1, RZ, R0, 0x40000, RZ, 0xc0, !PT ;  /* 0x0004000000ff7812 */ /* 0x000fc6000782c0ff */
[----:B-1----:R-:W2:Y:S01]  /*4b380*/  LDL.LU R15, [R1+0x1118] ;  /* 0x00111800010f7983 */ /* 0x002ea20000300800 */
[----:B------:R-:W-:-:S03]  /*4b390*/  IMAD.WIDE R22, R14, 0x4, R4 ;  /* 0x000000040e167825 */ /* 0x000fc600078e0204 */
[----:B------:R-:W2:Y:S06]  /*4b3a0*/  LDL.LU R14, [R1+0xe8] ;  /* 0x0000e800010e7983 */ /* 0x000eac0000300800 */
[----:B------:R1:W-:Y:S04]  /*4b3b0*/  @P1 STG.E desc[UR6][R22.64], R13 ;  /* 0x0000000d16001986 */ /* 0x0003e8000c101906 */
[----:B-1----:R-:W2:Y:S04]  /*4b3c0*/  LDL.LU R13, [R1+0xcdc] ;  /* 0x000cdc00010d7983 */ /* 0x002ea80000300800 */
[----:B------:R-:W2:Y:S01]  /*4b3d0*/  LDL.LU R19, [R1+0x1120] ;  /* 0x0011200001137983 */ /* 0x000ea20000300800 */
[----:B------:R-:W-:Y:S01]  /*4b3e0*/  LOP3.LUT P1, RZ, R0, 0x20000, RZ, 0xc0, !PT ;  /* 0x0002000000ff7812 */ /* 0x000fe2000782c0ff */
[----:B------:R-:W-:-:S12]  /*4b3f0*/  IMAD.WIDE R22, R228, 0x4, R2 ;  /* 0x00000004e4167825 */ /* 0x000fd800078e0202 */
        /* <DEDUP_REMOVED lines=22> */
[----:B-1----:R-:W-:Y:S01]  /*4b560*/  IMAD.WIDE R22, R231, 0x4, R4 ;  /* 0x00000004e7167825 */ /* 0x002fe200078e0204 */
[C---:B------:R-:W-:Y:S02]  /*4b570*/  LOP3.LUT P5, RZ, R11.reuse, 0x200000, RZ, 0xc0, !PT ;  /* 0x002000000bff7812 */ /* 0x040fe400078ac0ff */
[C---:B------:R-:W-:Y:S02]  /*4b580*/  LOP3.LUT P6, RZ, R11.reuse, 0x400000, RZ, 0xc0, !PT ;  /* 0x004000000bff7812 */ /* 0x040fe400078cc0ff */
[----:B---3--:R4:W-:Y:S01]  /*4b590*/  @P2 STG.E desc[UR6][R22.64], R230 ;  /* 0x000000e616002986 */ /* 0x0089e2000c101906 */
[----:B------:R-:W-:Y:S01]  /*4b5a0*/  LOP3.LUT P0, RZ, R11, 0x800000, RZ, 0xc0, !PT ;  /* 0x008000000bff7812 */ /* 0x000fe2000780c0ff */
[----:B----4-:R-:W-:-:S05]  /*4b5b0*/  IMAD.WIDE R22, R18, 0x4, R2 ;  /* 0x0000000412167825 */ /* 0x010fca00078e0202 */
[----:B------:R1:W-:Y:S02]  /*4b5c0*/  @P3 STG.E desc[UR6][R22.64], R20 ;  /* 0x0000001416003986 */ /* 0x0003e4000c101906 */
[----:B-1----:R-:W-:-:S05]  /*4b5d0*/  IMAD.WIDE R22, R18, 0x4, R4 ;  /* 0x0000000412167825 */ /* 0x002fca00078e0204 */
[----:B------:R2:W-:Y:S02]  /*4b5e0*/  @P4 STG.E desc[UR6][R22.64], R17 ;  /* 0x0000001116004986 */ /* 0x0005e4000c101906 */
[----:B--2---:R-:W-:-:S05]  /*4b5f0*/  IMAD.WIDE R22, R15, 0x4, R2 ;  /* 0x000000040f167825 */ /* 0x004fca00078e0202 */
[----:B------:R1:W-:Y:S02]  /*4b600*/  @P5 STG.E desc[UR6][R22.64], R16 ;  /* 0x0000001016005986 */ /* 0x0003e4000c101906 */
[----:B-1----:R-:W-:-:S05]  /*4b610*/  IMAD.WIDE R22, R15, 0x4, R4 ;  /* 0x000000040f167825 */ /* 0x002fca00078e0204 */
[----:B------:R1:W-:Y:S02]  /*4b620*/  @P6 STG.E desc[UR6][R22.64], R14 ;  /* 0x0000000e16006986 */ /* 0x0003e4000c101906 */
[----:B-1----:R-:W-:-:S05]  /*4b630*/  IMAD.WIDE R22, R19, 0x4, R2 ;  /* 0x0000000413167825 */ /* 0x002fca00078e0202 */
[----:B------:R1:W-:Y:S04]  /*4b640*/  @P0 STG.E desc[UR6][R22.64], R13 ;  /* 0x0000000d16000986 */ /* 0x0003e8000c101906 */
[----:B-1----:R-:W2:Y:S04]  /*4b650*/  LDL.LU R13, [R1+0x8ec] ;  /* 0x0008ec00010d7983 */ /* 0x002ea80000300800 */
[----:B------:R-:W3:Y:S04]  /*4b660*/  LDL.LU R18, [R1+0x4ec] ;  /* 0x0004ec0001127983 */ /* 0x000ee80000300800 */
[----:B------:R-:W4:Y:S04]  /*4b670*/  LDL.LU R17, [R1+0x111c] ;  /* 0x00111c0001117983 */ /* 0x000f280000300800 */
[----:B------:R-:W3:Y:S04]  /*4b680*/  LDL.LU R16, [R1+0xec] ;  /* 0x0000ec0001107983 */ /* 0x000ee80000300800 */
[----:B------:R-:W3:Y:S04]  /*4b690*/  LDL.LU R15, [R1+0xce0] ;  /* 0x000ce000010f7983 */ /* 0x000ee80000300800 */
[----:B------:R-:W3:Y:S01]  /*4b6a0*/  LDL.LU R14, [R1+0x1124] ;  /* 0x00112400010e7983 */ /* 0x000ee20000300800 */
[----:B------:R-:W-:-:S03]  /*4b6b0*/  LOP3.LUT P4, RZ, R11, 0x1000000, RZ, 0xc0, !PT ;  /* 0x010000000bff7812 */ /* 0x000fc6000788c0ff */
[----:B------:R-:W3:Y:S01]  /*4b6c0*/  LDL.LU R164, [R1+0x8f0] ;  /* 0x0008f00001a47983 */ /* 0x000ee20000300800 */
[----:B------:R-:W-:Y:S01]  /*4b6d0*/  IMAD.WIDE R22, R19, 0x4, R4 ;  /* 0x0000000413167825 */ /* 0x000fe200078e0204 */
        /* <DEDUP_REMOVED lines=11> */
[----:B--2---:R1:W-:Y:S04]  /*4b790*/  @P4 STG.E desc[UR6][R22.64], R13 ;  /* 0x0000000d16004986 */ /* 0x0043e8000c101906 */
[----:B-1----:R-:W2:Y:S04]  /*4b7a0*/  LDL.LU R13, [R1+0x112c] ;  /* 0x00112c00010d7983 */ /* 0x002ea80000300800 */
[----:B------:R-:W2:Y:S04]  /*4b7b0*/  LDL.LU R165, [R1+0x4f0] ;  /* 0x0004f00001a57983 */ /* 0x000ea80000300800 */
[----:B------:R-:W2:Y:S04]  /*4b7c0*/  LDL.LU R228, [R1+0xf0] ;  /* 0x0000f00001e47983 */ /* 0x000ea80000300800 */
[----:B------:R-:W2:Y:S04]  /*4b7d0*/  LDL.LU R166, [R1+0x1128] ;  /* 0x0011280001a67983 */ /* 0x000ea80000300800 */
[----:B------:R-:W2:Y:S04]  /*4b7e0*/  LDL.LU R229, [R1+0xce4] ;  /* 0x000ce40001e57983 */ /* 0x000ea80000300800 */
[----:B------:R-:W2:Y:S01]  /*4b7f0*/  LDL.LU R167, [R1+0x8f4] ;  /* 0x0008f40001a77983 */ /* 0x000ea20000300800 */
[----:B------:R-:W-:-:S02]  /*4b800*/  @P1 LOP3.LUT R0, R0, 0x40, RZ, 0xfc, !PT ;  /* 0x0000004000001812 */ /* 0x000fc400078efcff */
[----:B------:R-:W-:Y:S01]  /*4b810*/  LOP3.LUT P1, RZ, R12, 0x1, RZ, 0xc0, !PT ;  /* 0x000000010cff7812 */ /* 0x000fe2000782c0ff */
[----:B------:R-:W2:Y:S04]  /*4b820*/  LDL.LU R251, [R1+0x4f4] ;  /* 0x0004f40001fb7983 */ /* 0x000ea80000300800 */
[----:B------:R-:W2:Y:S01]  /*4b830*/  LDL.LU R250, [R1+0x1130] ;  /* 0x0011300001fa7983 */ /* 0x000ea20000300800 */
[----:B------:R-:W-:-:S03]  /*4b840*/  LOP3.LUT R0, R0, 0xffffff7f, RZ, 0xc0, !PT ;  /* 0xffffff7f00007812 */ /* 0x000fc600078ec0ff */
[----:B------:R-:W2:Y:S04]  /*4b850*/  LDL.LU R249, [R1+0xf4] ;  /* 0x0000f40001f97983 */ /* 0x000ea80000300800 */
[----:B------:R-:W-:Y:S01]  /*4b860*/  @P1 LOP3.LUT R0, R0, 0x80, RZ, 0xfc, !PT ;  /* 0x0000008000001812 */ /* 0x000fe200078efcff */
[----:B------:R-:W2:Y:S01]  /*4b870*/  LDL.LU R248, [R1+0xce8] ;  /* 0x000ce80001f87983 */ /* 0x000ea20000300800 */
[C---:B------:R-:W-:Y:S02]  /*4b880*/  LOP3.LUT P1, RZ, R11.reuse, 0x80000000, RZ, 0xc0, !PT ;  /* 0x800000000bff7812 */ /* 0x040fe4000782c0ff */
[----:B------:R-:W-:Y:S01]  /*4b890*/  LOP3.LUT R0, R0, 0xfffffeff, RZ, 0xc0, !PT ;  /* 0xfffffeff00007812 */ /* 0x000fe200078ec0ff */
[----:B------:R-:W2:Y:S01]  /*4b8a0*/  LDL.LU R252, [R1+0x1138] ;  /* 0x0011380001fc7983 */ /* 0x000ea20000300800 */
[----:B------:R-:W-:-:S02]  /*4b8b0*/  LOP3.LUT P5, RZ, R11, 0x2000000, RZ, 0xc0, !PT ;  /* 0x020000000bff7812 */ /* 0x000fc400078ac0ff */
[----:B------:R-:W-:Y:S01]  /*4b8c0*/  LOP3.LUT P6, RZ, R11, 0x4000000, RZ, 0xc0, !PT ;  /* 0x040000000bff7812 */ /* 0x000fe200078cc0ff */
[----:B----4-:R-:W-:Y:S01]  /*4b8d0*/  IMAD.WIDE R22, R17, 0x4, R2 ;  /* 0x0000000411167825 */ /* 0x010fe200078e0202 */
[----:B------:R-:W4:Y:S01]  /*4b8e0*/  LDL.LU R231, [R1+0x8f8] ;  /* 0x0008f80001e77983 */ /* 0x000f220000300800 */
[----:B------:R-:W-:-:S03]  /*4b8f0*/  LOP3.LUT P0, RZ, R11, 0x8000000, RZ, 0xc0, !PT ;  /* 0x080000000bff7812 */ /* 0x000fc6000780c0ff */
[----:B------:R-:W4:Y:S01]  /*4b900*/  LDL.LU R230, [R1+0x4f8] ;  /* 0x0004f80001e67983 */ /* 0x000f220000300800 */
[----:B------:R-:W-:Y:S02]  /*4b910*/  @P1 LOP3.LUT R0, R0, 0x100, RZ, 0xfc, !PT ;  /* 0x0000010000001812 */ /* 0x000fe400078efcff */
[----:B------:R-:W-:Y:S01]  /*4b920*/  LOP3.LUT P1, RZ, R11, 0x40000000, RZ, 0xc0, !PT ;  /* 0x400000000bff7812 */ /* 0x000fe2000782c0ff */
[----:B------:R-:W4:Y:S01]  /*4b930*/  LDL.LU R20, [R1+0x1134] ;  /* 0x0011340001147983 */ /* 0x000f220000300800 */
[----:B------:R-:W-:-:S03]  /*4b940*/  LOP3.LUT R0, R0, 0xfffffdff, RZ, 0xc0, !PT ;  /* 0xfffffdff00007812 */ /* 0x000fc600078ec0ff */
[----:B---3--:R1:W-:Y:S04]  /*4b950*/  @P5 STG.E desc[UR6][R22.64], R18 ;  /* 0x0000001216005986 */ /* 0x0083e8000c101906 */
[----:B------:R-:W3:Y:S04]  /*4b960*/  LDL.LU R19, [R1+0xf8] ;  /* 0x0000f80001137983 */ /* 0x000ee80000300800 */
[----:B------:R-:W-:Y:S02]  /*4b970*/  @P1 LOP3.LUT R0, R0, 0x200, RZ, 0xfc, !PT ;  /* 0x0000020000001812 */ /* 0x000fe400078efcff */
[----:B------:R-:W-:-:S02]  /*4b980*/  LOP3.LUT P1, RZ, R11, 0x20000000, RZ, 0xc0, !PT ;  /* 0x200000000bff7812 */ /* 0x000fc4000782c0ff */
[----:B------:R-:W-:Y:S01]  /*4b990*/  LOP3.LUT R0, R0, 0xfffffbff, RZ, 0xc0, !PT ;  /* 0xfffffbff00007812 */ /* 0x000fe200078ec0ff */
[----:B-1----:R-:W-:Y:S01]  /*4b9a0*/  IMAD.WIDE R22, R17, 0x4, R4 ;  /* 0x0000000411167825 */ /* 0x002fe200078e0204 */
[----:B------:R-:W3:Y:S04]  /*4b9b0*/  LDL.LU R18, [R1+0xcec] ;  /* 0x000cec0001127983 */ /* 0x000ee80000300800 */
[----:B------:R1:W-:Y:S04]  /*4b9c0*/  @P6 STG.E desc[UR6][R22.64], R16 ;  /* 0x0000001016006986 */ /* 0x0003e8000c101906 */
[----:B------:R-:W3:Y:S01]  /*4b9d0*/  LDL.LU R17, [R1+0x113c] ;  /* 0x00113c0001117983 */ /* 0x000ee20000300800 */
[----:B------:R-:W-:-:S02]  /*4b9e0*/  @P1 LOP3.LUT R0, R0, 0x400, RZ, 0xfc, !PT ;  /* 0x0000040000001812 */ /* 0x000fc400078efcff */
[----:B------:R-:W-:Y:S01]  /*4b9f0*/  LOP3.LUT P1, RZ, R11, 0x10000000, RZ, 0xc0, !PT ;  /* 0x100000000bff7812 */ /* 0x000fe2000782c0ff */
[C---:B-1----:R-:W-:Y:S01]  /*4ba00*/  IMAD.WIDE R22, R14.reuse, 0x4, R2 ;  /* 0x000000040e167825 */ /* 0x042fe200078e0202 */
[----:B------:R-:W3:Y:S04]  /*4ba10*/  LDL.LU R16, [R1+0x8fc] ;  /* 0x0008fc0001107983 */ /* 0x000ee80000300800 */
[----:B------:R1:W-:Y:S02]  /*4ba20*/  @P0 STG.E desc[UR6][R22.64], R15 ;  /* 0x0000000f16000986 */ /* 0x0003e4000c101906 */
[----:B-1----:R-:W-:Y:S02]  /*4ba30*/  IMAD.WIDE R22, R14, 0x4, R4 ;  /* 0x000000040e167825 */ /* 0x002fe400078e0204 */
[----:B------:R-:W3:Y:S04]  /*4ba40*/  LDL.LU R15, [R1+0x4fc] ;  /* 0x0004fc00010f7983 */ /* 0x000ee80000300800 */
[----:B------:R2:W-:Y:S01]  /*4ba50*/  @P1 STG.E desc[UR6][R22.64], R164 ;  /* 0x000000a416001986 */ /* 0x0005e2000c101906 */
[----:B------:R-:W-:-:S03]  /*4ba60*/  LOP3.LUT P1, RZ, R0, 0x400, RZ, 0xc0, !PT ;  /* 0x0000040000ff7812 */ /* 0x000fc6000782c0ff */
[----:B------:R-:W3:Y:S01]  /*4ba70*/  LDL.LU R14, [R1+0x1140] ;  /* 0x00114000010e7983 */ /* 0x000ee20000300800 */
[----:B--2---:R-:W-:-:S09]  /*4ba80*/  IMAD.WIDE R22, R13, 0x4, R2 ;  /* 0x000000040d167825 */ /* 0x004fd200078e0202 */
[----:B------:R1:W-:Y:S02]  /*4ba90*/  @P1 STG.E desc[UR6][R22.64], R165 ;  /* 0x000000a516001986 */ /* 0x0003e4000c101906 */
[----:B-1----:R-:W-:Y:S02]  /*4baa0*/  IMAD.WIDE R22, R13, 0x4, R4 ;  /* 0x000000040d167825 */ /* 0x002fe400078e0204 */
[----:B------:R-:W2:Y:S01]  /*4bab0*/  LDL.LU R13, [R1+0xfc] ;  /* 0x0000fc00010d7983 */ /* 0x000ea20000300800 */
        /* <DEDUP_REMOVED lines=21> */
[----:B----4-:R1:W-:Y:S01]  /*4bc10*/  @P1 STG.E desc[UR6][R22.64], R231 ;  /* 0x000000e716001986 */ /* 0x0103e2000c101906 */
[----:B------:R-:W-:Y:S01]  /*4bc20*/  LOP3.LUT P4, RZ, R12, 0x80, RZ, 0xc0, !PT ;  /* 0x000000800cff7812 */ /* 0x000fe2000788c0ff */
[----:B-1----:R-:W-:-:S05]  /*4bc30*/  IMAD.WIDE R22, R20, 0x4, R2 ;  /* 0x0000000414167825 */ /* 0x002fca00078e0202 */
[----:B------:R1:W-:Y:S01]  /*4bc40*/  @P2 STG.E desc[UR6][R22.64], R230 ;  /* 0x000000e616002986 */ /* 0x0003e2000c101906 */
[----:B------:R-:W-:Y:S01]  /*4bc50*/  LOP3.LUT P5, RZ, R12, 0x100, RZ, 0xc0, !PT ;  /* 0x000001000cff7812 */ /* 0x000fe200078ac0ff */
[----:B-1----:R-:W-:Y:S01]  /*4bc60*/  IMAD.WIDE R22, R20, 0x4, R4 ;  /* 0x0000000414167825 */ /* 0x002fe200078e0204 */
[C---:B------:R-:W-:Y:S01]  /*4bc70*/  LOP3.LUT P6, RZ, R12.reuse, 0x200, RZ, 0xc0, !PT ;  /* 0x000002000cff7812 */ /* 0x040fe200078cc0ff */
[----:B------:R-:W4:Y:S04]  /*4bc80*/  LDL.LU R20, [R1+0xcf0] ;  /* 0x000cf00001147983 */ /* 0x000f280000300800 */
[----:B---3--:R1:W-:Y:S01]  /*4bc90*/  @P3 STG.E desc[UR6][R22.64], R19 ;  /* 0x0000001316003986 */ /* 0x0083e2000c101906 */
[----:B------:R-:W-:Y:S01]  /*4bca0*/  LOP3.LUT P0, RZ, R12, 0x400, RZ, 0xc0, !PT ;  /* 0x000004000cff7812 */ /* 0x000fe2000780c0ff */
[----:B-1----:R-:W-:-:S05]  /*4bcb0*/  IMAD.WIDE R22, R17, 0x4, R2 ;  /* 0x0000000411167825 */ /* 0x002fca00078e0202 */
[----:B------:R1:W-:Y:S02]  /*4bcc0*/  @P4 STG.E desc[UR6][R22.64], R18 ;  /* 0x0000001216004986 */ /* 0x0003e4000c101906 */
[----:B-1----:R-:W-:-:S05]  /*4bcd0*/  IMAD.WIDE R22, R17, 0x4, R4 ;  /* 0x0000000411167825 */ /* 0x002fca00078e0204 */
[----:B------:R1:W-:Y:S02]  /*4bce0*/  @P5 STG.E desc[UR6][R22.64], R16 ;  /* 0x0000001016005986 */ /* 0x0003e4000c101906 */
[----:B-1----:R-:W-:-:S05]  /*4bcf0*/  IMAD.WIDE R22, R14, 0x4, R2 ;  /* 0x000000040e167825 */ /* 0x002fca00078e0202 */
[----:B------:R1:W-:Y:S02]  /*4bd00*/  @P6 STG.E desc[UR6][R22.64], R15 ;  /* 0x0000000f16006986 */ /* 0x0003e4000c101906 */
[----:B-1----:R-:W-:-:S05]  /*4bd10*/  IMAD.WIDE R22, R14, 0x4, R4 ;  /* 0x000000040e167825 */ /* 0x002fca00078e0204 */
[----:B--2---:R1:W-:Y:S04]  /*4bd20*/  @P0 STG.E desc[UR6][R22.64], R13 ;  /* 0x0000000d16000986 */ /* 0x0043e8000c101906 */
[----:B-1----:R-:W2:Y:S04]  /*4bd30*/  LDL.LU R13, [R1+0x1144] ;  /* 0x00114400010d7983 */ /* 0x002ea80000300800 */
[----:B------:R-:W3:Y:S04]  /*4bd40*/  LDL.LU R19, [R1+0x900] ;  /* 0x0009000001137983 */ /* 0x000ee80000300800 */
[----:B------:R-:W3:Y:S04]  /*4bd50*/  LDL.LU R18, [R1+0x500] ;  /* 0x0005000001127983 */ /* 0x000ee80000300800 */
[----:B------:R-:W3:Y:S04]  /*4bd60*/  LDL.LU R17, [R1+0x1148] ;  /* 0x0011480001117983 */ /* 0x000ee80000300800 */
[----:B------:R-:W3:Y:S04]  /*4bd70*/  LDL.LU R16, [R1+0x100] ;  /* 0x0001000001107983 */ /* 0x000ee80000300800 */
[----:B------:R-:W3:Y:S04]  /*4bd80*/  LDL.LU R15, [R1+0xcf4] ;  /* 0x000cf400010f7983 */ /* 0x000ee80000300800 */
[----:B------:R-:W3:Y:S01]  /*4bd90*/  LDL.LU R14, [R1+0x1150] ;  /* 0x00115000010e7983 */ /* 0x000ee20000300800 */
[----:B------:R-:W-:-:S02]  /*4bda0*/  LOP3.LUT P4, RZ, R12, 0x800, RZ, 0xc0, !PT ;  /* 0x000008000cff7812 */ /* 0x000fc4000788c0ff */
        /* <DEDUP_REMOVED lines=19> */
[----:B------:R-:W-:Y:S02]  /*4bee0*/  LOP3.LUT R0, R0, 0xfffffffd, RZ, 0xc0, !PT ;  /* 0xfffffffd00007812 */ /* 0x000fe400078ec0ff */
[C---:B------:R-:W-:Y:S02]  /*4bef0*/  LOP3.LUT P5, RZ, R12.reuse, 0x1000, RZ, 0xc0, !PT ;  /* 0x000010000cff7812 */ /* 0x040fe400078ac0ff */
[----:B------:R-:W-:-:S07]  /*4bf00*/  LOP3.LUT P6, RZ, R12, 0x2000, RZ, 0xc0, !PT ;  /* 0x000020000cff7812 */ /* 0x000fce00078cc0ff */
[----:B------:R-:W-:Y:S02]  /*4bf10*/  @P1 LOP3.LUT R0, R0, 0x2, RZ, 0xfc, !PT ;  /* 0x0000000200001812 */ /* 0x000fe400078efcff */
[C---:B------:R-:W-:Y:S02]  /*4bf20*/  LOP3.LUT P1, RZ, R12.reuse, 0x10000, RZ, 0xc0, !PT ;  /* 0x000100000cff7812 */ /* 0x040fe4000782c0ff */
[----:B------:R-:W-:Y:S02]  /*4bf30*/  LOP3.LUT P0, RZ, R12, 0x4000, RZ, 0xc0, !PT ;  /* 0x000040000cff7812 */ /* 0x000fe4000780c0ff */
[----:B------:R-:W-:-:S09]  /*4bf40*/  LOP3.LUT R0, R0, 0xfffffffb, RZ, 0xc0, !PT ;  /* 0xfffffffb00007812 */ /* 0x000fd200078ec0ff */
[----:B------:R-:W-:Y:S02]  /*4bf50*/  @P1 LOP3.LUT R0, R0, 0x4, RZ, 0xfc, !PT ;  /* 0x0000000400001812 */ /* 0x000fe400078efcff */
[----:B------:R-:W-:Y:S01]  /*4bf60*/  LOP3.LUT P1, RZ, R12, 0x8000, RZ, 0xc0, !PT ;  /* 0x000080000cff7812 */ /* 0x000fe2000782c0ff */
        /* <DEDUP_REMOVED lines=18> */
[----:B---3--:R1:W-:Y:S02]  /*4c090*/  @P5 STG.E desc[UR6][R22.64], R19 ;  /* 0x0000001316005986 */ /* 0x0083e4000c101906 */
[----:B-1----:R-:W-:-:S02]  /*4c0a0*/  IMAD.WIDE R22, R17, 0x4, R2 ;  /* 0x0000000411167825 */ /* 0x002fc400078e0202 */
[----:B------:R-:W3:Y:S04]  /*4c0b0*/  LDL.LU R19, [R1+0x10c] ;  /* 0x00010c0001137983 */ /* 0x000ee80000300800 */
[----:B------:R1:W-:Y:S02]  /*4c0c0*/  @P6 STG.E desc[UR6][R22.64], R18 ;  /* 0x0000001216006986 */ /* 0x0003e4000c101906 */
[----:B-1----:R-:W-:Y:S02]  /*4c0d0*/  IMAD.WIDE R22, R17, 0x4, R4 ;  /* 0x0000000411167825 */ /* 0x002fe400078e0204 */
[----:B------:R-:W3:Y:S04]  /*4c0e0*/  LDL.LU R18, [R1+0xd00] ;  /* 0x000d000001127983 */ /* 0x000ee80000300800 */
[----:B------:R-:W3:Y:S04]  /*4c0f0*/  LDL.LU R17, [R1+0x1168] ;  /* 0x0011680001117983 */ /* 0x000ee80000300800 */
[----:B------:R1:W-:Y:S02]  /*4c100*/  @P0 STG.E desc[UR6][R22.64], R16 ;  /* 0x0000001016000986 */ /* 0x0003e4000c101906 */
[----:B-1----:R-:W-:-:S05]  /*4c110*/  IMAD.WIDE R22, R14, 0x4, R2 ;  /* 0x000000040e167825 */ /* 0x002fca00078e0202 */
[----:B------:R1:W-:Y:S02]  /*4c120*/  @P1 STG.E desc[UR6][R22.64], R15 ;  /* 0x0000000f16001986 */ /* 0x0003e4000c101906 */
[----:B-1----:R-:W-:Y:S02]  /*4c130*/  IMAD.WIDE R22, R14, 0x4, R4 ;  /* 0x000000040e167825 */ /* 0x002fe400078e0204 */
[----:B------:R-:W3:Y:S04]  /*4c140*/  LDL.LU R15, [R1+0x910] ;  /* 0x00091000010f7983 */ /* 0x000ee80000300800 */
[----:B------:R-:W3:Y:S04]  /*4c150*/  LDL.LU R14, [R1+0x510] ;  /* 0x00051000010e7983 */ /* 0x000ee80000300800 */
[----:B------:R-:W3:Y:S01]  /*4c160*/  LDL.LU R16, [R1+0x1164] ;  /* 0x0011640001107983 */ /* 0x000ee20000300800 */
[----:B------:R-:W-:-:S02]  /*4c170*/  LOP3.LUT P1, RZ, R0, 0x4, RZ, 0xc0, !PT ;  /* 0x0000000400ff7812 */ /* 0x000fc4000782c0ff */
[C---:B------:R-:W-:Y:S02]  /*4c180*/  LOP3.LUT P2, RZ, R12.reuse, 0x1000000, RZ, 0xc0, !PT ;  /* 0x010000000cff7812 */ /* 0x040fe4000784c0ff */
[C---:B------:R-:W-:Y:S02]  /*4c190*/  LOP3.LUT P3, RZ, R12.reuse, 0x2000000, RZ, 0xc0, !PT ;  /* 0x020000000cff7812 */ /* 0x040fe4000786c0ff */
[C---:B------:R-:W-:Y:S02]  /*4c1a0*/  LOP3.LUT P4, RZ, R12.reuse, 0x4000000, RZ, 0xc0, !PT ;  /* 0x040000000cff7812 */ /* 0x040fe4000788c0ff */
[C---:B------:R-:W-:Y:S02]  /*4c1b0*/  LOP3.LUT P5, RZ, R12.reuse, 0x8000000, RZ, 0xc0, !PT ;  /* 0x080000000cff7812 */ /* 0x040fe400078ac0ff */
[C---:B------:R-:W-:Y:S02]  /*4c1c0*/  LOP3.LUT P6, RZ, R12.reuse, 0x10000000, RZ, 0xc0, !PT ;  /* 0x100000000cff7812 */ /* 0x040fe400078cc0ff */
[----:B------:R-:W-:Y:S01]  /*4c1d0*/  LOP3.LUT P0, RZ, R12, 0x20000000, RZ, 0xc0, !PT ;  /* 0x200000000cff7812 */ /* 0x000fe2000780c0ff */
[----:B--2---:R4:W-:Y:S01]  /*4c1e0*/  @P1 STG.E desc[UR6][R22.64], R13 ;  /* 0x0000000d16001986 */ /* 0x0049e2000c101906 */
[----:B------:R-:W-:Y:S01]  /*4c1f0*/  LOP3.LUT P1, RZ, R0, 0x2, RZ, 0xc0, !PT ;  /* 0x0000000200ff7812 */ /* 0x000fe2000782c0ff */
[----:B----4-:R-:W-:-:S02]  /*4c200*/  IMAD.WIDE R22, R165, 0x4, R2 ;  /* 0x00000004a5167825 */ /* 0x010fc400078e0202 */
        /* <DEDUP_REMOVED lines=19> */
[----:B------:R1:W-:Y:S02]  /*4c340*/  @P1 STG.E desc[UR6][R22.64], R248 ;  /* 0x000000f816001986 */ /* 0x0003e4000c101906 */
[----:B-1----:R-:W-:-:S05]  /*4c350*/  IMAD.WIDE R22, R252, 0x4, R4 ;  /* 0x00000004fc167825 */ /* 0x002fca00078e0204 */
[----:B------:R1:W-:Y:S02]  /*4c360*/  @P2 STG.E desc[UR6][R22.64], R231 ;  /* 0x000000e716002986 */ /* 0x0003e4000c101906 */
[----:B-1----:R-:W-:-:S05]  /*4c370*/  IMAD.WIDE R22, R20, 0x4, R2 ;  /* 0x0000000414167825 */ /* 0x002fca00078e0202 */
[----:B------:R1:W-:Y:S02]  /*4c380*/  @P3 STG.E desc[UR6][R22.64], R230 ;  /* 0x000000e616003986 */ /* 0x0003e4000c101906 */
[----:B-1----:R-:W-:-:S05]  /*4c390*/  IMAD.WIDE R22, R20, 0x4, R4 ;  /* 0x0000000414167825 */ /* 0x002fca00078e0204 */
[----:B---3--:R1:W-:Y:S02]  /*4c3a0*/  @P4 STG.E desc[UR6][R22.64], R19 ;  /* 0x0000001316004986 */ /* 0x0083e4000c101906 */
[----:B-1----:R-:W-:-:S05]  /*4c3b0*/  IMAD.WIDE R22, R17, 0x4, R2 ;  /* 0x0000000411167825 */ /* 0x002fca00078e0202 */
[----:B------:R1:W-:Y:S02]  /*4c3c0*/  @P5 STG.E desc[UR6][R22.64], R18 ;  /* 0x0000001216005986 */ /* 0x0003e4000c101906 */
[----:B-1----:R-:W-:Y:S02]  /*4c3d0*/  IMAD.WIDE R22, R17, 0x4, R4 ;  /* 0x0000000411167825 */ /* 0x002fe400078e0204 */
[----:B------:R-:W3:Y:S04]  /*4c3e0*/  LDL.LU R17, [R1+0x1174] ;  /* 0x0011740001117983 */ /* 0x000ee80000300800 */
[----:B------:R1:W-:Y:S02]  /*4c3f0*/  @P6 STG.E desc[UR6][R22.64], R15 ;  /* 0x0000000f16006986 */ /* 0x0003e4000c101906 */
[----:B-1----:R-:W-:-:S05]  /*4c400*/  IMAD.WIDE R22, R16, 0x4, R2 ;  /* 0x0000000410167825 */ /* 0x002fca00078e0202 */
[----:B------:R1:W-:Y:S04]  /*4c410*/  @P0 STG.E desc[UR6][R22.64], R14 ;  /* 0x0000000e16000986 */ /* 0x0003e8000c101906 */
[----:B-1----:R-:W4:Y:S04]  /*4c420*/  LDL.LU R14, [R1+0x110] ;  /* 0x00011000010e7983 */ /* 0x002f280000300800 */
[----:B------:R-:W3:Y:S04]  /*4c430*/  LDL.LU R15, [R1+0xd04] ;  /* 0x000d0400010f7983 */ /* 0x000ee80000300800 */
[----:B------:R-:W3:Y:S01]  /*4c440*/  LDL.LU R20, [R1+0x116c] ;  /* 0x00116c0001147983 */ /* 0x000ee20000300800 */
[----:B------:R-:W-:-:S03]  /*4c450*/  LOP3.LUT P4, RZ, R12, 0x40000000, RZ, 0xc0, !PT ;  /* 0x400000000cff7812 */ /* 0x000fc6000788c0ff */
[----:B------:R-:W3:Y:S01]  /*4c460*/  LDL.LU R19, [R1+0x914] ;  /* 0x0009140001137983 */ /* 0x000ee20000300800 */
[----:B------:R-:W-:-:S03]  /*4c470*/  IMAD.WIDE R22, R16, 0x4, R4 ;  /* 0x0000000410167825 */ /* 0x000fc600078e0204 */
[----:B------:R-:W3:Y:S01]  /*4c480*/  LDL.LU R18, [R1+0x514] ;  /* 0x0005140001127983 */ /* 0x000ee20000300800 */
[----:B------:R-:W-:-:S03]  /*4c490*/  LOP3.LUT P5, RZ, R12, 0x80000000, RZ, 0xc0, !PT ;  /* 0x800000000cff7812 */ /* 0x000fc600078ac0ff */
[----:B------:R-:W3:Y:S01]  /*4c4a0*/  LDL.LU R16, [R1+0x1170] ;  /* 0x0011700001107983 */ /* 0x000ee20000300800 */
[----:B------:R-:W-:Y:S02]  /*4c4b0*/  LOP3.LUT R10, R10, 0xfff7ffff, RZ, 0xc0, !PT ;  /* 0xfff7ffff0a0a7812 */ /* 0x000fe400078ec0ff */
[----:B--2---:R-:W-:-:S13]  /*4c4c0*/  LOP3.LUT P1, RZ, R13, 0x400, RZ, 0xc0, !PT ;  /* 0x000004000dff7812 */ /* 0x004fda000782c0ff */
[----:B------:R-:W-:Y:S02]  /*4c4d0*/  @P1 LOP3.LUT R10, R10, 0x80000, RZ, 0xfc, !PT ;  /* 0x000800000a0a1812 */ /* 0x000fe400078efcff */
[----:B------:R-:W-:Y:S02]  /*4c4e0*/  LOP3.LUT P1, RZ, R13, 0x200, RZ, 0xc0, !PT ;  /* 0x000002000dff7812 */ /* 0x000fe4000782c0ff */
[----:B------:R-:W-:Y:S01]  /*4c4f0*/  LOP3.LUT R10, R10, 0xffefffff, RZ, 0xc0, !PT ;  /* 0xffefffff0a0a7812 */ /* 0x000fe200078ec0ff */
[----:B----4-:R1:W-:Y:S04]  /*4c500*/  @P4 STG.E desc[UR6][R22.64], R14 ;  /* 0x0000000e16004986 */ /* 0x0103e8000c101906 */
[----:B-1----:R-:W2:Y:S01]  /*4c510*/  LDL.LU R14, [R1+0x114] ;  /* 0x00011400010e7983 */ /* 0x002ea20000300800 */
[----:B---3--:R-:W-:-:S05]  /*4c520*/  IMAD.WIDE R22, R20, 0x4, R2 ;  /* 0x0000000414167825 */ /* 0x008fca00078e0202 */
[----:B------:R1:W-:Y:S04]  /*4c530*/  @P5 STG.E desc[UR6][R22.64], R15 ;  /* 0x0000000f16005986 */ /* 0x0003e8000c101906 */
[----:B-1----:R-:W3:Y:S04]  /*4c540*/  LDL.LU R15, [R1+0xd08] ;  /* 0x000d0800010f7983 */ /* 0x002ee80000300800 */
[----:B------:R-:W4:Y:S01]  /*4c550*/  LDL.LU R0, [R1+0x918] ;  /* 0x0009180001007983 */ /* 0x000f220000300800 */
[----:B------:R-:W-:Y:S02]  /*4c560*/  @P1 LOP3.LUT R10, R10, 0x100000, RZ, 0xfc, !PT ;  /* 0x001000000a0a1812 */ /* 0x000fe400078efcff */
[----:B------:R-:W-:Y:S01]  /*4c570*/  LOP3.LUT P1, RZ, R13, 0x100, RZ, 0xc0, !PT ;  /* 0x000001000dff7812 */ /* 0x000fe2000782c0ff */
[----:B------:R-:W4:Y:S04]  /*4c580*/  LDL.LU R164, [R1+0x518] ;  /* 0x0005180001a47983 */ /* 0x000f280000300800 */
[----:B------:R-:W4:Y:S01]  /*4c590*/  LDL.LU R165, [R1+0x1178] ;  /* 0x0011780001a57983 */ /* 0x000f220000300800 */
[----:B------:R-:W-:-:S03]  /*4c5a0*/  LOP3.LUT R10, R10, 0xffdfffff, RZ, 0xc0, !PT ;  /* 0xffdfffff0a0a7812 */ /* 0x000fc600078ec0ff */
[----:B------:R-:W4:Y:S04]  /*4c5b0*/  LDL.LU R228, [R1+0x118] ;  /* 0x0001180001e47983 */ /* 0x000f280000300800 */
[----:B------:R-:W-:Y:S01]  /*4c5c0*/  @P1 LOP3.LUT R10, R10, 0x200000, RZ, 0xfc, !PT ;  /* 0x002000000a0a1812 */ /* 0x000fe200078efcff */
[----:B------:R-:W4:Y:S01]  /*4c5d0*/  LDL.LU R229, [R1+0xd0c] ;  /* 0x000d0c0001e57983 */ /* 0x000f220000300800 */
[----:B------:R-:W-:Y:S02]  /*4c5e0*/  LOP3.LUT P1, RZ, R13, 0x80, RZ, 0xc0, !PT ;  /* 0x000000800dff7812 */ /* 0x000fe4000782c0ff */
[----:B------:R-:W-:Y:S01]  /*4c5f0*/  LOP3.LUT R10, R10, 0xffbfffff, RZ, 0xc0, !PT ;  /* 0xffbfffff0a0a7812 */ /* 0x000fe200078ec0ff */
[----:B------:R-:W4:Y:S04]  /*4c600*/  LDL.LU R166, [R1+0x1180] ;  /* 0x0011800001a67983 */ /* 0x000f280000300800 */
[----:B------:R-:W4:Y:S04]  /*4c610*/  LDL.LU R167, [R1+0x91c] ;  /* 0x00091c0001a77983 */ /* 0x000f280000300800 */
[----:B------:R-:W4:Y:S02]  /*4c620*/  LDL.LU R251, [R1+0x51c] ;  /* 0x00051c0001fb7983 */ /* 0x000f240000300800 */
[----:B------:R-:W-:-:S02]  /*4c630*/  @P1 LOP3.LUT R10, R10, 0x400000, RZ, 0xfc, !PT ;  /* 0x004000000a0a1812 */ /* 0x000fc400078efcff */
[C---:B------:R-:W-:Y:S01]  /*4c640*/  LOP3.LUT P1, RZ, R13.reuse, 0x40, RZ, 0xc0, !PT ;  /* 0x000000400dff7812 */ /* 0x040fe2000782c0ff */
[----:B------:R-:W4:Y:S01]  /*4c650*/  LDL.LU R250, [R1+0x117c] ;  /* 0x00117c0001fa7983 */ /* 0x000f220000300800 */
[----:B------:R-:W-:Y:S02]  /*4c660*/  LOP3.LUT R10, R10, 0xff7fffff, RZ, 0xc0, !PT ;  /* 0xff7fffff0a0a7812 */ /* 0x000fe400078ec0ff */
[C---:B------:R-:W-:Y:S01]  /*4c670*/  LOP3.LUT P6, RZ, R13.reuse, 0x1, RZ, 0xc0, !PT ;  /* 0x000000010dff7812 */ /* 0x040fe200078cc0ff */
[----:B------:R-:W4:Y:S01]  /*4c680*/  LDL.LU R249, [R1+0x11c] ;  /* 0x00011c0001f97983 */ /* 0x000f220000300800 */
[----:B------:R-:W-:-:S03]  /*4c690*/  LOP3.LUT P0, RZ, R13, 0x2, RZ, 0xc0, !PT ;  /* 0x000000020dff7812 */ /* 0x000fc6000780c0ff */
[----:B------:R-:W4:Y:S04]  /*4c6a0*/  LDL.LU R248, [R1+0xd10] ;  /* 0x000d100001f87983 */ /* 0x000f280000300800 */
[----:B------:R-:W-:Y:S01]  /*4c6b0*/  @P1 LOP3.LUT R10, R10, 0x800000, RZ, 0xfc, !PT ;  /* 0x008000000a0a1812 */ /* 0x000fe200078efcff */
[----:B------:R-:W4:Y:S01]  /*4c6c0*/  LDL.LU R252, [R1+0x1184] ;  /* 0x0011840001fc7983 */ /* 0x000f220000300800 */
[C---:B------:R-:W-:Y:S02]  /*4c6d0*/  LOP3.LUT P1, RZ, R13.reuse, 0x20, RZ, 0xc0, !PT ;  /* 0x000000200dff7812 */ /* 0x040fe4000782c0ff */
[----:B------:R-:W-:Y:S01]  /*4c6e0*/  LOP3.LUT R10, R10, 0xfeffffff, RZ, 0xc0, !PT ;  /* 0xfeffffff0a0a7812 */ /* 0x000fe200078ec0ff */
[----:B------:R-:W-:Y:S01]  /*4c6f0*/  IMAD.WIDE R22, R20, 0x4, R4 ;  /* 0x0000000414167825 */ /* 0x000fe200078e0204 */
[----:B------:R-:W4:Y:S09]  /*4c700*/  LDL.LU R231, [R1+0x920] ;  /* 0x0009200001e77983 */ /* 0x000f320000300800 */
[----:B------:R-:W-:Y:S01]  /*4c710*/  @P1 LOP3.LUT R10, R10, 0x1000000, RZ, 0xfc, !PT ;  /* 0x010000000a0a1812 */ /* 0x000fe200078efcff */
[----:B------:R1:W-:Y:S01]  /*4c720*/  @P6 STG.E desc[UR6][R22.64], R19 ;  /* 0x0000001316006986 */ /* 0x0003e2000c101906 */
[----:B------:R-:W-:-:S02]  /*4c730*/  LOP3.LUT P1, RZ, R13, 0x10, RZ, 0xc0, !PT ;  /* 0x000000100dff7812 */ /* 0x000fc4000782c0ff */
[----:B------:R-:W-:Y:S01]  /*4c740*/  LOP3.LUT R10, R10, 0xfdffffff, RZ, 0xc0, !PT ;  /* 0xfdffffff0a0a7812 */ /* 0x000fe200078ec0ff */
[----:B------:R-:W4:Y:S04]  /*4c750*/  LDL.LU R230, [R1+0x520] ;  /* 0x0005200001e67983 */ /* 0x000f280000300800 */
[----:B------:R-:W4:Y:S01]  /*4c760*/  LDL.LU R20, [R1+0x118c] ;  /* 0x00118c0001147983 */ /* 0x000f220000300800 */
[----:B-1----:R-:W-:-:S03]  /*4c770*/  IMAD.WIDE R22, R17, 0x4, R2 ;  /* 0x0000000411167825 */ /* 0x002fc600078e0202 */
[----:B------:R-:W4:Y:S02]  /*4c780*/  LDL.LU R19, [R1+0x120] ;  /* 0x0001200001137983 */ /* 0x000f240000300800 */
[----:B------:R-:W-:Y:S02]  /*4c790*/  @P1 LOP3.LUT R10, R10, 0x2000000, RZ, 0xfc, !PT ;  /* 0x020000000a0a1812 */ /* 0x000fe400078efcff */
[----:B------:R-:W-:Y:S02]  /*4c7a0*/  LOP3.LUT P1, RZ, R13, 0x8, RZ, 0xc0, !PT ;  /* 0x000000080dff7812 */ /* 0x000fe4000782c0ff */
[----:B------:R-:W-:Y:S01]  /*4c7b0*/  LOP3.LUT R10, R10, 0xfbffffff, RZ, 0xc0, !PT ;  /* 0xfbffffff0a0a7812 */ /* 0x000fe200078ec0ff */
[----:B------:R1:W-:Y:S10]  /*4c7c0*/  @P0 STG.E desc[UR6][R22.64], R18 ;  /* 0x0000001216000986 */ /* 0x0003f4000c101906 */
[----:B------:R-:W-:-:S02]  /*4c7d0*/  @P1 LOP3.LUT R10, R10, 0x4000000, RZ, 0xfc, !PT ;  /* 0x040000000a0a1812 */ /* 0x000fc400078efcff */
[----:B------:R-:W-:Y:S01]  /*4c7e0*/  LOP3.LUT P1, RZ, R13, 0x4, RZ, 0xc0, !PT ;  /* 0x000000040dff7812 */ /* 0x000fe2000782c0ff */
[----:B-1----:R-:W-:Y:S01]  /*4c7f0*/  IMAD.WIDE R22, R17, 0x4, R4 ;  /* 0x0000000411167825 */ /* 0x002fe200078e0204 */
[----:B------:R-:W4:Y:S04]  /*4c800*/  LDL.LU R18, [R1+0xd14] ;  /* 0x000d140001127983 */ /* 0x000f280000300800 */
[----:B------:R-:W4:Y:S07]  /*4c810*/  LDL.LU R17, [R1+0x1188] ;  /* 0x0011880001117983 */ /* 0x000f2e0000300800 */
[----:B--2---:R1:W-:Y:S01]  /*4c820*/  @P1 STG.E desc[UR6][R22.64], R14 ;  /* 0x0000000e16001986 */ /* 0x0043e2000c101906 */
[----:B------:R-:W-:Y:S01]  /*4c830*/  LOP3.LUT P1, RZ, R10, 0x4000000, RZ, 0xc0, !PT ;  /* 0x040000000aff7812 */ /* 0x000fe2000782c0ff */
[----:B-1----:R-:W-:-:S02]  /*4c840*/  IMAD.WIDE R22, R16, 0x4, R2 ;  /* 0x0000000410167825 */ /* 0x002fc400078e0202 */
[----:B------:R-:W2:Y:S10]  /*4c850*/  LDL.LU R14, [R1+0x17b0] ;  /* 0x0017b000010e7983 */ /* 0x000eb40000300800 */
[----:B---3--:R1:W-:Y:S04]  /*4c860*/  @P1 STG.E desc[UR6][R22.64], R15 ;  /* 0x0000000f16001986 */ /* 0x0083e8000c101906 */
[----:B-1----:R-:W3:Y:S01]  /*4c870*/  LDL.LU R15, [R1+0x17ac] ;  /* 0x0017ac00010f7983 */ /* 0x002ee20000300800 */
[----:B------:R-:W-:-:S03]  /*4c880*/  IMAD.WIDE R22, R16, 0x4, R4 ;  /* 0x0000000410167825 */ /* 0x000fc600078e0204 */
[----:B------:R-:W2:Y:S01]  /*4c890*/  LDL.LU R16, [R1+0x924] ;  /* 0x0009240001107983 */ /* 0x000ea20000300800 */
[----:B------:R-:W-:-:S13]  /*4c8a0*/  LOP3.LUT P1, RZ, R10, 0x2000000, RZ, 0xc0, !PT ;  /* 0x020000000aff7812 */ /* 0x000fda000782c0ff */
[----:B----4-:R1:W-:Y:S01]  /*4c8b0*/  @P1 STG.E desc[UR6][R22.64], R0 ;  /* 0x0000000016001986 */ /* 0x0103e2000c101906 */
        /* <DEDUP_REMOVED lines=32> */
[C---:B-1----:R-:W-:Y:S02]  /*4cac0*/  IMAD.WIDE R22, R17.reuse, 0x4, R2 ;  /* 0x0000000411167825 */ /* 0x042fe400078e0202 */
[----:B------:R-:W4:Y:S04]  /*4cad0*/  LDL.LU R19, [R1+0x528] ;  /* 0x0005280001137983 */ /* 0x000f280000300800 */
[----:B------:R1:W-:Y:S02]  /*4cae0*/  @P6 STG.E desc[UR6][R22.64], R18 ;  /* 0x0000001216006986 */ /* 0x0003e4000c101906 */
[----:B-1----:R-:W-:-:S02]  /*4caf0*/  IMAD.WIDE R22, R17, 0x4, R4 ;  /* 0x0000000411167825 */ /* 0x002fc400078e0204 */
[----:B------:R-:W3:Y:S04]  /*4cb00*/  LDL.LU R18, [R1+0x1194] ;  /* 0x0011940001127983 */ /* 0x000ee80000300800 */
[----:B------:R-:W4:Y:S04]  /*4cb10*/  LDL.LU R17, [R1+0x524] ;  /* 0x0005240001117983 */ /* 0x000f280000300800 */
[----:B--2---:R1:W-:Y:S04]  /*4cb20*/  @P0 STG.E desc[UR6][R22.64], R16 ;  /* 0x0000001016000986 */ /* 0x0043e8000c101906 */
[----:B-1----:R-:W2:Y:S04]  /*4cb30*/  LDL.LU R16, [R1+0x1190] ;  /* 0x0011900001107983 */ /* 0x002ea80000300800 */
[----:B------:R-:W3:Y:S04]  /*4cb40*/  LDL.LU R248, [R1+0x124] ;  /* 0x0001240001f87983 */ /* 0x000ee80000300800 */
[----:B------:R-:W3:Y:S04]  /*4cb50*/  LDL.LU R252, [R1+0xd18] ;  /* 0x000d180001fc7983 */ /* 0x000ee80000300800 */
[----:B------:R-:W3:Y:S04]  /*4cb60*/  LDL.LU R231, [R1+0x1198] ;  /* 0x0011980001e77983 */ /* 0x000ee80000300800 */
[----:B------:R-:W3:Y:S01]  /*4cb70*/  LDL.LU R230, [R1+0x928] ;  /* 0x0009280001e67983 */ /* 0x000ee20000300800 */
[----:B------:R-:W-:-:S03]  /*4cb80*/  LOP3.LUT P4, RZ, R13, 0x20000, RZ, 0xc0, !PT ;  /* 0x000200000dff7812 */ /* 0x000fc6000788c0ff */
[----:B------:R-:W3:Y:S01]  /*4cb90*/  LDL.LU R20, [R1+0x128] ;  /* 0x0001280001147983 */ /* 0x000ee20000300800 */
        /* <DEDUP_REMOVED lines=13> */
[----:B--2---:R-:W-:-:S05]  /*4cc70*/  IMAD.WIDE R22, R16, 0x4, R2 ;  /* 0x0000000410167825 */ /* 0x004fca00078e0202 */
[----:B----4-:R1:W-:Y:S02]  /*4cc80*/  @P4 STG.E desc[UR6][R22.64], R17 ;  /* 0x0000001116004986 */ /* 0x0103e4000c101906 */
[----:B-1----:R-:W-:Y:S02]  /*4cc90*/  IMAD.WIDE R22, R16, 0x4, R4 ;  /* 0x0000000410167825 */ /* 0x002fe400078e0204 */
[----:B------:R-:W2:Y:S04]  /*4cca0*/  LDL.LU R16, [R1+0xd1c] ;  /* 0x000d1c0001107983 */ /* 0x000ea80000300800 */
[----:B------:R-:W4:Y:S04]  /*4ccb0*/  LDL.LU R17, [R1+0x119c] ;  /* 0x00119c0001117983 */ /* 0x000f280000300800 */
[----:B------:R-:W2:Y:S04]  /*4ccc0*/  LDL.LU R164, [R1+0x92c] ;  /* 0x00092c0001a47983 */ /* 0x000ea80000300800 */
[----:B------:R-:W2:Y:S04]  /*4ccd0*/  LDL.LU R228, [R1+0x11a4] ;  /* 0x0011a40001e47983 */ /* 0x000ea80000300800 */
[----:B------:R-:W2:Y:S01]  /*4cce0*/  LDL.LU R165, [R1+0x52c] ;  /* 0x00052c0001a57983 */ /* 0x000ea20000300800 */
[----:B------:R-:W-:-:S03]  /*4ccf0*/  LOP3.LUT R10, R10, 0xffff7fff, RZ, 0xc0, !PT ;  /* 0xffff7fff0a0a7812 */ /* 0x000fc600078ec0ff */
[----:B------:R-:W2:Y:S01]  /*4cd00*/  LDL.LU R229, [R1+0x12c] ;  /* 0x00012c0001e57983 */ /* 0x000ea20000300800 */
[----:B------:R-:W-:Y:S02]  /*4cd10*/  @P1 LOP3.LUT R10, R10, 0x8000, RZ, 0xfc, !PT ;  /* 0x000080000a0a1812 */ /* 0x000fe400078efcff */
[C---:B------:R-:W-:Y:S01]  /*4cd20*/  LOP3.LUT P1, RZ, R13.reuse, 0x1000000, RZ, 0xc0, !PT ;  /* 0x010000000dff7812 */ /* 0x040fe2000782c0ff */
[----:B------:R-:W2:Y:S04]  /*4cd30*/  LDL.LU R166, [R1+0xd20] ;  /* 0x000d200001a67983 */ /* 0x000ea80000300800 */
[----:B------:R-:W2:Y:S01]  /*4cd40*/  LDL.LU R167, [R1+0x11a0] ;  /* 0x0011a00001a77983 */ /* 0x000ea20000300800 */
[----:B------:R-:W-:Y:S02]  /*4cd50*/  LOP3.LUT R10, R10, 0xfffeffff, RZ, 0xc0, !PT ;  /* 0xfffeffff0a0a7812 */ /* 0x000fe400078ec0ff */
[C---:B------:R-:W-:Y:S01]  /*4cd60*/  LOP3.LUT P5, RZ, R13.reuse, 0x40000, RZ, 0xc0, !PT ;  /* 0x000400000dff7812 */ /* 0x040fe200078ac0ff */
[----:B------:R-:W2:Y:S04]  /*4cd70*/  LDL.LU R251, [R1+0x930] ;  /* 0x0009300001fb7983 */ /* 0x000ea80000300800 */
[----:B------:R-:W-:Y:S01]  /*4cd80*/  @P1 LOP3.LUT R10, R10, 0x10000, RZ, 0xfc, !PT ;  /* 0x000100000a0a1812 */ /* 0x000fe200078efcff */
[----:B------:R-:W2:Y:S01]  /*4cd90*/  LDL.LU R249, [R1+0x11a8] ;  /* 0x0011a80001f97983 */ /* 0x000ea20000300800 */
[----:B------:R-:W-:-:S02]  /*4cda0*/  LOP3.LUT P1, RZ, R13, 0x800000, RZ, 0xc0, !PT ;  /* 0x008000000dff7812 */ /* 0x000fc4000782c0ff */
[----:B------:R-:W-:Y:S01]  /*4cdb0*/  LOP3.LUT R10, R10, 0xfffdffff, RZ, 0xc0, !PT ;  /* 0xfffdffff0a0a7812 */ /* 0x000fe200078ec0ff */
[----:B------:R-:W2:Y:S01]  /*4cdc0*/  LDL.LU R250, [R1+0x530] ;  /* 0x0005300001fa7983 */ /* 0x000ea20000300800 */
[----:B------:R-:W-:-:S09]  /*4cdd0*/  LOP3.LUT P6, RZ, R13, 0x80000, RZ, 0xc0, !PT ;  /* 0x000800000dff7812 */ /* 0x000fd200078cc0ff */
[----:B------:R-:W-:Y:S02]  /*4cde0*/  @P1 LOP3.LUT R10, R10, 0x20000, RZ, 0xfc, !PT ;  /* 0x000200000a0a1812 */ /* 0x000fe400078efcff */
[C---:B------:R-:W-:Y:S01]  /*4cdf0*/  LOP3.LUT P1, RZ, R13.reuse, 0x400000, RZ, 0xc0, !PT ;  /* 0x004000000dff7812 */ /* 0x040fe2000782c0ff */
[----:B---3--:R1:W-:Y:S01]  /*4ce00*/  @P5 STG.E desc[UR6][R22.64], R248 ;  /* 0x000000f816005986 */ /* 0x0083e2000c101906 */
[----:B------:R-:W-:Y:S02]  /*4ce10*/  LOP3.LUT P0, RZ, R13, 0x100000, RZ, 0xc0, !PT ;  /* 0x001000000dff7812 */ /* 0x000fe4000780c0ff */
[----:B------:R-:W-:Y:S01]  /*4ce20*/  LOP3.LUT R10, R10, 0xfffbffff, RZ, 0xc0, !PT ;  /* 0xfffbffff0a0a7812 */ /* 0x000fe200078ec0ff */
[----:B-1----:R-:W-:-:S08]  /*4ce30*/  IMAD.WIDE R22, R231, 0x4, R2 ;  /* 0x00000004e7167825 */ /* 0x002fd000078e0202 */
[----:B------:R-:W-:Y:S01]  /*4ce40*/  @P1 LOP3.LUT R10, R10, 0x40000, RZ, 0xfc, !PT ;  /* 0x000400000a0a1812 */ /* 0x000fe200078efcff */
[----:B------:R-:W3:Y:S01]  /*4ce50*/  LDL.LU R248, [R1+0x130] ;  /* 0x0001300001f87983 */ /* 0x000ee20000300800 */
[----:B------:R-:W-:-:S03]  /*4ce60*/  LOP3.LUT P1, RZ, R13, 0x200000, RZ, 0xc0, !PT ;  /* 0x002000000dff7812 */ /* 0x000fc6000782c0ff */
[----:B------:R1:W-:Y:S02]  /*4ce70*/  @P6 STG.E desc[UR6][R22.64], R252 ;  /* 0x000000fc16006986 */ /* 0x0003e4000c101906 */
[----:B-1----:R-:W-:Y:S02]  /*4ce80*/  IMAD.WIDE R22, R231, 0x4, R4 ;  /* 0x00000004e7167825 */ /* 0x002fe400078e0204 */
[----:B------:R-:W3:Y:S04]  /*4ce90*/  LDL.LU R252, [R1+0xd24] ;  /* 0x000d240001fc7983 */ /* 0x000ee80000300800 */
[----:B------:R-:W3:Y:S04]  /*4cea0*/  LDL.LU R231, [R1+0x11b0] ;  /* 0x0011b00001e77983 */ /* 0x000ee80000300800 */
[----:B------:R1:W-:Y:S02]  /*4ceb0*/  @P0 STG.E desc[UR6][R22.64], R230 ;  /* 0x000000e616000986 */ /* 0x0003e4000c101906 */
[----:B-1----:R-:W-:-:S02]  /*4cec0*/  IMAD.WIDE R22, R18, 0x4, R2 ;  /* 0x0000000412167825 */ /* 0x002fc400078e0202 */
[----:B------:R-:W3:Y:S04]  /*4ced0*/  LDL.LU R230, [R1+0x934] ;  /* 0x0009340001e67983 */ /* 0x000ee80000300800 */
[----:B------:R1:W-:Y:S01]  /*4cee0*/  @P1 STG.E desc[UR6][R22.64], R19 ;  /* 0x0000001316001986 */ /* 0x0003e2000c101906 */
[----:B------:R-:W-:Y:S01]  /*4cef0*/  LOP3.LUT P1, RZ, R10, 0x40000, RZ, 0xc0, !PT ;  /* 0x000400000aff7812 */ /* 0x000fe2000782c0ff */
[----:B-1----:R-:W-:Y:S02]  /*4cf00*/  IMAD.WIDE R22, R18, 0x4, R4 ;  /* 0x0000000412167825 */ /* 0x002fe400078e0204 */
[----:B------:R-:W3:Y:S04]  /*4cf10*/  LDL.LU R19, [R1+0x534] ;  /* 0x0005340001137983 */ /* 0x000ee80000300800 */
[----:B------:R-:W3:Y:S06]  /*4cf20*/  LDL.LU R18, [R1+0x11ac] ;  /* 0x0011ac0001127983 */ /* 0x000eec0000300800 */
[----:B------:R1:W-:Y:S01]  /*4cf30*/  @P1 STG.E desc[UR6][R22.64], R20 ;  /* 0x0000001416001986 */ /* 0x0003e2000c101906 */
[----:B------:R-:W-:-:S03]  /*4cf40*/  LOP3.LUT P1, RZ, R10, 0x20000, RZ, 0xc0, !PT ;  /* 0x000200000aff7812 */ /* 0x000fc6000782c0ff */
[----:B-1----:R-:W3:Y:S01]  /*4cf50*/  LDL.LU R20, [R1+0x134] ;  /* 0x0001340001147983 */ /* 0x002ee20000300800 */
[----:B----4-:R-:W-:-:S09]  /*4cf60*/  IMAD.WIDE R22, R17, 0x4, R2 ;  /* 0x0000000411167825 */ /* 0x010fd200078e0202 */
[----:B--2---:R1:W-:Y:S04]  /*4cf70*/  @P1 STG.E desc[UR6][R22.64], R16 ;  /* 0x0000001016001986 */ /* 0x0043e8000c101906 */
[----:B-1----:R-:W2:Y:S01]  /*4cf80*/  LDL.LU R16, [R1+0x11b4] ;  /* 0x0011b40001107983 */ /* 0x002ea20000300800 */
[----:B------:R-:W-:-:S03]  /*4cf90*/  IMAD.WIDE R22, R17, 0x4, R4 ;  /* 0x0000000411167825 */ /* 0x000fc600078e0204 */
        /* <DEDUP_REMOVED lines=22> */
[----:B---3--:R1:W-:Y:S01]  /*4d100*/  @P2 STG.E desc[UR6][R22.64], R248 ;  /* 0x000000f816002986 */ /* 0x0083e2000c101906 */
[----:B------:R-:W-:Y:S01]  /*4d110*/  LOP3.LUT P5, RZ, R14, 0x2, RZ, 0xc0, !PT ;  /* 0x000000020eff7812 */ /* 0x000fe200078ac0ff */
[----:B-1----:R-:W-:-:S05]  /*4d120*/  IMAD.WIDE R22, R231, 0x4, R2 ;  /* 0x00000004e7167825 */ /* 0x002fca00078e0202 */
[----:B------:R1:W-:Y:S02]  /*4d130*/  @P3 STG.E desc[UR6][R22.64], R252 ;  /* 0x000000fc16003986 */ /* 0x0003e4000c101906 */
[----:B-1----:R-:W-:-:S05]  /*4d140*/  IMAD.WIDE R22, R231, 0x4, R4 ;  /* 0x00000004e7167825 */ /* 0x002fca00078e0204 */
[----:B------:R1:W-:Y:S02]  /*4d150*/  @P4 STG.E desc[UR6][R22.64], R230 ;  /* 0x000000e616004986 */ /* 0x0003e4000c101906 */
[----:B-1----:R-:W-:-:S05]  /*4d160*/  IMAD.WIDE R22, R18, 0x4, R2 ;  /* 0x0000000412167825 */ /* 0x002fca00078e0202 */
[----:B------:R1:W-:Y:S01]  /*4d170*/  @P5 STG.E desc[UR6][R22.64], R19 ;  /* 0x0000001316005986 */ /* 0x0003e2000c101906 */
[----:B------:R-:W-:Y:S01]  /*4d180*/  LOP3.LUT P6, RZ, R14, 0x4, RZ, 0xc0, !PT ;  /* 0x000000040eff7812 */ /* 0x000fe200078cc0ff */
[----:B-1----:R-:W-:Y:S02]  /*4d190*/  IMAD.WIDE R22, R18, 0x4, R4 ;  /* 0x0000000412167825 */ /* 0x002fe400078e0204 */
[----:B------:R-:W3:Y:S04]  /*4d1a0*/  LDL.LU R19, [R1+0x11b8] ;  /* 0x0011b80001137983 */ /* 0x000ee80000300800 */
[----:B------:R-:W3:Y:S04]  /*4d1b0*/  LDL.LU R18, [R1+0x93c] ;  /* 0x00093c0001127983 */ /* 0x000ee80000300800 */
[----:B------:R-:W3:Y:S04]  /*4d1c0*/  LDL.LU R248, [R1+0x938] ;  /* 0x0009380001f87983 */ /* 0x000ee80000300800 */
[----:B------:R-:W3:Y:S04]  /*4d1d0*/  LDL.LU R252, [R1+0x538] ;  /* 0x0005380001fc7983 */ /* 0x000ee80000300800 */
[----:B------:R-:W3:Y:S04]  /*4d1e0*/  LDL.LU R231, [R1+0x11bc] ;  /* 0x0011bc0001e77983 */ /* 0x000ee80000300800 */
[----:B------:R-:W3:Y:S01]  /*4d1f0*/  LDL.LU R230, [R1+0x138] ;  /* 0x0001380001e67983 */ /* 0x000ee20000300800 */
[----:B------:R-:W-:-:S03]  /*4d200*/  LOP3.LUT P0, RZ, R14, 0x8, RZ, 0xc0, !PT ;  /* 0x000000080eff7812 */ /* 0x000fc6000780c0ff */
[----:B------:R1:W-:Y:S04]  /*4d210*/  @P6 STG.E desc[UR6][R22.64], R20 ;  /* 0x0000001416006986 */ /* 0x0003e8000c101906 */
[----:B-1----:R-:W3:Y:S01]  /*4d220*/  LDL.LU R20, [R1+0xd2c] ;  /* 0x000d2c0001147983 */ /* 0x002ee20000300800 */
[----:B--2---:R-:W-:-:S05]  /*4d230*/  IMAD.WIDE R22, R16, 0x4, R2 ;  /* 0x0000000410167825 */ /* 0x004fca00078e0202 */
[----:B----4-:R1:W-:Y:S02]  /*4d240*/  @P0 STG.E desc[UR6][R22.64], R17 ;  /* 0x0000001116000986 */ /* 0x0103e4000c101906 */
[----:B-1----:R-:W-:Y:S02]  /*4d250*/  IMAD.WIDE R22, R16, 0x4, R4 ;  /* 0x0000000410167825 */ /* 0x002fe400078e0204 */
[----:B------:R-:W2:Y:S04]  /*4d260*/  LDL.LU R16, [R1+0x53c] ;  /* 0x00053c0001107983 */ /* 0x000ea80000300800 */
[----:B------:R-:W4:Y:S04]  /*4d270*/  LDL.LU R0, [R1+0x11c0] ;  /* 0x0011c00001007983 */ /* 0x000f280000300800 */
[----:B------:R-:W2:Y:S01]  /*4d280*/  LDL.LU R17, [R1+0x13c] ;  /* 0x00013c0001117983 */ /* 0x000ea20000300800 */
        /* <DEDUP_REMOVED lines=9> */
[----:B------:R-:W2:Y:S01]  /*4d320*/  LDL.LU R229, [R1+0x540] ;  /* 0x0005400001e57983 */ /* 0x000ea20000300800 */
[----:B------:R-:W-:-:S03]  /*4d330*/  LOP3.LUT P4, RZ, R14, 0x10, RZ, 0xc0, !PT ;  /* 0x000000100eff7812 */ /* 0x000fc6000788c0ff */
[----:B------:R-:W2:Y:S04]  /*4d340*/  LDL.LU R167, [R1+0x140] ;  /* 0x0001400001a77983 */ /* 0x000ea80000300800 */
[----:B------:R-:W-:Y:S01]  /*4d350*/  @P1 LOP3.LUT R10, R10, 0x10, RZ, 0xfc, !PT ;  /* 0x000000100a0a1812 */ /* 0x000fe200078efcff */
[----:B------:R-:W2:Y:S01]  /*4d360*/  LDL.LU R250, [R1+0x11cc] ;  /* 0x0011cc0001fa7983 */ /* 0x000ea20000300800 */
[----:B------:R-:W-:Y:S02]  /*4d370*/  LOP3.LUT P1, RZ, R14, 0x4000, RZ, 0xc0, !PT ;  /* 0x000040000eff7812 */ /* 0x000fe4000782c0ff */
[----:B------:R-:W-:Y:S01]  /*4d380*/  LOP3.LUT R10, R10, 0xffffffdf, RZ, 0xc0, !PT ;  /* 0xffffffdf0a0a7812 */ /* 0x000fe200078ec0ff */
[----:B------:R-:W2:Y:S01]  /*4d390*/  LDL.LU R251, [R1+0xd34] ;  /* 0x000d340001fb7983 */ /* 0x000ea20000300800 */
[----:B------:R-:W-:-:S02]  /*4d3a0*/  LOP3.LUT P5, RZ, R14, 0x20, RZ, 0xc0, !PT ;  /* 0x000000200eff7812 */ /* 0x000fc400078ac0ff */
[----:B------:R-:W-:Y:S01]  /*4d3b0*/  LOP3.LUT P6, RZ, R14, 0x40, RZ, 0xc0, !PT ;  /* 0x000000400eff7812 */ /* 0x000fe200078cc0ff */
[----:B------:R-:W2:Y:S06]  /*4d3c0*/  LDL.LU R249, [R1+0x944] ;  /* 0x0009440001f97983 */ /* 0x000eac0000300800 */
        /* <DEDUP_REMOVED lines=12> */
[----:B------:R-:W-:-:S09]  /*4d490*/  LOP3.LUT P0, RZ, R14, 0x80, RZ, 0xc0, !PT ;  /* 0x000000800eff7812 */ /* 0x000fd2000780c0ff */
[----:B------:R-:W-:Y:S02]  /*4d4a0*/  @P1 LOP3.LUT R10, R10, 0x200, RZ, 0xfc, !PT ;  /* 0x000002000a0a1812 */ /* 0x000fe400078efcff */
[----:B------:R-:W-:Y:S02]  /*4d4b0*/  LOP3.LUT P1, RZ, R14, 0x200, RZ, 0xc0, !PT ;  /* 0x000002000eff7812 */ /* 0x000fe4000782c0ff */
[----:B------:R-:W-:-:S11]  /*4d4c0*/  LOP3.LUT R10, R10, 0xfffffbff, RZ, 0xc0, !PT ;  /* 0xfffffbff0a0a7812 */ /* 0x000fd600078ec0ff */
[----:B------:R-:W-:Y:S02]  /*4d4d0*/  @P1 LOP3.LUT R10, R10, 0x400, RZ, 0xfc, !PT ;  /* 0x000004000a0a1812 */ /* 0x000fe400078efcff */
[----:B------:R-:W-:Y:S01]  /*4d4e0*/  LOP3.LUT P1, RZ, R14, 0x100, RZ, 0xc0, !PT ;  /* 0x000001000eff7812 */ /* 0x000fe2000782c0ff */
[----:B---3--:R1:W-:Y:S02]  /*4d4f0*/  @P4 STG.E desc[UR6][R22.64], R248 ;  /* 0x000000f816004986 */ /* 0x0083e4000c101906 */
[C---:B-1----:R-:W-:Y:S02]  /*4d500*/  IMAD.WIDE R22, R231.reuse, 0x4, R2 ;  /* 0x00000004e7167825 */ /* 0x042fe400078e0202 */
[----:B------:R-:W3:Y:S04]  /*4d510*/  LDL.LU R248, [R1+0x544] ;  /* 0x0005440001f87983 */ /* 0x000ee80000300800 */
[----:B------:R1:W-:Y:S02]  /*4d520*/  @P5 STG.E desc[UR6][R22.64], R252 ;  /* 0x000000fc16005986 */ /* 0x0003e4000c101906 */
[----:B-1----:R-:W-:-:S02]  /*4d530*/  IMAD.WIDE R22, R231, 0x4, R4 ;  /* 0x00000004e7167825 */ /* 0x002fc400078e0204 */
[----:B------:R-:W3:Y:S04]  /*4d540*/  LDL.LU R252, [R1+0x11d4] ;  /* 0x0011d40001fc7983 */ /* 0x000ee80000300800 */
[----:B------:R1:W-:Y:S04]  /*4d550*/  @P6 STG.E desc[UR6][R22.64], R230 ;  /* 0x000000e616006986 */ /* 0x0003e8000c101906 */
[----:B------:R-:W3:Y:S01]  /*4d560*/  LDL.LU R231, [R1+0x144] ;  /* 0x0001440001e77983 */ /* 0x000ee20000300800 */
[----:B-1----:R-:W-:-:S05]  /*4d570*/  IMAD.WIDE R22, R19, 0x4, R2 ;  /* 0x0000000413167825 */ /* 0x002fca00078e0202 */
[----:B------:R1:W-:Y:S02]  /*4d580*/  @P0 STG.E desc[UR6][R22.64], R20 ;  /* 0x0000001416000986 */ /* 0x0003e4000c101906 */
[----:B-1----:R-:W-:Y:S02]  /*4d590*/  IMAD.WIDE R22, R19, 0x4, R4 ;  /* 0x0000000413167825 */ /* 0x002fe400078e0204 */
[----:B------:R-:W3:Y:S04]  /*4d5a0*/  LDL.LU R20, [R1+0x11d0] ;  /* 0x0011d00001147983 */ /* 0x000ee80000300800 */
[----:B------:R1:W-:Y:S01]  /*4d5b0*/  @P1 STG.E desc[UR6][R22.64], R18 ;  /* 0x0000001216001986 */ /* 0x0003e2000c101906 */
[----:B------:R-:W-:-:S03]  /*4d5c0*/  LOP3.LUT P1, RZ, R10, 0x400, RZ, 0xc0, !PT ;  /* 0x000004000aff7812 */ /* 0x000fc6000782c0ff */
[----:B------:R-:W3:Y:S04]  /*4d5d0*/  LDL.LU R230, [R1+0xd38] ;  /* 0x000d380001e67983 */ /* 0x000ee80000300800 */
[----:B------:R-:W3:Y:S04]  /*4d5e0*/  LDL.LU R19, [R1+0x948] ;  /* 0x0009480001137983 */ /* 0x000ee80000300800 */
[----:B-1----:R-:W3:Y:S01]  /*4d5f0*/  LDL.LU R18, [R1+0x548] ;  /* 0x0005480001127983 */ /* 0x002ee20000300800 */
[----:B----4-:R-:W-:-:S05]  /*4d600*/  IMAD.WIDE R22, R0, 0x4, R2 ;  /* 0x0000000400167825 */ /* 0x010fca00078e0202 */
[----:B--2---:R1:W-:Y:S01]  /*4d610*/  @P1 STG.E desc[UR6][R22.64], R16 ;  /* 0x0000001016001986 */ /* 0x0043e2000c101906 */
[----:B------:R-:W-:-:S03]  /*4d620*/  LOP3.LUT P1, RZ, R10, 0x200, RZ, 0xc0, !PT ;  /* 0x000002000aff7812 */ /* 0x000fc6000782c0ff */
[----:B-1----:R-:W2:Y:S01]  /*4d630*/  LDL.LU R16, [R1+0x11d8] ;  /* 0x0011d80001107983 */ /* 0x002ea20000300800 */
[----:B------:R-:W-:-:S09]  /*4d640*/  IMAD.WIDE R22, R0, 0x4, R4 ;  /* 0x0000000400167825 */ /* 0x000fd200078e0204 */
[----:B------:R1:W-:Y:S04]  /*4d650*/  @P1 STG.E desc[UR6][R22.64], R17 ;  /* 0x0000001116001986 */ /* 0x0003e8000c101906 */
[----:B-1----:R-:W4:Y:S01]  /*4d660*/  LDL.LU R17, [R1+0x148] ;  /* 0x0001480001117983 */ /* 0x002f220000300800 */
        /* <DEDUP_REMOVED lines=20> */
[C---:B------:R-:W-:Y:S02]  /*4d7b0*/  LOP3.LUT P4, RZ, R14.reuse, 0x80000, RZ, 0xc0, !PT ;  /* 0x000800000eff7812 */ /* 0x040fe4000788c0ff */
[C---:B------:R-:W-:Y:S02]  /*4d7c0*/  LOP3.LUT P5, RZ, R14.reuse, 0x100000, RZ, 0xc0, !PT ;  /* 0x001000000eff7812 */ /* 0x040fe400078ac0ff */
[C---:B------:R-:W-:Y:S02]  /*4d7d0*/  LOP3.LUT P6, RZ, R14.reuse, 0x200000, RZ, 0xc0, !PT ;  /* 0x002000000eff7812 */ /* 0x040fe400078cc0ff */
[----:B------:R-:W-:Y:S01]  /*4d7e0*/  LOP3.LUT P0, RZ, R14, 0x400000, RZ, 0xc0, !PT ;  /* 0x004000000eff7812 */ /* 0x000fe2000780c0ff */
[----:B---3--:R-:W-:-:S05]  /*4d7f0*/  IMAD.WIDE R22, R252, 0x4, R2 ;  /* 0x00000004fc167825 */ /* 0x008fca00078e0202 */
[----:B------:R1:W-:Y:S02]  /*4d800*/  @P2 STG.E desc[UR6][R22.64], R248 ;  /* 0x000000f816002986 */ /* 0x0003e4000c101906 */
[----:B-1----:R-:W-:-:S05]  /*4d810*/  IMAD.WIDE R22, R252, 0x4, R4 ;  /* 0x00000004fc167825 */ /* 0x002fca00078e0204 */
[----:B------:R1:W-:Y:S02]  /*4d820*/  @P3 STG.E desc[UR6][R22.64], R231 ;  /* 0x000000e716003986 */ /* 0x0003e4000c101906 */
[----:B-1----:R-:W-:-:S05]  /*4d830*/  IMAD.WIDE R22, R20, 0x4, R2 ;  /* 0x0000000414167825 */ /* 0x002fca00078e0202 */
[----:B------:R1:W-:Y:S02]  /*4d840*/  @P4 STG.E desc[UR6][R22.64], R230 ;  /* 0x000000e616004986 */ /* 0x0003e4000c101906 */
[----:B-1----:R-:W-:-:S05]  /*4d850*/  IMAD.WIDE R22, R20, 0x4, R4 ;  /* 0x0000000414167825 */ /* 0x002fca00078e0204 */
[----:B------:R2:W-:Y:S02]  /*4d860*/  @P5 STG.E desc[UR6][R22.64], R19 ;  /* 0x0000001316005986 */ /* 0x0005e4000c101906 */
[----:B--2---:R-:W-:-:S05]  /*4d870*/  IMAD.WIDE R22, R16, 0x4, R2 ;  /* 0x0000000410167825 */ /* 0x004fca00078e0202 */
[----:B------:R1:W-:Y:S02]  /*4d880*/  @P6 STG.E desc[UR6][R22.64], R18 ;  /* 0x0000001216006986 */ /* 0x0003e4000c101906 */
[----:B-1----:R-:W-:Y:S02]  /*4d890*/  IMAD.WIDE R22, R16, 0x4, R4 ;  /* 0x0000000410167825 */ /* 0x002fe400078e0204 */
[----:B------:R-:W2:Y:S04]  /*4d8a0*/  LDL.LU R18, [R1+0xd40] ;  /* 0x000d400001127983 */ /* 0x000ea80000300800 */
[----:B------:R-:W3:Y:S04]  /*4d8b0*/  LDL.LU R16, [R1+0x11e4] ;  /* 0x0011e40001107983 */ /* 0x000ee80000300800 */
[----:B------:R-:W2:Y:S04]  /*4d8c0*/  LDL.LU R252, [R1+0xd3c] ;  /* 0x000d3c0001fc7983 */ /* 0x000ea80000300800 */
[----:B------:R-:W3:Y:S04]  /*4d8d0*/  LDL.LU R231, [R1+0x11e0] ;  /* 0x0011e00001e77983 */ /* 0x000ee80000300800 */
[----:B----4-:R1:W-:Y:S04]  /*4d8e0*/  @P0 STG.E desc[UR6][R22.64], R17 ;  /* 0x0000001116000986 */ /* 0x0103e8000c101906 */
[----:B-1----:R-:W4:Y:S04]  /*4d8f0*/  LDL.LU R17, [R1+0x94c] ;  /* 0x00094c0001117983 */ /* 0x002f280000300800 */
[----:B------:R-:W4:Y:S04]  /*4d900*/  LDL.LU R230, [R1+0x54c] ;  /* 0x00054c0001e67983 */ /* 0x000f280000300800 */
[----:B------:R-:W4:Y:S04]  /*4d910*/  LDL.LU R20, [R1+0x11dc] ;  /* 0x0011dc0001147983 */ /* 0x000f280000300800 */
[----:B------:R-:W4:Y:S01]  /*4d920*/  LDL.LU R19, [R1+0x14c] ;  /* 0x00014c0001137983 */ /* 0x000f220000300800 */
[----:B------:R-:W-:-:S02]  /*4d930*/  LOP3.LUT P1, RZ, R15, 0x8, RZ, 0xc0, !PT ;  /* 0x000000080fff7812 */ /* 0x000fc4000782c0ff */
[----:B------:R-:W-:Y:S01]  /*4d940*/  LOP3.LUT R11, R11, 0xf7ffffff, RZ, 0xc0, !PT ;  /* 0xf7ffffff0b0b7812 */ /* 0x000fe200078ec0ff */
[----:B------:R-:W4:Y:S10]  /*4d950*/  LDL.LU R248, [R1+0x950] ;  /* 0x0009500001f87983 */ /* 0x000f340000300800 */
        /* <DEDUP_REMOVED lines=18> */
[----:B------:R-:W-:Y:S02]  /*4da80*/  LOP3.LUT R10, R10, 0xfffffffd, RZ, 0xc0, !PT ;  /* 0xfffffffd0a0a7812 */ /* 0x000fe400078ec0ff */
[----:B------:R-:W-:-:S09]  /*4da90*/  LOP3.LUT P5, RZ, R14, 0x1000000, RZ, 0xc0, !PT ;  /* 0x010000000eff7812 */ /* 0x000fd200078ac0ff */
[----:B------:R-:W-:Y:S02]  /*4daa0*/  @P1 LOP3.LUT R10, R10, 0x2, RZ, 0xfc, !PT ;  /* 0x000000020a0a1812 */ /* 0x000fe400078efcff */
[----:B------:R-:W-:Y:S02]  /*4dab0*/  LOP3.LUT P1, RZ, R14, 0x10000000, RZ, 0xc0, !PT ;  /* 0x100000000eff7812 */ /* 0x000fe4000782c0ff */
[----:B------:R-:W-:Y:S02]  /*4dac0*/  LOP3.LUT R10, R10, 0xfffffffb, RZ, 0xc0, !PT ;  /* 0xfffffffb0a0a7812 */ /* 0x000fe400078ec0ff */
[C---:B------:R-:W-:Y:S02]  /*4dad0*/  LOP3.LUT P6, RZ, R14.reuse, 0x2000000, RZ, 0xc0, !PT ;  /* 0x020000000eff7812 */ /* 0x040fe400078cc0ff */
[----:B------:R-:W-:-:S07]  /*4dae0*/  LOP3.LUT P0, RZ, R14, 0x4000000, RZ, 0xc0, !PT ;  /* 0x040000000eff7812 */ /* 0x000fce000780c0ff */
[----:B------:R-:W-:Y:S02]  /*4daf0*/  @P1 LOP3.LUT R10, R10, 0x4, RZ, 0xfc, !PT ;  /* 0x000000040a0a1812 */ /* 0x000fe400078efcff */
[----:B------:R-:W-:Y:S01]  /*4db00*/  LOP3.LUT P1, RZ, R14, 0x8000000, RZ, 0xc0, !PT ;  /* 0x080000000eff7812 */ /* 0x000fe2000782c0ff */
[----:B---3--:R-:W-:-:S05]  /*4db10*/  IMAD.WIDE R22, R231, 0x4, R2 ;  /* 0x00000004e7167825 */ /* 0x008fca00078e0202 */
[----:B--2---:R1:W-:Y:S02]  /*4db20*/  @P4 STG.E desc[UR6][R22.64], R252 ;  /* 0x000000fc16004986 */ /* 0x0043e4000c101906 */
[----:B-1----:R-:W-:-:S05]  /*4db30*/  IMAD.WIDE R22, R231, 0x4, R4 ;  /* 0x00000004e7167825 */ /* 0x002fca00078e0204 */
[----:B----4-:R1:W-:Y:S04]  /*4db40*/  @P5 STG.E desc[UR6][R22.64], R17 ;  /* 0x0000001116005986 */ /* 0x0103e8000c101906 */
[----:B-1----:R-:W2:Y:S04]  /*4db50*/  LDL.LU R17, [R1+0x550] ;  /* 0x0005500001117983 */ /* 0x002ea80000300800 */
[----:B------:R-:W3:Y:S04]  /*4db60*/  LDL.LU R14, [R1+0x11ec] ;  /* 0x0011ec00010e7983 */ /* 0x000ee80000300800 */
        /* <DEDUP_REMOVED lines=8> */
[----:B------:R-:W4:Y:S01]  /*4dbf0*/  LDL.LU R167, [R1+0xd48] ;  /* 0x000d480001a77983 */ /* 0x000f220000300800 */
[----:B------:R-:W-:-:S03]  /*4dc00*/  IMAD.WIDE R22, R20, 0x4, R2 ;  /* 0x0000000414167825 */ /* 0x000fc600078e0202 */
[----:B------:R-:W4:Y:S04]  /*4dc10*/  LDL.LU R250, [R1+0x958] ;  /* 0x0009580001fa7983 */ /* 0x000f280000300800 */
[----:B------:R-:W4:Y:S04]  /*4dc20*/  LDL.LU R249, [R1+0x558] ;  /* 0x0005580001f97983 */ /* 0x000f280000300800 */
[----:B------:R-:W4:Y:S04]  /*4dc30*/  LDL.LU R252, [R1+0x11f4] ;  /* 0x0011f40001fc7983 */ /* 0x000f280000300800 */
[----:B------:R1:W-:Y:S04]  /*4dc40*/  @P6 STG.E desc[UR6][R22.64], R230 ;  /* 0x000000e616006986 */ /* 0x0003e8000c101906 */
[----:B------:R-:W4:Y:S01]  /*4dc50*/  LDL.LU R231, [R1+0x158] ;  /* 0x0001580001e77983 */ /* 0x000f220000300800 */
[----:B-1----:R-:W-:-:S03]  /*4dc60*/  IMAD.WIDE R22, R20, 0x4, R4 ;  /* 0x0000000414167825 */ /* 0x002fc600078e0204 */
[----:B------:R-:W4:Y:S04]  /*4dc70*/  LDL.LU R230, [R1+0xd4c] ;  /* 0x000d4c0001e67983 */ /* 0x000f280000300800 */
[----:B------:R1:W-:Y:S04]  /*4dc80*/  @P0 STG.E desc[UR6][R22.64], R19 ;  /* 0x0000001316000986 */ /* 0x0003e8000c101906 */
[----:B-1----:R-:W4:Y:S01]  /*4dc90*/  LDL.LU R19, [R1+0x11fc] ;  /* 0x0011fc0001137983 */ /* 0x002f220000300800 */
[----:B------:R-:W-:-:S05]  /*4dca0*/  IMAD.WIDE R22, R16, 0x4, R2 ;  /* 0x0000000410167825 */ /* 0x000fca00078e0202 */
[----:B------:R1:W-:Y:S02]  /*4dcb0*/  @P1 STG.E desc[UR6][R22.64], R18 ;  /* 0x0000001216001986 */ /* 0x0003e4000c101906 */
[----:B-1----:R-:W-:Y:S02]  /*4dcc0*/  IMAD.WIDE R22, R16, 0x4, R4 ;  /* 0x0000000410167825 */ /* 0x002fe400078e0204 */
[----:B------:R-:W4:Y:S04]  /*4dcd0*/  LDL.LU R18, [R1+0x95c] ;  /* 0x00095c0001127983 */ /* 0x000f280000300800 */
[----:B------:R-:W4:Y:S04]  /*4dce0*/  LDL.LU R16, [R1+0x55c] ;  /* 0x00055c0001107983 */ /* 0x000f280000300800 */
[----:B------:R-:W4:Y:S01]  /*4dcf0*/  LDL.LU R20, [R1+0x1204] ;  /* 0x0012040001147983 */ /* 0x000f220000300800 */
[----:B------:R-:W-:-:S13]  /*4dd00*/  LOP3.LUT P1, RZ, R10, 0x4, RZ, 0xc0, !PT ;  /* 0x000000040aff7812 */ /* 0x000fda000782c0ff */
[----:B------:R1:W-:Y:S01]  /*4dd10*/  @P1 STG.E desc[UR6][R22.64], R248 ;  /* 0x000000f816001986 */ /* 0x0003e2000c101906 */
[----:B------:R-:W-:Y:S02]  /*4dd20*/  LOP3.LUT P1, RZ, R10, 0x2, RZ, 0xc0, !PT ;  /* 0x000000020aff7812 */ /* 0x000fe4000782c0ff */
[C---:B------:R-:W-:Y:S02]  /*4dd30*/  LOP3.LUT P2, RZ, R15.reuse, 0x10, RZ, 0xc0, !PT ;  /* 0x000000100fff7812 */ /* 0x040fe4000784c0ff */
[C---:B------:R-:W-:Y:S02]  /*4dd40*/  LOP3.LUT P3, RZ, R15.reuse, 0x20, RZ, 0xc0, !PT ;  /* 0x000000200fff7812 */ /* 0x040fe4000786c0ff */
[C---:B------:R-:W-:Y:S02]  /*4dd50*/  LOP3.LUT P4, RZ, R15.reuse, 0x40, RZ, 0xc0, !PT ;  /* 0x000000400fff7812 */ /* 0x040fe4000788c0ff */
[C---:B------:R-:W-:Y:S02]  /*4dd60*/  LOP3.LUT P5, RZ, R15.reuse, 0x80, RZ, 0xc0, !PT ;  /* 0x000000800fff7812 */ /* 0x040fe400078ac0ff */
[C---:B------:R-:W-:Y:S01]  /*4dd70*/  LOP3.LUT P6, RZ, R15.reuse, 0x100, RZ, 0xc0, !PT ;  /* 0x000001000fff7812 */ /* 0x040fe200078cc0ff */
[----:B-1----:R-:W4:Y:S01]  /*4dd80*/  LDL.LU R248, [R1+0x17a8] ;  /* 0x0017a80001f87983 */ /* 0x002f220000300800 */
[----:B------:R-:W-:Y:S01]  /*4dd90*/  LOP3.LUT P0, RZ, R15, 0x200, RZ, 0xc0, !PT ;  /* 0x000002000fff7812 */ /* 0x000fe2000780c0ff */
[----:B---3--:R-:W-:-:S05]  /*4dda0*/  IMAD.WIDE R22, R14, 0x4, R2 ;  /* 0x000000040e167825 */ /* 0x008fca00078e0202 */
[----:B--2---:R1:W-:Y:S01]  /*4ddb0*/  @P1 STG.E desc[UR6][R22.64], R17 ;  /* 0x0000001116001986 */ /* 0x0043e2000c101906 */
[----:B------:R-:W-:Y:S01]  /*4ddc0*/  LOP3.LUT P1, RZ, R10, 0x1, RZ, 0xc0, !PT ;  /* 0x000000010aff7812 */ /* 0x000fe2000782c0ff */
[----:B-1----:R-:W-:Y:S02]  /*4ddd0*/  IMAD.WIDE R22, R14, 0x4, R4 ;  /* 0x000000040e167825 */ /* 0x002fe400078e0204 */
[----:B------:R-:W2:Y:S10]  /*4dde0*/  LDL.LU R17, [R1+0x17a4] ;  /* 0x0017a40001117983 */ /* 0x000eb40000300800 */
        /* <DEDUP_REMOVED lines=27> */
[----:B------:R1:W-:Y:S04]  /*4dfa0*/  @P0 STG.E desc[UR6][R22.64], R16 ;  /* 0x0000001016000986 */ /* 0x0003e8000c101906 */
[----:B-1----:R-:W3:Y:S04]  /*4dfb0*/  LDL.LU R16, [R1+0x15c] ;  /* 0x00015c0001107983 */ /* 0x002ee80000300800 */
[----:B------:R-:W4:Y:S04]  /*4dfc0*/  LDL.LU R252, [R1+0xd50] ;  /* 0x000d500001fc7983 */ /* 0x000f280000300800 */
[----:B------:R-:W2:Y:S01]  /*4dfd0*/  LDL.LU R231, [R1+0x1200] ;  /* 0x0012000001e77983 */ /* 0x000ea20000300800 */
[----:B------:R-:W-:-:S03]  /*4dfe0*/  LOP3.LUT P4, RZ, R15, 0x400, RZ, 0xc0, !PT ;  /* 0x000004000fff7812 */ /* 0x000fc6000788c0ff */
[----:B------:R-:W4:Y:S04]  /*4dff0*/  LDL.LU R230, [R1+0x960] ;  /* 0x0009600001e67983 */ /* 0x000f280000300800 */
[----:B------:R-:W4:Y:S04]  /*4e000*/  LDL.LU R19, [R1+0x560] ;  /* 0x0005600001137983 */ /* 0x000f280000300800 */
[----:B------:R-:W4:Y:S01]  /*4e010*/  LDL.LU R18, [R1+0x1208] ;  /* 0x0012080001127983 */ /* 0x000f220000300800 */
[----:B------:R-:W-:Y:S01]  /*4e020*/  IMAD.WIDE R22, R20, 0x4, R4 ;  /* 0x0000000414167825 */ /* 0x000fe200078e0204 */
        /* <DEDUP_REMOVED lines=11> */
[----:B---3--:R1:W-:Y:S04]  /*4e0e0*/  @P4 STG.E desc[UR6][R22.64], R16 ;  /* 0x0000001016004986 */ /* 0x0083e8000c101906 */
[----:B-1----:R-:W3:Y:S04]  /*4e0f0*/  LDL.LU R16, [R1+0x160] ;  /* 0x0001600001107983 */ /* 0x002ee80000300800 */
        /* <DEDUP_REMOVED lines=19> */
[C---:B------:R-:W-:Y:S02]  /*4e230*/  LOP3.LUT P5, RZ, R15.reuse, 0x800, RZ, 0xc0, !PT ;  /* 0x000008000fff7812 */ /* 0x040fe400078ac0ff */
[----:B------:R-:W-:Y:S01]  /*4e240*/  LOP3.LUT P6, RZ, R15, 0x1000, RZ, 0xc0, !PT ;  /* 0x000010000fff7812 */ /* 0x000fe200078cc0ff */
[----:B--2---:R-:W-:Y:S01]  /*4e250*/  IMAD.WIDE R22, R231, 0x4, R2 ;  /* 0x00000004e7167825 */ /* 0x004fe200078e0202 */
[----:B------:R-:W2:Y:S05]  /*4e260*/  LDL.LU R249, [R1+0x1218] ;  /* 0x0012180001f97983 */ /* 0x000eaa0000300800 */
[----:B------:R-:W-:-:S02]  /*4e270*/  @P1 LOP3.LUT R11, R11, 0x1000000, RZ, 0xfc, !PT ;  /* 0x010000000b0b1812 */ /* 0x000fc400078efcff */
[----:B------:R-:W-:Y:S02]  /*4e280*/  LOP3.LUT P1, RZ, R15, 0x10000, RZ, 0xc0, !PT ;  /* 0x000100000fff7812 */ /* 0x000fe4000782c0ff */
[----:B------:R-:W-:Y:S01]  /*4e290*/  LOP3.LUT R11, R11, 0xfdffffff, RZ, 0xc0, !PT ;  /* 0xfdffffff0b0b7812 */ /* 0x000fe200078ec0ff */
[----:B----4-:R1:W-:Y:S01]  /*4e2a0*/  @P5 STG.E desc[UR6][R22.64], R252 ;  /* 0x000000fc16005986 */ /* 0x0103e2000c101906 */
[----:B------:R-:W-:-:S09]  /*4e2b0*/  LOP3.LUT P0, RZ, R15, 0x2000, RZ, 0xc0, !PT ;  /* 0x000020000fff7812 */ /* 0x000fd2000780c0ff */
[----:B------:R-:W-:Y:S02]  /*4e2c0*/  @P1 LOP3.LUT R11, R11, 0x2000000, RZ, 0xfc, !PT ;  /* 0x020000000b0b1812 */ /* 0x000fe400078efcff */
[----:B------:R-:W-:Y:S01]  /*4e2d0*/  LOP3.LUT P1, RZ, R15, 0x8000, RZ, 0xc0, !PT ;  /* 0x000080000fff7812 */ /* 0x000fe2000782c0ff */
[----:B-1----:R-:W-:Y:S01]  /*4e2e0*/  IMAD.WIDE R22, R231, 0x4, R4 ;  /* 0x00000004e7167825 */ /* 0x002fe200078e0204 */
[----:B------:R-:W-:Y:S01]  /*4e2f0*/  LOP3.LUT R11, R11, 0xfbffffff, RZ, 0xc0, !PT ;  /* 0xfbffffff0b0b7812 */ /* 0x000fe200078ec0ff */
[----:B------:R-:W4:Y:S04]  /*4e300*/  LDL.LU R252, [R1+0x96c] ;  /* 0x00096c0001fc7983 */ /* 0x000f280000300800 */
[----:B------:R1:W-:Y:S04]  /*4e310*/  @P6 STG.E desc[UR6][R22.64], R230 ;  /* 0x000000e616006986 */ /* 0x0003e8000c101906 */
[----:B------:R-:W4:Y:S02]  /*4e320*/  LDL.LU R231, [R1+0x56c] ;  /* 0x00056c0001e77983 */ /* 0x000f240000300800 */
[----:B------:R-:W-:-:S02]  /*4e330*/  @P1 LOP3.LUT R11, R11, 0x4000000, RZ, 0xfc, !PT ;  /* 0x040000000b0b1812 */ /* 0x000fc400078efcff */
[----:B------:R-:W-:Y:S01]  /*4e340*/  LOP3.LUT P1, RZ, R15, 0x4000, RZ, 0xc0, !PT ;  /* 0x000040000fff7812 */ /* 0x000fe2000782c0ff */
[----:B-1----:R-:W4:Y:S01]  /*4e350*/  LDL.LU R230, [R1+0x1220] ;  /* 0x0012200001e67983 */ /* 0x002f220000300800 */
[----:B------:R-:W-:-:S05]  /*4e360*/  IMAD.WIDE R22, R18, 0x4, R2 ;  /* 0x0000000412167825 */ /* 0x000fca00078e0202 */
[----:B------:R1:W-:Y:S02]  /*4e370*/  @P0 STG.E desc[UR6][R22.64], R19 ;  /* 0x0000001316000986 */ /* 0x0003e4000c101906 */
[----:B-1----:R-:W-:Y:S02]  /*4e380*/  IMAD.WIDE R22, R18, 0x4, R4 ;  /* 0x0000000412167825 */ /* 0x002fe400078e0204 */
[----:B------:R-:W4:Y:S04]  /*4e390*/  LDL.LU R19, [R1+0x16c] ;  /* 0x00016c0001137983 */ /* 0x000f280000300800 */
[----:B------:R-:W4:Y:S04]  /*4e3a0*/  LDL.LU R18, [R1+0x1228] ;  /* 0x0012280001127983 */ /* 0x000f280000300800 */
[----:B---3--:R1:W-:Y:S04]  /*4e3b0*/  @P1 STG.E desc[UR6][R22.64], R16 ;  /* 0x0000001016001986 */ /* 0x0083e8000c101906 */
[----:B-1----:R-:W3:Y:S01]  /*4e3c0*/  LDL.LU R16, [R1+0x17a0] ;  /* 0x0017a00001107983 */ /* 0x002ee20000300800 */
[----:B------:R-:W-:Y:S01]  /*4e3d0*/  LOP3.LUT P1, RZ, R11, 0x4000000, RZ, 0xc0, !PT ;  /* 0x040000000bff7812 */ /* 0x000fe2000782c0ff */
[----:B------:R-:W-:-:S12]  /*4e3e0*/  IMAD.WIDE R22, R20, 0x4, R2 ;  /* 0x0000000414167825 */ /* 0x000fd800078e0202 */
[----:B------:R1:W-:Y:S02]  /*4e3f0*/  @P1 STG.E desc[UR6][R22.64], R10 ;  /* 0x0000000a16001986 */ /* 0x0003e4000c101906 */
[----:B-1----:R-:W-:Y:S02]  /*4e400*/  IMAD.WIDE R22, R20, 0x4, R4 ;  /* 0x0000000414167825 */ /* 0x002fe400078e0204 */
[----:B------:R-:W3:Y:S01]  /*4e410*/  LDL.LU R20, [R1+0x970] ;  /* 0x0009700001147983 */ /* 0x000ee20000300800 */
        /* <DEDUP_REMOVED lines=23> */
[----:B--2---:R-:W-:-:S05]  /*4e590*/  IMAD.WIDE R22, R249, 0x4, R2 ;  /* 0x00000004f9167825 */ /* 0x004fca00078e0202 */
[----:B------:R1:W-:Y:S01]  /*4e5a0*/  @P2 STG.E desc[UR6][R22.64], R250 ;  /* 0x000000fa16002986 */ /* 0x0003e2000c101906 */
[----:B------:R-:W-:Y:S01]  /*4e5b0*/  LOP3.LUT P5, RZ, R15, 0x4000000, RZ, 0xc0, !PT ;  /* 0x040000000fff7812 */ /* 0x000fe200078ac0ff */
[----:B-1----:R-:W-:-:S05]  /*4e5c0*/  IMAD.WIDE R22, R249, 0x4, R4 ;  /* 0x00000004f9167825 */ /* 0x002fca00078e0204 */
[----:B----4-:R1:W-:Y:S01]  /*4e5d0*/  @P3 STG.E desc[UR6][R22.64], R252 ;  /* 0x000000fc16003986 */ /* 0x0103e2000c101906 */
[----:B------:R-:W-:Y:S01]  /*4e5e0*/  LOP3.LUT P6, RZ, R15, 0x8000000, RZ, 0xc0, !PT ;  /* 0x080000000fff7812 */ /* 0x000fe200078cc0ff */
[----:B-1----:R-:W-:-:S05]  /*4e5f0*/  IMAD.WIDE R22, R230, 0x4, R2 ;  /* 0x00000004e6167825 */ /* 0x002fca00078e0202 */
[----:B------:R1:W-:Y:S02]  /*4e600*/  @P4 STG.E desc[UR6][R22.64], R231 ;  /* 0x000000e716004986 */ /* 0x0003e4000c101906 */
[----:B-1----:R-:W-:-:S05]  /*4e610*/  IMAD.WIDE R22, R230, 0x4, R4 ;  /* 0x00000004e6167825 */ /* 0x002fca00078e0204 */
[----:B------:R1:W-:Y:S02]  /*4e620*/  @P5 STG.E desc[UR6][R22.64], R19 ;  /* 0x0000001316005986 */ /* 0x0003e4000c101906 */
[----:B-1----:R-:W-:-:S05]  /*4e630*/  IMAD.WIDE R22, R18, 0x4, R2 ;  /* 0x0000000412167825 */ /* 0x002fca00078e0202 */
[----:B---3--:R1:W-:Y:S04]  /*4e640*/  @P6 STG.E desc[UR6][R22.64], R16 ;  /* 0x0000001016006986 */ /* 0x0083e8000c101906 */
[----:B-1----:R-:W2:Y:S01]  /*4e650*/  LDL.LU R16, [R1+0x179c] ;  /* 0x00179c0001107983 */ /* 0x002ea20000300800 */
[----:B------:R-:W-:-:S03]  /*4e660*/  IMAD.WIDE R22, R18, 0x4, R4 ;  /* 0x0000000412167825 */ /* 0x000fc600078e0204 */
[----:B------:R-:W3:Y:S04]  /*4e670*/  LDL.LU R19, [R1+0x574] ;  /* 0x0005740001137983 */ /* 0x000ee80000300800 */
[----:B------:R-:W4:Y:S04]  /*4e680*/  LDL.LU R18, [R1+0x1234] ;  /* 0x0012340001127983 */ /* 0x000f280000300800 */
[----:B------:R-:W3:Y:S04]  /*4e690*/  LDL.LU R250, [R1+0x570] ;  /* 0x0005700001fa7983 */ /* 0x000ee80000300800 */
[----:B------:R-:W4:Y:S01]  /*4e6a0*/  LDL.LU R249, [R1+0x1224] ;  /* 0x0012240001f97983 */ /* 0x000f220000300800 */
[----:B------:R-:W-:-:S03]  /*4e6b0*/  LOP3.LUT P0, RZ, R15, 0x10000000, RZ, 0xc0, !PT ;  /* 0x100000000fff7812 */ /* 0x000fc6000780c0ff */
[----:B------:R-:W3:Y:S04]  /*4e6c0*/  LDL.LU R252, [R1+0x170] ;  /* 0x0001700001fc7983 */ /* 0x000ee80000300800 */
[----:B------:R-:W3:Y:S04]  /*4e6d0*/  LDL.LU R231, [R1+0xd64] ;  /* 0x000d640001e77983 */ /* 0x000ee80000300800 */
[----:B------:R-:W3:Y:S04]  /*4e6e0*/  LDL.LU R230, [R1+0x122c] ;  /* 0x00122c0001e67983 */ /* 0x000ee80000300800 */
[----:B------:R1:W-:Y:S04]  /*4e6f0*/  @P0 STG.E desc[UR6][R22.64], R20 ;  /* 0x0000001416000986 */ /* 0x0003e8000c101906 */
[----:B-1----:R-:W3:Y:S04]  /*4e700*/  LDL.LU R20, [R1+0x974] ;  /* 0x0009740001147983 */ /* 0x002ee80000300800 */
[----:B------:R-:W3:Y:S01]  /*4e710*/  LDL.LU R22, [R1+0x174] ;  /* 0x0001740001167983 */ /* 0x000ee20000300800 */
[----:B------:R-:W-:-:S03]  /*4e720*/  LOP3.LUT R11, R11, 0xfffff7ff, RZ, 0xc0, !PT ;  /* 0xfffff7ff0b0b7812 */ /* 0x000fc600078ec0ff */
        /* <DEDUP_REMOVED lines=8> */
[----:B------:R-:W-:-:S03]  /*4e7b0*/  LOP3.LUT P4, RZ, R15, 0x20000000, RZ, 0xc0, !PT ;  /* 0x200000000fff7812 */ /* 0x000fc6000788c0ff */
[----:B------:R-:W3:Y:S01]  /*4e7c0*/  LDL.LU R166, [R1+0x97c] ;  /* 0x00097c0001a67983 */ /* 0x000ee20000300800 */
[C---:B------:R-:W-:Y:S02]  /*4e7d0*/  LOP3.LUT P5, RZ, R15.reuse, 0x40000000, RZ, 0xc0, !PT ;  /* 0x400000000fff7812 */ /* 0x040fe400078ac0ff */
[----:B------:R-:W-:Y:S01]  /*4e7e0*/  LOP3.LUT P6, RZ, R15, 0x80000000, RZ, 0xc0, !PT ;  /* 0x800000000fff7812 */ /* 0x000fe200078cc0ff */
[----:B------:R-:W3:Y:S04]  /*4e7f0*/  LDL.LU R167, [R1+0x57c] ;  /* 0x00057c0001a77983 */ /* 0x000ee80000300800 */
[----:B------:R-:W3:Y:S01]  /*4e800*/  LDL.LU R251, [R1+0x123c] ;  /* 0x00123c0001fb7983 */ /* 0x000ee20000300800 */
[----:B--2---:R-:W-:-:S13]  /*4e810*/  LOP3.LUT P1, RZ, R16, 0x200, RZ, 0xc0, !PT ;  /* 0x0000020010ff7812 */ /* 0x004fda000782c0ff */
        /* <DEDUP_REMOVED lines=15> */
[----:B----4-:R-:W-:-:S10]  /*4e910*/  IMAD.WIDE R14, R249, 0x4, R2 ;  /* 0x00000004f90e7825 */ /* 0x010fd400078e0202 */
[----:B------:R-:W-:Y:S02]  /*4e920*/  @P1 LOP3.LUT R11, R11, 0x10000, RZ, 0xfc, !PT ;  /* 0x000100000b0b1812 */ /* 0x000fe400078efcff */
[C---:B------:R-:W-:Y:S02]  /*4e930*/  LOP3.LUT P1, RZ, R16.reuse, 0x8, RZ, 0xc0, !PT ;  /* 0x0000000810ff7812 */ /* 0x040fe4000782c0ff */
[----:B------:R-:W-:Y:S01]  /*4e940*/  LOP3.LUT R11, R11, 0xfffdffff, RZ, 0xc0, !PT ;  /* 0xfffdffff0b0b7812 */ /* 0x000fe200078ec0ff */
[----:B---3--:R1:W-:Y:S01]  /*4e950*/  @P4 STG.E desc[UR6][R14.64], R250 ;  /* 0x000000fa0e004986 */ /* 0x0083e2000c101906 */
[----:B------:R-:W-:-:S09]  /*4e960*/  LOP3.LUT P0, RZ, R16, 0x1, RZ, 0xc0, !PT ;  /* 0x0000000110ff7812 */ /* 0x000fd2000780c0ff */
[----:B------:R-:W-:Y:S01]  /*4e970*/  @P1 LOP3.LUT R11, R11, 0x20000, RZ, 0xfc, !PT ;  /* 0x000200000b0b1812 */ /* 0x000fe200078efcff */
[----:B-1----:R-:W-:Y:S01]  /*4e980*/  IMAD.WIDE R14, R249, 0x4, R4 ;  /* 0x00000004f90e7825 */ /* 0x002fe200078e0204 */
[----:B------:R-:W-:Y:S01]  /*4e990*/  LOP3.LUT P1, RZ, R16, 0x4, RZ, 0xc0, !PT ;  /* 0x0000000410ff7812 */ /* 0x000fe2000782c0ff */
[----:B------:R-:W2:Y:S04]  /*4e9a0*/  LDL.LU R250, [R1+0x17c] ;  /* 0x00017c0001fa7983 */ /* 0x000ea80000300800 */
[----:B------:R1:W-:Y:S01]  /*4e9b0*/  @P5 STG.E desc[UR6][R14.64], R252 ;  /* 0x000000fc0e005986 */ /* 0x0003e2000c101906 */
[----:B------:R-:W-:Y:S01]  /*4e9c0*/  LOP3.LUT R11, R11, 0xfffbffff, RZ, 0xc0, !PT ;  /* 0xfffbffff0b0b7812 */ /* 0x000fe200078ec0ff */
[----:B-1----:R-:W-:Y:S02]  /*4e9d0*/  IMAD.WIDE R14, R230, 0x4, R2 ;  /* 0x00000004e60e7825 */ /* 0x002fe400078e0202 */
[----:B------:R-:W3:Y:S04]  /*4e9e0*/  LDL.LU R252, [R1+0x1244] ;  /* 0x0012440001fc7983 */ /* 0x000ee80000300800 */
[----:B------:R-:W-:Y:S01]  /*4e9f0*/  @P1 LOP3.LUT R11, R11, 0x40000, RZ, 0xfc, !PT ;  /* 0x000400000b0b1812 */ /* 0x000fe200078efcff */
[----:B------:R1:W-:Y:S04]  /*4ea00*/  @P6 STG.E desc[UR6][R14.64], R231 ;  /* 0x000000e70e006986 */ /* 0x0003e8000c101906 */
[----:B------:R-:W4:Y:S01]  /*4ea10*/  LDL.LU R249, [R1+0xd70] ;  /* 0x000d700001f97983 */ /* 0x000f220000300800 */
[----:B------:R-:W-:Y:S01]  /*4ea20*/  LOP3.LUT P1, RZ, R16, 0x2, RZ, 0xc0, !PT ;  /* 0x0000000210ff7812 */ /* 0x000fe2000782c0ff */
[----:B-1----:R-:W-:-:S02]  /*4ea30*/  IMAD.WIDE R14, R230, 0x4, R4 ;  /* 0x00000004e60e7825 */ /* 0x002fc400078e0204 */
[----:B------:R-:W4:Y:S04]  /*4ea40*/  LDL.LU R231, [R1+0x980] ;  /* 0x0009800001e77983 */ /* 0x000f280000300800 */
[----:B------:R1:W-:Y:S04]  /*4ea50*/  @P0 STG.E desc[UR6][R14.64], R20 ;  /* 0x000000140e000986 */ /* 0x0003e8000c101906 */
[----:B------:R-:W4:Y:S04]  /*4ea60*/  LDL.LU R230, [R1+0x580] ;  /* 0x0005800001e67983 */ /* 0x000f280000300800 */
[----:B-1----:R-:W4:Y:S01]  /*4ea70*/  LDL.LU R20, [R1+0x124c] ;  /* 0x00124c0001147983 */ /* 0x002f220000300800 */
[----:B------:R-:W-:-:S05]  /*4ea80*/  IMAD.WIDE R14, R18, 0x4, R2 ;  /* 0x00000004120e7825 */ /* 0x000fca00078e0202 */
[----:B------:R1:W-:Y:S02]  /*4ea90*/  @P1 STG.E desc[UR6][R14.64], R19 ;  /* 0x000000130e001986 */ /* 0x0003e4000c101906 */
[----:B-1----:R-:W-:Y:S02]  /*4eaa0*/  IMAD.WIDE R14, R18, 0x4, R4 ;  /* 0x00000004120e7825 */ /* 0x002fe400078e0204 */
[----:B------:R-:W4:Y:S04]  /*4eab0*/  LDL.LU R19, [R1+0x180] ;  /* 0x0001800001137983 */ /* 0x000f280000300800 */
        /* <DEDUP_REMOVED lines=26> */
[C---:B------:R-:W-:Y:S01]  /*4ec60*/  LOP3.LUT P4, RZ, R16.reuse, 0x1000, RZ, 0xc0, !PT ;  /* 0x0000100010ff7812 */ /* 0x040fe2000788c0ff */
[----:B-1----:R-:W-:Y:S01]  /*4ec70*/  IMAD.WIDE R14, R251, 0x4, R4 ;  /* 0x00000004fb0e7825 */ /* 0x002fe200078e0204 */
[C---:B------:R-:W-:Y:S02]  /*4ec80*/  LOP3.LUT P5, RZ, R16.reuse, 0x2000, RZ, 0xc0, !PT ;  /* 0x0000200010ff7812 */ /* 0x040fe400078ac0ff */
[C---:B------:R-:W-:Y:S02]  /*4ec90*/  LOP3.LUT P6, RZ, R16.reuse, 0x4000, RZ, 0xc0, !PT ;  /* 0x0000400010ff7812 */ /* 0x040fe400078cc0ff */
[----:B------:R-:W-:Y:S01]  /*4eca0*/  LOP3.LUT P0, RZ, R16, 0x8000, RZ, 0xc0, !PT ;  /* 0x0000800010ff7812 */ /* 0x000fe2000780c0ff */
        /* <DEDUP_REMOVED lines=9> */
[----:B------:R1:W-:Y:S02]  /*4ed40*/  @P6 STG.E desc[UR6][R14.64], R19 ;  /* 0x000000130e006986 */ /* 0x0003e4000c101906 */
[----:B-1----:R-:W-:-:S05]  /*4ed50*/  IMAD.WIDE R14, R18, 0x4, R2 ;  /* 0x00000004120e7825 */ /* 0x002fca00078e0202 */
[----:B------:R1:W-:Y:S04]  /*4ed60*/  @P0 STG.E desc[UR6][R14.64], R17 ;  /* 0x000000110e000986 */ /* 0x0003e8000c101906 */
[----:B-1----:R-:W3:Y:S04]  /*4ed70*/  LDL.LU R17, [R1+0x1798] ;  /* 0x0017980001117983 */ /* 0x002ee80000300800 */
[----:B------:R-:W4:Y:S04]  /*4ed80*/  LDL.LU R249, [R1+0x984] ;  /* 0x0009840001f97983 */ /* 0x000f280000300800 */
[----:B------:R-:W2:Y:S04]  /*4ed90*/  LDL.LU R250, [R1+0x584] ;  /* 0x0005840001fa7983 */ /* 0x000ea80000300800 */
[----:B------:R-:W3:Y:S01]  /*4eda0*/  LDL.LU R20, [R1+0x1250] ;  /* 0x0012500001147983 */ /* 0x000ee20000300800 */
[----:B------:R-:W-:-:S02]  /*4edb0*/  LOP3.LUT P1, RZ, R16, 0x10000000, RZ, 0xc0, !PT ;  /* 0x1000000010ff7812 */ /* 0x000fc4000782c0ff */
[----:B------:R-:W-:Y:S01]  /*4edc0*/  LOP3.LUT R11, R11, 0xfffffff7, RZ, 0xc0, !PT ;  /* 0xfffffff70b0b7812 */ /* 0x000fe200078ec0ff */
[----:B------:R-:W2:Y:S01]  /*4edd0*/  LDL.LU R252, [R1+0x184] ;  /* 0x0001840001fc7983 */ /* 0x000ea20000300800 */
[----:B------:R-:W-:Y:S01]  /*4ede0*/  LOP3.LUT P4, RZ, R16, 0x10000, RZ, 0xc0, !PT ;  /* 0x0001000010ff7812 */ /* 0x000fe2000788c0ff */
[----:B------:R-:W-:Y:S02]  /*4edf0*/  IMAD.WIDE R14, R18, 0x4, R4 ;  /* 0x00000004120e7825 */ /* 0x000fe400078e0204 */
[----:B------:R-:W2:Y:S04]  /*4ee00*/  LDL.LU R231, [R1+0xd78] ;  /* 0x000d780001e77983 */ /* 0x000ea80000300800 */
[----:B------:R-:W2:Y:S02]  /*4ee10*/  LDL.LU R19, [R1+0x588] ;  /* 0x0005880001137983 */ /* 0x000ea40000300800 */
[----:B------:R-:W-:-:S02]  /*4ee20*/  @P1 LOP3.LUT R11, R11, 0x8, RZ, 0xfc, !PT ;  /* 0x000000080b0b1812 */ /* 0x000fc400078efcff */
[----:B------:R-:W-:Y:S01]  /*4ee30*/  LOP3.LUT P1, RZ, R16, 0x8000000, RZ, 0xc0, !PT ;  /* 0x0800000010ff7812 */ /* 0x000fe2000782c0ff */
[----:B------:R-:W2:Y:S01]  /*4ee40*/  LDL.LU R18, [R1+0x1254] ;  /* 0x0012540001127983 */ /* 0x000ea20000300800 */
[----:B------:R-:W-:-:S03]  /*4ee50*/  LOP3.LUT R11, R11, 0xffffffef, RZ, 0xc0, !PT ;  /* 0xffffffef0b0b7812 */ /* 0x000fc600078ec0ff */
[----:B------:R-:W2:Y:S08]  /*4ee60*/  LDL.LU R22, [R1+0x125c] ;  /* 0x00125c0001167983 */ /* 0x000eb00000300800 */
        /* <DEDUP_REMOVED lines=16> */
[C---:B------:R-:W-:Y:S02]  /*4ef70*/  LOP3.LUT P1, RZ, R16.reuse, 0x200000, RZ, 0xc0, !PT ;  /* 0x0020000010ff7812 */ /* 0x040fe4000782c0ff */
[----:B------:R-:W-:Y:S02]  /*4ef80*/  LOP3.LUT R11, R11, 0xfffffbff, RZ, 0xc0, !PT ;  /* 0xfffffbff0b0b7812 */ /* 0x000fe400078ec0ff */
[C---:B------:R-:W-:Y:S02]  /*4ef90*/  LOP3.LUT P5, RZ, R16.reuse, 0x20000, RZ, 0xc0, !PT ;  /* 0x0002000010ff7812 */ /* 0x040fe400078ac0ff */
[C---:B------:R-:W-:Y:S02]  /*4efa0*/  LOP3.LUT P6, RZ, R16.reuse, 0x40000, RZ, 0xc0, !PT ;  /* 0x0004000010ff7812 */ /* 0x040fe400078cc0ff */
[----:B------:R-:W-:-:S02]  /*4efb0*/  LOP3.LUT P0, RZ, R16, 0x80000, RZ, 0xc0, !PT ;  /* 0x0008000010ff7812 */ /* 0x000fc4000780c0ff */
[C---:B------:R-:W-:Y:S02]  /*4efc0*/  LOP3.LUT P2, RZ, R16.reuse, 0x20000000, RZ, 0xc0, !PT ;  /* 0x2000000010ff7812 */ /* 0x040fe4000784c0ff */
[C---:B------:R-:W-:Y:S02]  /*4efd0*/  LOP3.LUT P3, RZ, R16.reuse, 0x40000000, RZ, 0xc0, !PT ;  /* 0x4000000010ff7812 */ /* 0x040fe4000786c0ff */
[----:B------:R-:W-:Y:S02]  /*4efe0*/  @P1 LOP3.LUT R11, R11, 0x400, RZ, 0xfc, !PT ;  /* 0x000004000b0b1812 */ /* 0x000fe400078efcff */
[C---:B------:R-:W-:Y:S01]  /*4eff0*/  LOP3.LUT P1, RZ, R16.reuse, 0x100000, RZ, 0xc0, !PT ;  /* 0x0010000010ff7812 */ /* 0x040fe2000782c0ff */
[----:B----4-:R1:W-:Y:S04]  /*4f000*/  @P4 STG.E desc[UR6][R14.64], R249 ;  /* 0x000000f90e004986 */ /* 0x0103e8000c101906 */
[----:B-1----:R-:W4:Y:S01]  /*4f010*/  LDL.LU R249, [R1+0x988] ;  /* 0x0009880001f97983 */ /* 0x002f220000300800 */
[----:B------:R-:W-:-:S03]  /*4f020*/  LOP3.LUT P4, RZ, R16, 0x80000000, RZ, 0xc0, !PT ;  /* 0x8000000010ff7812 */ /* 0x000fc6000788c0ff */
[----:B------:R-:W4:Y:S01]  /*4f030*/  LDL.LU R16, [R1+0x188] ;  /* 0x0001880001107983 */ /* 0x000f220000300800 */
[----:B---3--:R-:W-:-:S05]  /*4f040*/  IMAD.WIDE R14, R20, 0x4, R2 ;  /* 0x00000004140e7825 */ /* 0x008fca00078e0202 */
[----:B--2---:R1:W-:Y:S02]  /*4f050*/  @P5 STG.E desc[UR6][R14.64], R250 ;  /* 0x000000fa0e005986 */ /* 0x0043e4000c101906 */
[----:B-1----:R-:W-:Y:S02]  /*4f060*/  IMAD.WIDE R14, R20, 0x4, R4 ;  /* 0x00000004140e7825 */ /* 0x002fe400078e0204 */
[----:B------:R-:W2:Y:S04]  /*4f070*/  LDL.LU R20, [R1+0xd7c] ;  /* 0x000d7c0001147983 */ /* 0x000ea80000300800 */
[----:B------:R-:W3:Y:S04]  /*4f080*/  LDL.LU R23, [R1+0x98c] ;  /* 0x00098c0001177983 */ /* 0x000ee80000300800 */
[----:B------:R-:W3:Y:S04]  /*4f090*/  LDL.LU R10, [R1+0x58c] ;  /* 0x00058c00010a7983 */ /* 0x000ee80000300800 */
[----:B------:R-:W3:Y:S04]  /*4f0a0*/  LDL.LU R13, [R1+0x1260] ;  /* 0x00126000010d7983 */ /* 0x000ee80000300800 */
[----:B------:R-:W3:Y:S04]  /*4f0b0*/  LDL.LU R0, [R1+0x18c] ;  /* 0x00018c0001007983 */ /* 0x000ee80000300800 */
[----:B------:R-:W3:Y:S04]  /*4f0c0*/  LDL.LU R164, [R1+0xd80] ;  /* 0x000d800001a47983 */ /* 0x000ee80000300800 */
[----:B------:R1:W-:Y:S04]  /*4f0d0*/  @P6 STG.E desc[UR6][R14.64], R252 ;  /* 0x000000fc0e006986 */ /* 0x0003e8000c101906 */
[----:B------:R-:W3:Y:S04]  /*4f0e0*/  LDL.LU R165, [R1+0x1268] ;  /* 0x0012680001a57983 */ /* 0x000ee80000300800 */
[----:B------:R-:W3:Y:S01]  /*4f0f0*/  LDL.LU R228, [R1+0x990] ;  /* 0x0009900001e47983 */ /* 0x000ee20000300800 */
[----:B-1----:R-:W-:-:S03]  /*4f100*/  IMAD.WIDE R14, R230, 0x4, R2 ;  /* 0x00000004e60e7825 */ /* 0x002fc600078e0202 */
[----:B------:R-:W3:Y:S04]  /*4f110*/  LDL.LU R229, [R1+0x590] ;  /* 0x0005900001e57983 */ /* 0x000ee80000300800 */
[----:B------:R1:W-:Y:S04]  /*4f120*/  @P0 STG.E desc[UR6][R14.64], R231 ;  /* 0x000000e70e000986 */ /* 0x0003e8000c101906 */
[----:B------:R-:W3:Y:S04]  /*4f130*/  LDL.LU R166, [R1+0x1264] ;  /* 0x0012640001a67983 */ /* 0x000ee80000300800 */
[----:B------:R-:W3:Y:S01]  /*4f140*/  LDL.LU R167, [R1+0x190] ;  /* 0x0001900001a77983 */ /* 0x000ee20000300800 */
[----:B-1----:R-:W-:-:S03]  /*4f150*/  IMAD.WIDE R14, R230, 0x4, R4 ;  /* 0x00000004e60e7825 */ /* 0x002fc600078e0204 */
[----:B------:R-:W3:Y:S04]  /*4f160*/  LDL.LU R251, [R1+0xd84] ;  /* 0x000d840001fb7983 */ /* 0x000ee80000300800 */
[----:B------:R-:W3:Y:S04]  /*4f170*/  LDL.LU R250, [R1+0x126c] ;  /* 0x00126c0001fa7983 */ /* 0x000ee80000300800 */
[----:B------:R-:W3:Y:S04]  /*4f180*/  LDL.LU R252, [R1+0x994] ;  /* 0x0009940001fc7983 */ /* 0x000ee80000300800 */
[----:B------:R-:W3:Y:S04]  /*4f190*/  LDL.LU R231, [R1+0x594] ;  /* 0x0005940001e77983 */ /* 0x000ee80000300800 */
[----:B------:R-:W3:Y:S04]  /*4f1a0*/  LDL.LU R230, [R1+0x1270] ;  /* 0x0012700001e67983 */ /* 0x000ee80000300800 */
[----:B----4-:R1:W-:Y:S01]  /*4f1b0*/  @P1 STG.E desc[UR6][R14.64], R249 ;  /* 0x000000f90e001986 */ /* 0x0103e2000c101906 */
[----:B------:R-:W-:Y:S01]  /*4f1c0*/  LOP3.LUT P1, RZ, R11, 0x400, RZ, 0xc0, !PT ;  /* 0x000004000bff7812 */ /* 0x000fe2000782c0ff */
[----:B-1----:R-:W-:-:S02]  /*4f1d0*/  IMAD.WIDE R14, R18, 0x4, R2 ;  /* 0x00000004120e7825 */ /* 0x002fc400078e0202 */
[----:B------:R-:W4:Y:S10]  /*4f1e0*/  LDL.LU R249, [R1+0x1794] ;  /* 0x0017940001f97983 */ /* 0x000f340000300800 */
[----:B------:R1:W-:Y:S01]  /*4f1f0*/  @P1 STG.E desc[UR6][R14.64], R19 ;  /* 0x000000130e001986 */ /* 0x0003e2000c101906 */
[----:B------:R-:W-:Y:S01]  /*4f200*/  LOP3.LUT P1, RZ, R11, 0x200, RZ, 0xc0, !PT ;  /* 0x000002000bff7812 */ /* 0x000fe2000782c0ff */
[----:B-1----:R-:W-:-:S02]  /*4f210*/  IMAD.WIDE R14, R18, 0x4, R4 ;  /* 0x00000004120e7825 */ /* 0x002fc400078e0204 */
[----:B------:R-:W4:Y:S10]  /*4f220*/  LDL.LU R19, [R1+0x1790] ;  /* 0x0017900001137983 */ /* 0x000f340000300800 */
[----:B------:R1:W-:Y:S01]  /*4f230*/  @P1 STG.E desc[UR6][R14.64], R16 ;  /* 0x000000100e001986 */ /* 0x0003e2000c101906 */
[----:B------:R-:W-:-:S03]  /*4f240*/  LOP3.LUT P1, RZ, R11, 0x100, RZ, 0xc0, !PT ;  /* 0x000001000bff7812 */ /* 0x000fc6000782c0ff */
[----:B------:R-:W4:Y:S01]  /*4f250*/  LDL.LU R18, [R1+0x178c] ;  /* 0x00178c0001127983 */ /* 0x000f220000300800 */
[----:B-1----:R-:W-:-:S09]  /*4f260*/  IMAD.WIDE R14, R22, 0x4, R2 ;  /* 0x00000004160e7825 */ /* 0x002fd200078e0202 */
[----:B--2---:R1:W-:Y:S04]  /*4f270*/  @P1 STG.E desc[UR6][R14.64], R20 ;  /* 0x000000140e001986 */ /* 0x0043e8000c101906 */
[----:B-1----:R-:W2:Y:S01]  /*4f280*/  LDL.LU R20, [R1+0x194] ;  /* 0x0001940001147983 */ /* 0x002ea20000300800 */
[----:B------:R-:W-:Y:S01]  /*4f290*/  LOP3.LUT P1, RZ, R11, 0x80, RZ, 0xc0, !PT ;  /* 0x000000800bff7812 */ /* 0x000fe2000782c0ff */
[----:B------:R-:W-:-:S12]  /*4f2a0*/  IMAD.WIDE R14, R22, 0x4, R4 ;  /* 0x00000004160e7825 */ /* 0x000fd800078e0204 */
[----:B---3--:R1:W-:Y:S01]  /*4f2b0*/  @P1 STG.E desc[UR6][R14.64], R23 ;  /* 0x000000170e001986 */ /* 0x0083e2000c101906 */
        /* <DEDUP_REMOVED lines=21> */
[----:B-1----:R-:W-:Y:S02]  /*4f410*/  IMAD.WIDE R14, R250, 0x4, R4 ;  /* 0x00000004fa0e7825 */ /* 0x002fe400078e0204 */
[----:B------:R-:W3:Y:S04]  /*4f420*/  LDL.LU R250, [R1+0xd8c] ;  /* 0x000d8c0001fa7983 */ /* 0x000ee80000300800 */
[----:B------:R1:W-:Y:S02]  /*4f430*/  @P5 STG.E desc[UR6][R14.64], R252 ;  /* 0x000000fc0e005986 */ /* 0x0003e4000c101906 */
[----:B-1----:R-:W-:-:S05]  /*4f440*/  IMAD.WIDE R14, R230, 0x4, R2 ;  /* 0x00000004e60e7825 */ /* 0x002fca00078e0202 */
[----:B------:R1:W-:Y:S02]  /*4f450*/  @P6 STG.E desc[UR6][R14.64], R231 ;  /* 0x000000e70e006986 */ /* 0x0003e4000c101906 */
[----:B-1----:R-:W-:Y:S02]  /*4f460*/  IMAD.WIDE R14, R230, 0x4, R4 ;  /* 0x00000004e60e7825 */ /* 0x002fe400078e0204 */
[----:B------:R-:W4:Y:S04]  /*4f470*/  LDL.LU R230, [R1+0x127c] ;  /* 0x00127c0001e67983 */ /* 0x000f280000300800 */
[----:B------:R-:W3:Y:S04]  /*4f480*/  LDL.LU R231, [R1+0x99c] ;  /* 0x00099c0001e77983 */ /* 0x000ee80000300800 */
        /* <DEDUP_REMOVED lines=32> */
[----:B------:R-:W4:Y:S01]  /*4f690*/  LDL.LU R165, [R1+0x128c] ;  /* 0x00128c0001a57983 */ /* 0x000f220000300800 */
[----:B------:R-:W-:-:S02]  /*4f6a0*/  @P1 LOP3.LUT R12, R12, 0x80000000, RZ, 0xfc, !PT ;  /* 0x800000000c0c1812 */ /* 0x000fc400078efcff */
[----:B------:R-:W-:Y:S01]  /*4f6b0*/  LOP3.LUT P1, RZ, R17, 0x400, RZ, 0xc0, !PT ;  /* 0x0000040011ff7812 */ /* 0x000fe2000782c0ff */
[----:B------:R-:W4:Y:S01]  /*4f6c0*/  LDL.LU R228, [R1+0xd94] ;  /* 0x000d940001e47983 */ /* 0x000f220000300800 */
        /* <DEDUP_REMOVED lines=8> */
[----:B------:R-:W-:Y:S01]  /*4f750*/  LOP3.LUT P0, RZ, R17, 0x40, RZ, 0xc0, !PT ;  /* 0x0000004011ff7812 */ /* 0x000fe2000780c0ff */
[----:B---3--:R1:W-:Y:S01]  /*4f760*/  @P5 STG.E desc[UR6][R14.64], R229 ;  /* 0x000000e50e005986 */ /* 0x0083e2000c101906 */
        /* <DEDUP_REMOVED lines=8> */
[----:B------:R1:W-:Y:S02]  /*4f7f0*/  @P0 STG.E desc[UR6][R14.64], R251 ;  /* 0x000000fb0e000986 */ /* 0x0003e4000c101906 */
[----:B-1----:R-:W-:-:S02]  /*4f800*/  IMAD.WIDE R14, R230, 0x4, R2 ;  /* 0x00000004e60e7825 */ /* 0x002fc400078e0202 */
[----:B------:R-:W3:Y:S04]  /*4f810*/  LDL.LU R251, [R1+0x1294] ;  /* 0x0012940001fb7983 */ /* 0x000ee80000300800 */
[----:B------:R1:W-:Y:S01]  /*4f820*/  @P1 STG.E desc[UR6][R14.64], R250 ;  /* 0x000000fa0e001986 */ /* 0x0003e2000c101906 */
[----:B------:R-:W-:-:S03]  /*4f830*/  LOP3.LUT P1, RZ, R11, 0x4, RZ, 0xc0, !PT ;  /* 0x000000040bff7812 */ /* 0x000fc6000782c0ff */
[----:B------:R-:W3:Y:S01]  /*4f840*/  LDL.LU R167, [R1+0x5a4] ;  /* 0x0005a40001a77983 */ /* 0x000ee20000300800 */
[----:B-1----:R-:W-:-:S03]  /*4f850*/  IMAD.WIDE R14, R230, 0x4, R4 ;  /* 0x00000004e60e7825 */ /* 0x002fc600078e0204 */
[----:B------:R-:W3:Y:S06]  /*4f860*/  LDL.LU R250, [R1+0x1a4] ;  /* 0x0001a40001fa7983 */ /* 0x000eec0000300800 */
[----:B------:R1:W-:Y:S01]  /*4f870*/  @P1 STG.E desc[UR6][R14.64], R231 ;  /* 0x000000e70e001986 */ /* 0x0003e2000c101906 */
[----:B------:R-:W-:-:S03]  /*4f880*/  LOP3.LUT P1, RZ, R11, 0x2, RZ, 0xc0, !PT ;  /* 0x000000020bff7812 */ /* 0x000fc6000782c0ff */
[----:B------:R-:W3:Y:S01]  /*4f890*/  LDL.LU R230, [R1+0x1298] ;  /* 0x0012980001e67983 */ /* 0x000ee20000300800 */
[----:B-1----:R-:W-:-:S03]  /*4f8a0*/  IMAD.WIDE R14, R252, 0x4, R2 ;  /* 0x00000004fc0e7825 */ /* 0x002fc600078e0202 */
[----:B------:R-:W3:Y:S06]  /*4f8b0*/  LDL.LU R231, [R1+0xd98] ;  /* 0x000d980001e77983 */ /* 0x000eec0000300800 */
[----:B--2---:R1:W-:Y:S01]  /*4f8c0*/  @P1 STG.E desc[UR6][R14.64], R20 ;  /* 0x000000140e001986 */ /* 0x0043e2000c101906 */
[----:B------:R-:W-:Y:S01]  /*4f8d0*/  LOP3.LUT P1, RZ, R11, 0x1, RZ, 0xc0, !PT ;  /* 0x000000010bff7812 */ /* 0x000fe2000782c0ff */
[----:B------:R-:W-:Y:S02]  /*4f8e0*/  IMAD.WIDE R10, R252, 0x4, R4 ;  /* 0x00000004fc0a7825 */ /* 0x000fe400078e0204 */
[----:B-1----:R-:W2:Y:S10]  /*4f8f0*/  LDL.LU R20, [R1+0x129c] ;  /* 0x00129c0001147983 */ /* 0x002eb40000300800 */
[----:B----4-:R1:W-:Y:S01]  /*4f900*/  @P1 STG.E desc[UR6][R10.64], R22 ;  /* 0x000000160a001986 */ /* 0x0103e2000c101906 */
[----:B------:R-:W-:-:S03]  /*4f910*/  LOP3.LUT P1, RZ, R12, 0x80000000, RZ, 0xc0, !PT ;  /* 0x800000000cff7812 */ /* 0x000fc6000782c0ff */
[----:B------:R-:W4:Y:S01]  /*4f920*/  LDL.LU R252, [R1+0x5a8] ;  /* 0x0005a80001fc7983 */ /* 0x000f220000300800 */
[----:B-1----:R-:W-:-:S09]  /*4f930*/  IMAD.WIDE R10, R13, 0x4, R2 ;  /* 0x000000040d0a7825 */ /* 0x002fd200078e0202 */
        /* <DEDUP_REMOVED lines=9> */
[----:B------:R1:W-:Y:S04]  /*4f9d0*/  @P1 STG.E desc[UR6][R10.64], R18 ;  /* 0x000000120a001986 */ /* 0x0003e8000c101906 */
[----:B-1----:R-:W2:Y:S01]  /*4f9e0*/  LDL.LU R18, [R1+0x1788] ;  /* 0x0017880001127983 */ /* 0x002ea20000300800 */
[----:B------:R-:W-:Y:S02]  /*4f9f0*/  LOP3.LUT P1, RZ, R12, 0x8000000, RZ, 0xc0, !PT ;  /* 0x080000000cff7812 */ /* 0x000fe4000782c0ff */
[----:B------:R-:W-:Y:S01]  /*4fa00*/  LOP3.LUT P2, RZ, R17, 0x10000, RZ, 0xc0, !PT ;  /* 0x0001000011ff7812 */ /* 0x000fe2000784c0ff */
[----:B---3--:R-:W-:Y:S01]  /*4fa10*/  IMAD.WIDE R10, R229, 0x4, R2 ;  /* 0x00000004e50a7825 */ /* 0x008fe200078e0202 */
[C---:B------:R-:W-:Y:S02]  /*4fa20*/  LOP3.LUT P3, RZ, R17.reuse, 0x20000, RZ, 0xc0, !PT ;  /* 0x0002000011ff7812 */ /* 0x040fe4000786c0ff */
[----:B------:R-:W-:-:S07]  /*4fa30*/  LOP3.LUT P4, RZ, R17, 0x40000, RZ, 0xc0, !PT ;  /* 0x0004000011ff7812 */ /* 0x000fce000788c0ff */
        /* <DEDUP_REMOVED lines=9> */
[----:B-1----:R-:W-:-:S05]  /*4fad0*/  IMAD.WIDE R10, R230, 0x4, R2 ;  /* 0x00000004e60a7825 */ /* 0x002fca00078e0202 */
[----:B------:R1:W-:Y:S02]  /*4fae0*/  @P5 STG.E desc[UR6][R10.64], R231 ;  /* 0x000000e70a005986 */ /* 0x0003e4000c101906 */
[----:B-1----:R-:W-:Y:S02]  /*4faf0*/  IMAD.WIDE R10, R230, 0x4, R4 ;  /* 0x00000004e60a7825 */ /* 0x002fe400078e0204 */
[----:B------:R-:W3:Y:S04]  /*4fb00*/  LDL.LU R231, [R1+0x12a4] ;  /* 0x0012a40001e77983 */ /* 0x000ee80000300800 */
[----:B------:R-:W3:Y:S04]  /*4fb10*/  LDL.LU R230, [R1+0x1ac] ;  /* 0x0001ac0001e67983 */ /* 0x000ee80000300800 */
[----:B--2---:R1:W-:Y:S04]  /*4fb20*/  @P6 STG.E desc[UR6][R10.64], R18 ;  /* 0x000000120a006986 */ /* 0x0043e8000c101906 */
[----:B-1----:R-:W2:Y:S04]  /*4fb30*/  LDL.LU R18, [R1+0x1784] ;  /* 0x0017840001127983 */ /* 0x002ea80000300800 */
[----:B------:R-:W3:Y:S04]  /*4fb40*/  LDL.LU R166, [R1+0x1a8] ;  /* 0x0001a80001a67983 */ /* 0x000ee80000300800 */
[----:B------:R-:W3:Y:S04]  /*4fb50*/  LDL.LU R167, [R1+0xd9c] ;  /* 0x000d9c0001a77983 */ /* 0x000ee80000300800 */
[----:B------:R-:W3:Y:S01]  /*4fb60*/  LDL.LU R251, [R1+0x12a0] ;  /* 0x0012a00001fb7983 */ /* 0x000ee20000300800 */
[----:B------:R-:W-:-:S03]  /*4fb70*/  LOP3.LUT P0, RZ, R17, 0x200000, RZ, 0xc0, !PT ;  /* 0x0020000011ff7812 */ /* 0x000fc6000780c0ff */
[----:B------:R-:W3:Y:S01]  /*4fb80*/  LDL.LU R250, [R1+0x9ac] ;  /* 0x0009ac0001fa7983 */ /* 0x000ee20000300800 */
[----:B------:R-:W-:-:S09]  /*4fb90*/  IMAD.WIDE R10, R20, 0x4, R2 ;  /* 0x00000004140a7825 */ /* 0x000fd200078e0202 */
[----:B----4-:R1:W-:Y:S04]  /*4fba0*/  @P0 STG.E desc[UR6][R10.64], R252 ;  /* 0x000000fc0a000986 */ /* 0x0103e8000c101906 */
[----:B-1----:R-:W4:Y:S01]  /*4fbb0*/  LDL.LU R252, [R1+0x5ac] ;  /* 0x0005ac0001fc7983 */ /* 0x002f220000300800 */
[----:B------:R-:W-:Y:S01]  /*4fbc0*/  LOP3.LUT R12, R12, 0xfff7ffff, RZ, 0xc0, !PT ;  /* 0xfff7ffff0c0c7812 */ /* 0x000fe200078ec0ff */
[----:B------:R-:W-:Y:S02]  /*4fbd0*/  IMAD.WIDE R10, R20, 0x4, R4 ;  /* 0x00000004140a7825 */ /* 0x000fe400078e0204 */
[----:B------:R-:W4:Y:S01]  /*4fbe0*/  LDL.LU R20, [R1+0x12a8] ;  /* 0x0012a80001147983 */ /* 0x000f220000300800 */
[C---:B------:R-:W-:Y:S02]  /*4fbf0*/  LOP3.LUT P4, RZ, R17.reuse, 0x400000, RZ, 0xc0, !PT ;  /* 0x0040000011ff7812 */ /* 0x040fe4000788c0ff */
[----:B------:R-:W-:-:S02]  /*4fc00*/  LOP3.LUT P5, RZ, R17, 0x800000, RZ, 0xc0, !PT ;  /* 0x0080000011ff7812 */ /* 0x000fc400078ac0ff */
[C---:B------:R-:W-:Y:S02]  /*4fc10*/  LOP3.LUT P6, RZ, R17.reuse, 0x1000000, RZ, 0xc0, !PT ;  /* 0x0100000011ff7812 */ /* 0x040fe400078cc0ff */
[----:B------:R-:W-:Y:S02]  /*4fc20*/  LOP3.LUT P0, RZ, R17, 0x2000000, RZ, 0xc0, !PT ;  /* 0x0200000011ff7812 */ /* 0x000fe4000780c0ff */
        /* <DEDUP_REMOVED lines=24> */
[----:B------:R-:W2:Y:S04]  /*4fdb0*/  LDL.LU R17, [R1+0xda0] ;  /* 0x000da00001117983 */ /* 0x000ea80000300800 */
        /* <DEDUP_REMOVED lines=10> */
[----:B---3--:R1:W-:Y:S04]  /*4fe60*/  @P4 STG.E desc[UR6][R10.64], R166 ;  /* 0x000000a60a004986 */ /* 0x0083e8000c101906 */
[----:B------:R-:W3:Y:S01]  /*4fe70*/  LDL.LU R229, [R1+0xda8] ;  /* 0x000da80001e57983 */ /* 0x000ee20000300800 */
[----:B-1----:R-:W-:-:S03]  /*4fe80*/  IMAD.WIDE R10, R251, 0x4, R2 ;  /* 0x00000004fb0a7825 */ /* 0x002fc600078e0202 */
[----:B------:R-:W3:Y:S04]  /*4fe90*/  LDL.LU R166, [R1+0x12b8] ;  /* 0x0012b80001a67983 */ /* 0x000ee80000300800 */
[----:B------:R1:W-:Y:S02]  /*4fea0*/  @P5 STG.E desc[UR6][R10.64], R167 ;  /* 0x000000a70a005986 */ /* 0x0003e4000c101906 */
[----:B-1----:R-:W-:Y:S02]  /*4feb0*/  IMAD.WIDE R10, R251, 0x4, R4 ;  /* 0x00000004fb0a7825 */ /* 0x002fe400078e0204 */
[----:B------:R-:W3:Y:S04]  /*4fec0*/  LDL.LU R167, [R1+0x9b8] ;  /* 0x0009b80001a77983 */ /* 0x000ee80000300800 */
[----:B------:R1:W-:Y:S04]  /*4fed0*/  @P6 STG.E desc[UR6][R10.64], R250 ;  /* 0x000000fa0a006986 */ /* 0x0003e8000c101906 */
[----:B------:R-:W3:Y:S04]  /*4fee0*/  LDL.LU R251, [R1+0x5b8] ;  /* 0x0005b80001fb7983 */ /* 0x000ee80000300800 */
[----:B-1----:R-:W3:Y:S01]  /*4fef0*/  LDL.LU R250, [R1+0x12bc] ;  /* 0x0012bc0001fa7983 */ /* 0x002ee20000300800 */
[----:B------:R-:W-:-:S05]  /*4ff00*/  IMAD.WIDE R10, R231, 0x4, R2 ;  /* 0x00000004e70a7825 */ /* 0x000fca00078e0202 */
[----:B----4-:R1:W-:Y:S02]  /*4ff10*/  @P0 STG.E desc[UR6][R10.64], R252 ;  /* 0x000000fc0a000986 */ /* 0x0103e4000c101906 */
[----:B-1----:R-:W-:Y:S02]  /*4ff20*/  IMAD.WIDE R10, R231, 0x4, R4 ;  /* 0x00000004e70a7825 */ /* 0x002fe400078e0204 */
[----:B------:R-:W4:Y:S04]  /*4ff30*/  LDL.LU R252, [R1+0x1b8] ;  /* 0x0001b80001fc7983 */ /* 0x000f280000300800 */
[----:B------:R1:W-:Y:S04]  /*4ff40*/  @P1 STG.E desc[UR6][R10.64], R230 ;  /* 0x000000e60a001986 */ /* 0x0003e8000c101906 */
[----:B------:R-:W4:Y:S04]  /*4ff50*/  LDL.LU R231, [R1+0xdac] ;  /* 0x000dac0001e77983 */ /* 0x000f280000300800 */
[----:B-1----:R-:W4:Y:S01]  /*4ff60*/  LDL.LU R230, [R1+0x12c0] ;  /* 0x0012c00001e67983 */ /* 0x002f220000300800 */
[----:B------:R-:W-:Y:S01]  /*4ff70*/  LOP3.LUT P1, RZ, R12, 0x4000000, RZ, 0xc0, !PT ;  /* 0x040000000cff7812 */ /* 0x000fe2000782c0ff */
[----:B------:R-:W-:Y:S01]  /*4ff80*/  IMAD.WIDE R10, R20, 0x4, R2 ;  /* 0x00000004140a7825 */ /* 0x000fe200078e0202 */
[----:B------:R-:W-:-:S02]  /*4ff90*/  LOP3.LUT P2, RZ, R18, 0x8, RZ, 0xc0, !PT ;  /* 0x0000000812ff7812 */ /* 0x000fc4000784c0ff */
[C---:B------:R-:W-:Y:S02]  /*4ffa0*/  LOP3.LUT P3, RZ, R18.reuse, 0x10, RZ, 0xc0, !PT ;  /* 0x0000001012ff7812 */ /* 0x040fe4000786c0ff */
[C---:B------:R-:W-:Y:S02]  /*4ffb0*/  LOP3.LUT P4, RZ, R18.reuse, 0x20, RZ, 0xc0, !PT ;  /* 0x0000002012ff7812 */ /* 0x040fe4000788c0ff */
[C---:B------:R-:W-:Y:S02]  /*4ffc0*/  LOP3.LUT P5, RZ, R18.reuse, 0x40, RZ, 0xc0, !PT ;  /* 0x0000004012ff7812 */ /* 0x040fe400078ac0ff */
[----:B------:R-:W-:-:S03]  /*4ffd0*/  LOP3.LUT P6, RZ, R18, 0x80, RZ, 0xc0, !PT ;  /* 0x0000008012ff7812 */ /* 0x000fc600078cc0ff */
[----:B--2---:R1:W-:Y:S02]  /*4ffe0*/  @P1 STG.E desc[UR6][R10.64], R17 ;  /* 0x000000110a001986 */ /* 0x0043e4000c101906 */
        /* <DEDUP_REMOVED lines=22> */
[----:B---3--:R-:W-:-:S05]  /*50150*/  IMAD.WIDE R10, R166, 0x4, R2 ;  /* 0x00000004a60a7825 */ /* 0x008fca00078e0202 */
[----:B------:R1:W-:Y:S02]  /*50160*/  @P2 STG.E desc[UR6][R10.64], R229 ;  /* 0x000000e50a002986 */ /* 0x0003e4000c101906 */
[----:B-1----:R-:W-:Y:S02]  /*50170*/  IMAD.WIDE R10, R166, 0x4, R4 ;  /* 0x00000004a60a7825 */ /* 0x002fe400078e0204 */
[----:B------:R-:W3:Y:S04]  /*50180*/  LDL.LU R166, [R1+0x5bc] ;  /* 0x0005bc0001a67983 */ /* 0x000ee80000300800 */
[----:B------:R1:W-:Y:S02]  /*50190*/  @P3 STG.E desc[UR6][R10.64], R167 ;  /* 0x000000a70a003986 */ /* 0x0003e4000c101906 */
[----:B-1----:R-:W-:-:S02]  /*501a0*/  IMAD.WIDE R10, R250, 0x4, R2 ;  /* 0x00000004fa0a7825 */ /* 0x002fc400078e0202 */
[----:B------:R-:W3:Y:S04]  /*501b0*/  LDL.LU R167, [R1+0x12c4] ;  /* 0x0012c40001a77983 */ /* 0x000ee80000300800 */
[----:B------:R1:W-:Y:S02]  /*501c0*/  @P4 STG.E desc[UR6][R10.64], R251 ;  /* 0x000000fb0a004986 */ /* 0x0003e4000c101906 */
[----:B-1----:R-:W-:Y:S02]  /*501d0*/  IMAD.WIDE R10, R250, 0x4, R4 ;  /* 0x00000004fa0a7825 */ /* 0x002fe400078e0204 */
[----:B------:R-:W3:Y:S04]  /*501e0*/  LDL.LU R251, [R1+0x1bc] ;  /* 0x0001bc0001fb7983 */ /* 0x000ee80000300800 */
[----:B----4-:R1:W-:Y:S04]  /*501f0*/  @P5 STG.E desc[UR6][R10.64], R252 ;  /* 0x000000fc0a005986 */ /* 0x0103e8000c101906 */
[----:B------:R-:W4:Y:S04]  /*50200*/  LDL.LU R250, [R1+0xdb0] ;  /* 0x000db00001fa7983 */ /* 0x000f280000300800 */
[----:B-1----:R-:W4:Y:S01]  /*50210*/  LDL.LU R252, [R1+0x12c8] ;  /* 0x0012c80001fc7983 */ /* 0x002f220000300800 */
[----:B------:R-:W-:-:S05]  /*50220*/  IMAD.WIDE R10, R230, 0x4, R2 ;  /* 0x00000004e60a7825 */ /* 0x000fca00078e0202 */
[----:B------:R1:W-:Y:S04]  /*50230*/  @P6 STG.E desc[UR6][R10.64], R231 ;  /* 0x000000e70a006986 */ /* 0x0003e8000c101906 */
[----:B-1----:R-:W4:Y:S01]  /*50240*/  LDL.LU R231, [R1+0x9c0] ;  /* 0x0009c00001e77983 */ /* 0x002f220000300800 */
[----:B------:R-:W-:Y:S01]  /*50250*/  LOP3.LUT P0, RZ, R18, 0x100, RZ, 0xc0, !PT ;  /* 0x0000010012ff7812 */ /* 0x000fe2000780c0ff */
[----:B------:R-:W-:Y:S02]  /*50260*/  IMAD.WIDE R10, R230, 0x4, R4 ;  /* 0x00000004e60a7825 */ /* 0x000fe400078e0204 */
[----:B------:R-:W4:Y:S10]  /*50270*/  LDL.LU R230, [R1+0x5c0] ;  /* 0x0005c00001e67983 */ /* 0x000f340000300800 */
[----:B--2---:R1:W-:Y:S04]  /*50280*/  @P0 STG.E desc[UR6][R10.64], R20 ;  /* 0x000000140a000986 */ /* 0x0043e8000c101906 */
[----:B-1----:R-:W2:Y:S04]  /*50290*/  LDL.LU R20, [R1+0x12cc] ;  /* 0x0012cc0001147983 */ /* 0x002ea80000300800 */
        /* <DEDUP_REMOVED lines=8> */
[----:B------:R-:W2:Y:S01]  /*50320*/  LDL.LU R164, [R1+0x12d8] ;  /* 0x0012d80001a47983 */ /* 0x000ea20000300800 */
[----:B------:R-:W-:-:S03]  /*50330*/  LOP3.LUT P4, RZ, R18, 0x200, RZ, 0xc0, !PT ;  /* 0x0000020012ff7812 */ /* 0x000fc6000788c0ff */
[----:B------:R-:W2:Y:S01]  /*50340*/  LDL.LU R165, [R1+0x9c8] ;  /* 0x0009c80001a57983 */ /* 0x000ea20000300800 */
[----:B------:R-:W-:-:S03]  /*50350*/  LOP3.LUT P5, RZ, R18, 0x400, RZ, 0xc0, !PT ;  /* 0x0000040012ff7812 */ /* 0x000fc600078ac0ff */
[----:B------:R-:W2:Y:S04]  /*50360*/  LDL.LU R228, [R1+0x5c8] ;  /* 0x0005c80001e47983 */ /* 0x000ea80000300800 */
[----:B------:R-:W2:Y:S01]  /*50370*/  LDL.LU R229, [R1+0x12dc] ;  /* 0x0012dc0001e57983 */ /* 0x000ea20000300800 */
[C---:B------:R-:W-:Y:S02]  /*50380*/  LOP3.LUT P6, RZ, R18.reuse, 0x800, RZ, 0xc0, !PT ;  /* 0x0000080012ff7812 */ /* 0x040fe400078cc0ff */
[C---:B------:R-:W-:Y:S02]  /*50390*/  LOP3.LUT P0, RZ, R18.reuse, 0x1000, RZ, 0xc0, !PT ;  /* 0x0000100012ff7812 */ /* 0x040fe4000780c0ff */
        /* <DEDUP_REMOVED lines=8> */
[----:B------:R1:W-:Y:S02]  /*50420*/  @P4 STG.E desc[UR6][R10.64], R166 ;  /* 0x000000a60a004986 */ /* 0x0003e4000c101906 */
[----:B-1----:R-:W-:Y:S02]  /*50430*/  IMAD.WIDE R10, R167, 0x4, R4 ;  /* 0x00000004a70a7825 */ /* 0x002fe400078e0204 */
[----:B------:R-:W3:Y:S04]  /*50440*/  LDL.LU R166, [R1+0x1c8] ;  /* 0x0001c80001a67983 */ /* 0x000ee80000300800 */
[----:B------:R4:W-:Y:S02]  /*50450*/  @P5 STG.E desc[UR6][R10.64], R251 ;  /* 0x000000fb0a005986 */ /* 0x0009e4000c101906 */
[----:B----4-:R-:W-:-:S02]  /*50460*/  IMAD.WIDE R10, R252, 0x4, R2 ;  /* 0x00000004fc0a7825 */ /* 0x010fc400078e0202 */
[----:B------:R-:W4:Y:S04]  /*50470*/  LDL.LU R251, [R1+0x12e0] ;  /* 0x0012e00001fb7983 */ /* 0x000f280000300800 */
[----:B------:R1:W-:Y:S04]  /*50480*/  @P6 STG.E desc[UR6][R10.64], R250 ;  /* 0x000000fa0a006986 */ /* 0x0003e8000c101906 */
[----:B------:R-:W4:Y:S01]  /*50490*/  LDL.LU R167, [R1+0xdbc] ;  /* 0x000dbc0001a77983 */ /* 0x000f220000300800 */
[----:B-1----:R-:W-:-:S03]  /*504a0*/  IMAD.WIDE R10, R252, 0x4, R4 ;  /* 0x00000004fc0a7825 */ /* 0x002fc600078e0204 */
[----:B------:R-:W4:Y:S04]  /*504b0*/  LDL.LU R250, [R1+0x9cc] ;  /* 0x0009cc0001fa7983 */ /* 0x000f280000300800 */
[----:B------:R1:W-:Y:S04]  /*504c0*/  @P0 STG.E desc[UR6][R10.64], R231 ;  /* 0x000000e70a000986 */ /* 0x0003e8000c101906 */
[----:B------:R-:W4:Y:S04]  /*504d0*/  LDL.LU R252, [R1+0x5cc] ;  /* 0x0005cc0001fc7983 */ /* 0x000f280000300800 */
[----:B-1----:R-:W4:Y:S01]  /*504e0*/  LDL.LU R231, [R1+0x12e4] ;  /* 0x0012e40001e77983 */ /* 0x002f220000300800 */
[----:B------:R-:W-:-:S04]  /*504f0*/  LOP3.LUT R12, R12, 0xffffdfff, RZ, 0xc0, !PT ;  /* 0xffffdfff0c0c7812 */ /* 0x000fc800078ec0ff */
        /* <DEDUP_REMOVED lines=17> */
[----:B--2---:R-:W-:-:S12]  /*50610*/  IMAD.WIDE R10, R20, 0x4, R2 ;  /* 0x00000004140a7825 */ /* 0x004fd800078e0202 */
[----:B------:R1:W-:Y:S02]  /*50620*/  @P1 STG.E desc[UR6][R10.64], R230 ;  /* 0x000000e60a001986 */ /* 0x0003e4000c101906 */
[----:B-1----:R-:W-:Y:S02]  /*50630*/  IMAD.WIDE R10, R20, 0x4, R4 ;  /* 0x00000004140a7825 */ /* 0x002fe400078e0204 */
[----:B------:R-:W2:Y:S04]  /*50640*/  LDL.LU R230, [R1+0xdc0] ;  /* 0x000dc00001e67983 */ /* 0x000ea80000300800 */
        /* <DEDUP_REMOVED lines=30> */
[----:B----4-:R-:W-:-:S05]  /*50830*/  IMAD.WIDE R10, R251, 0x4, R2 ;  /* 0x00000004fb0a7825 */ /* 0x010fca00078e0202 */
[----:B------:R1:W-:Y:S01]  /*50840*/  @P3 STG.E desc[UR6][R10.64], R167 ;  /* 0x000000a70a003986 */ /* 0x0003e2000c101906 */
[----:B------:R-:W-:Y:S01]  /*50850*/  LOP3.LUT P6, RZ, R18, 0x4000000, RZ, 0xc0, !PT ;  /* 0x0400000012ff7812 */ /* 0x000fe200078cc0ff */
        /* <DEDUP_REMOVED lines=8> */
[----:B------:R-:W4:Y:S04]  /*508e0*/  LDL.LU R228, [R1+0x9d0] ;  /* 0x0009d00001e47983 */ /* 0x000f280000300800 */
[----:B------:R-:W4:Y:S04]  /*508f0*/  LDL.LU R229, [R1+0x5d0] ;  /* 0x0005d00001e57983 */ /* 0x000f280000300800 */
[----:B------:R-:W4:Y:S04]  /*50900*/  LDL.LU R166, [R1+0x12ec] ;  /* 0x0012ec0001a67983 */ /* 0x000f280000300800 */
[----:B------:R-:W4:Y:S01]  /*50910*/  LDL.LU R167, [R1+0x1d0] ;  /* 0x0001d00001a77983 */ /* 0x000f220000300800 */
[----:B------:R-:W-:-:S03]  /*50920*/  LOP3.LUT P0, RZ, R18, 0x8000000, RZ, 0xc0, !PT ;  /* 0x0800000012ff7812 */ /* 0x000fc6000780c0ff */
[----:B------:R-:W4:Y:S04]  /*50930*/  LDL.LU R252, [R1+0xdc4] ;  /* 0x000dc40001fc7983 */ /* 0x000f280000300800 */
[----:B------:R-:W4:Y:S04]  /*50940*/  LDL.LU R250, [R1+0x9d4] ;  /* 0x0009d40001fa7983 */ /* 0x000f280000300800 */
[----:B------:R-:W4:Y:S01]  /*50950*/  LDL.LU R251, [R1+0x5d4] ;  /* 0x0005d40001fb7983 */ /* 0x000f220000300800 */
[----:B--2---:R-:W-:-:S05]  /*50960*/  IMAD.WIDE R10, R20, 0x4, R2 ;  /* 0x00000004140a7825 */ /* 0x004fca00078e0202 */
[----:B------:R1:W-:Y:S04]  /*50970*/  @P0 STG.E desc[UR6][R10.64], R230 ;  /* 0x000000e60a000986 */ /* 0x0003e8000c101906 */
[----:B-1----:R-:W2:Y:S01]  /*50980*/  LDL.LU R230, [R1+0x12f4] ;  /* 0x0012f40001e67983 */ /* 0x002ea20000300800 */
[----:B------:R-:W-:-:S03]  /*50990*/  IMAD.WIDE R10, R20, 0x4, R4 ;  /* 0x00000004140a7825 */ /* 0x000fc600078e0204 */
[----:B------:R-:W2:Y:S01]  /*509a0*/  LDL.LU R20, [R1+0x1d4] ;  /* 0x0001d40001147983 */ /* 0x000ea20000300800 */
[----:B------:R-:W-:-:S03]  /*509b0*/  LOP3.LUT R12, R12, 0xfffffff7, RZ, 0xc0, !PT ;  /* 0xfffffff70c0c7812 */ /* 0x000fc600078ec0ff */
[----:B------:R-:W2:Y:S01]  /*509c0*/  LDL.LU R17, [R1+0x12f8] ;  /* 0x0012f80001117983 */ /* 0x000ea20000300800 */
[C---:B------:R-:W-:Y:S02]  /*509d0*/  LOP3.LUT P4, RZ, R18.reuse, 0x10000000, RZ, 0xc0, !PT ;  /* 0x1000000012ff7812 */ /* 0x040fe4000788c0ff */
[C---:B------:R-:W-:Y:S02]  /*509e0*/  LOP3.LUT P5, RZ, R18.reuse, 0x20000000, RZ, 0xc0, !PT ;  /* 0x2000000012ff7812 */ /* 0x040fe400078ac0ff */
[C---:B------:R-:W-:Y:S02]  /*509f0*/  LOP3.LUT P6, RZ, R18.reuse, 0x40000000, RZ, 0xc0, !PT ;  /* 0x4000000012ff7812 */ /* 0x040fe400078cc0ff */
        /* <DEDUP_REMOVED lines=11> */
[----:B---3--:R-:W-:-:S13]  /*50ab0*/  LOP3.LUT P1, RZ, R19, 0x100, RZ, 0xc0, !PT ;  /* 0x0000010013ff7812 */ /* 0x008fda000782c0ff */
        /* <DEDUP_REMOVED lines=18> */
[----:B----4-:R1:W-:Y:S10]  /*50be0*/  @P4 STG.E desc[UR6][R10.64], R228 ;  /* 0x000000e40a004986 */ /* 0x0103f4000c101906 */
[----:B------:R-:W-:-:S02]  /*50bf0*/  @P1 LOP3.LUT R12, R12, 0x200, RZ, 0xfc, !PT ;  /* 0x000002000c0c1812 */ /* 0x000fc400078efcff */
[----:B------:R-:W-:Y:S01]  /*50c00*/  LOP3.LUT P1, RZ, R19, 0x2, RZ, 0xc0, !PT ;  /* 0x0000000213ff7812 */ /* 0x000fe2000782c0ff */
[----:B-1----:R-:W-:Y:S01]  /*50c10*/  IMAD.WIDE R10, R166, 0x4, R2 ;  /* 0x00000004a60a7825 */ /* 0x002fe200078e0202 */
[----:B------:R-:W-:Y:S01]  /*50c20*/  LOP3.LUT R12, R12, 0xfffffbff, RZ, 0xc0, !PT ;  /* 0xfffffbff0c0c7812 */ /* 0x000fe200078ec0ff */
[----:B------:R-:W3:Y:S04]  /*50c30*/  LDL.LU R228, [R1+0x1dc] ;  /* 0x0001dc0001e47983 */ /* 0x000ee80000300800 */
[----:B------:R1:W-:Y:S06]  /*50c40*/  @P5 STG.E desc[UR6][R10.64], R229 ;  /* 0x000000e50a005986 */ /* 0x0003ec000c101906 */
[----:B------:R-:W-:-:S02]  /*50c50*/  @P1 LOP3.LUT R12, R12, 0x400, RZ, 0xfc, !PT ;  /* 0x000004000c0c1812 */ /* 0x000fc400078efcff */
[----:B------:R-:W-:Y:S01]  /*50c60*/  LOP3.LUT P1, RZ, R19, 0x1, RZ, 0xc0, !PT ;  /* 0x0000000113ff7812 */ /* 0x000fe2000782c0ff */
[----:B-1----:R-:W-:Y:S01]  /*50c70*/  IMAD.WIDE R10, R166, 0x4, R4 ;  /* 0x00000004a60a7825 */ /* 0x002fe200078e0204 */
[----:B------:R-:W4:Y:S04]  /*50c80*/  LDL.LU R229, [R1+0xdd0] ;  /* 0x000dd00001e57983 */ /* 0x000f280000300800 */
[----:B------:R1:W-:Y:S04]  /*50c90*/  @P6 STG.E desc[UR6][R10.64], R167 ;  /* 0x000000a70a006986 */ /* 0x0003e8000c101906 */
[----:B------:R-:W4:Y:S01]  /*50ca0*/  LDL.LU R166, [R1+0x1308] ;  /* 0x0013080001a67983 */ /* 0x000f220000300800 */
        /* <DEDUP_REMOVED lines=8> */
[----:B--2---:R-:W-:-:S03]  /*50d30*/  IMAD.WIDE R10, R230, 0x4, R2 ;  /* 0x00000004e60a7825 */ /* 0x004fc600078e0202 */
[----:B------:R-:W2:Y:S06]  /*50d40*/  LDL.LU R250, [R1+0x177c] ;  /* 0x00177c0001fa7983 */ /* 0x000eac0000300800 */
[----:B------:R1:W-:Y:S01]  /*50d50*/  @P1 STG.E desc[UR6][R10.64], R251 ;  /* 0x000000fb0a001986 */ /* 0x0003e2000c101906 */
[----:B------:R-:W-:Y:S01]  /*50d60*/  LOP3.LUT P1, RZ, R12, 0x200, RZ, 0xc0, !PT ;  /* 0x000002000cff7812 */ /* 0x000fe2000782c0ff */
[----:B-1----:R-:W-:Y:S02]  /*50d70*/  IMAD.WIDE R10, R230, 0x4, R4 ;  /* 0x00000004e60a7825 */ /* 0x002fe400078e0204 */
[----:B------:R-:W2:Y:S04]  /*50d80*/  LDL.LU R251, [R1+0x1778] ;  /* 0x0017780001fb7983 */ /* 0x000ea80000300800 */
[----:B------:R-:W2:Y:S06]  /*50d90*/  LDL.LU R230, [R1+0x1774] ;  /* 0x0017740001e67983 */ /* 0x000eac0000300800 */
[----:B------:R1:W-:Y:S04]  /*50da0*/  @P1 STG.E desc[UR6][R10.64], R20 ;  /* 0x000000140a001986 */ /* 0x0003e8000c101906 */
[----:B-1----:R-:W2:Y:S01]  /*50db0*/  LDL.LU R20, [R1+0x1770] ;  /* 0x0017700001147983 */ /* 0x002ea20000300800 */
        /* <DEDUP_REMOVED lines=27> */
[----:B---3--:R4:W-:Y:S02]  /*50f70*/  @P3 STG.E desc[UR6][R10.64], R228 ;  /* 0x000000e40a003986 */ /* 0x0089e4000c101906 */
[----:B----4-:R-:W-:-:S05]  /*50f80*/  IMAD.WIDE R10, R166, 0x4, R2 ;  /* 0x00000004a60a7825 */ /* 0x010fca00078e0202 */
        /* <DEDUP_REMOVED lines=8> */
[----:B------:R-:W4:Y:S04]  /*51010*/  LDL.LU R229, [R1+0x1320] ;  /* 0x0013200001e57983 */ /* 0x000f280000300800 */
[----:B--2---:R1:W-:Y:S04]  /*51020*/  @P0 STG.E desc[UR6][R10.64], R20 ;  /* 0x000000140a000986 */ /* 0x0043e8000c101906 */
[----:B-1----:R-:W2:Y:S04]  /*51030*/  LDL.LU R20, [R1+0x176c] ;  /* 0x00176c0001147983 */ /* 0x002ea80000300800 */
[----:B------:R-:W4:Y:S04]  /*51040*/  LDL.LU R252, [R1+0xdd4] ;  /* 0x000dd40001fc7983 */ /* 0x000f280000300800 */
[----:B------:R-:W4:Y:S04]  /*51050*/  LDL.LU R0, [R1+0x9e4] ;  /* 0x0009e40001007983 */ /* 0x000f280000300800 */
[----:B------:R-:W4:Y:S04]  /*51060*/  LDL.LU R165, [R1+0x5e4] ;  /* 0x0005e40001a57983 */ /* 0x000f280000300800 */
[----:B------:R-:W4:Y:S01]  /*51070*/  LDL.LU R167, [R1+0x131c] ;  /* 0x00131c0001a77983 */ /* 0x000f220000300800 */
[----:B------:R-:W-:-:S03]  /*51080*/  LOP3.LUT P0, RZ, R19, 0x8000000, RZ, 0xc0, !PT ;  /* 0x0800000013ff7812 */ /* 0x000fc6000780c0ff */
[----:B------:R-:W4:Y:S01]  /*51090*/  LDL.LU R164, [R1+0x1e4] ;  /* 0x0001e40001a47983 */ /* 0x000f220000300800 */
[C---:B------:R-:W-:Y:S02]  /*510a0*/  LOP3.LUT P2, RZ, R19.reuse, 0x8000, RZ, 0xc0, !PT ;  /* 0x0000800013ff7812 */ /* 0x040fe4000784c0ff */
[C---:B------:R-:W-:Y:S02]  /*510b0*/  LOP3.LUT P5, RZ, R19.reuse, 0x80000, RZ, 0xc0, !PT ;  /* 0x0008000013ff7812 */ /* 0x040fe400078ac0ff */
[C---:B------:R-:W-:Y:S02]  /*510c0*/  LOP3.LUT P6, RZ, R19.reuse, 0x400000, RZ, 0xc0, !PT ;  /* 0x0040000013ff7812 */ /* 0x040fe400078cc0ff */
[----:B------:R-:W-:Y:S02]  /*510d0*/  LOP3.LUT R12, R12, 0xfffffffb, RZ, 0xc0, !PT ;  /* 0xfffffffb0c0c7812 */ /* 0x000fe400078ec0ff */
[----:B------:R-:W-:-:S07]  /*510e0*/  LOP3.LUT P3, RZ, R19, 0x10000, RZ, 0xc0, !PT ;  /* 0x0001000013ff7812 */ /* 0x000fce000786c0ff */
[----:B------:R-:W-:-:S04]  /*510f0*/  @P5 LOP3.LUT R12, R12, 0x4, RZ, 0xfc, !PT ;  /* 0x000000040c0c5812 */ /* 0x000fc800078efcff */
[----:B------:R-:W-:Y:S02]  /*51100*/  LOP3.LUT R12, R12, 0xfffffffe, RZ, 0xc0, !PT ;  /* 0xfffffffe0c0c7812 */ /* 0x000fe400078ec0ff */
[C---:B------:R-:W-:Y:S02]  /*51110*/  LOP3.LUT P4, RZ, R19.reuse, 0x20000, RZ, 0xc0, !PT ;  /* 0x0002000013ff7812 */ /* 0x040fe4000788c0ff */
[----:B------:R-:W-:Y:S02]  /*51120*/  @P6 LOP3.LUT R12, R12, 0x1, RZ, 0xfc, !PT ;  /* 0x000000010c0c6812 */ /* 0x000fe400078efcff */
[C---:B------:R-:W-:Y:S02]  /*51130*/  LOP3.LUT P6, RZ, R19.reuse, 0x200000, RZ, 0xc0, !PT ;  /* 0x0020000013ff7812 */ /* 0x040fe400078cc0ff */
[----:B------:R-:W-:Y:S02]  /*51140*/  LOP3.LUT R12, R12, 0xfffffffd, RZ, 0xc0, !PT ;  /* 0xfffffffd0c0c7812 */ /* 0x000fe400078ec0ff */
[----:B------:R-:W-:-:S02]  /*51150*/  LOP3.LUT P5, RZ, R19, 0x40000, RZ, 0xc0, !PT ;  /* 0x0004000013ff7812 */ /* 0x000fc400078ac0ff */
[----:B------:R-:W-:-:S07]  /*51160*/  LOP3.LUT P1, RZ, R19, 0x10000000, RZ, 0xc0, !PT ;  /* 0x1000000013ff7812 */ /* 0x000fce000782c0ff */
[----:B------:R-:W-:Y:S02]  /*51170*/  @P6 LOP3.LUT R12, R12, 0x2, RZ, 0xfc, !PT ;  /* 0x000000020c0c6812 */ /* 0x000fe400078efcff */
[----:B------:R-:W-:Y:S01]  /*51180*/  LOP3.LUT P6, RZ, R19, 0x100000, RZ, 0xc0, !PT ;  /* 0x0010000013ff7812 */ /* 0x000fe200078cc0ff */
[----:B---3--:R-:W-:Y:S01]  /*51190*/  IMAD.WIDE R10, R231, 0x4, R2 ;  /* 0x00000004e70a7825 */ /* 0x008fe200078e0202 */
[----:B--2---:R-:W-:-:S04]  /*511a0*/  LOP3.LUT R20, R20, 0xefffffff, RZ, 0xc0, !PT ;  /* 0xefffffff14147812 */ /* 0x004fc800078ec0ff */
[----:B------:R-:W-:Y:S02]  /*511b0*/  @P0 LOP3.LUT R20, R20, 0x10000000, RZ, 0xfc, !PT ;  /* 0x1000000014140812 */ /* 0x000fe400078efcff */
[----:B------:R-:W-:Y:S02]  /*511c0*/  LOP3.LUT P0, RZ, R19, 0x4000000, RZ, 0xc0, !PT ;  /* 0x0400000013ff7812 */ /* 0x000fe4000780c0ff */
[----:B------:R-:W-:Y:S01]  /*511d0*/  LOP3.LUT R20, R20, 0xdfffffff, RZ, 0xc0, !PT ;  /* 0xdfffffff14147812 */ /* 0x000fe200078ec0ff */
[----:B----4-:R1:W-:Y:S10]  /*511e0*/  @P2 STG.E desc[UR6][R10.64], R252 ;  /* 0x000000fc0a002986 */ /* 0x0103f4000c101906 */
[----:B------:R-:W-:-:S02]  /*511f0*/  @P0 LOP3.LUT R20, R20, 0x20000000, RZ, 0xfc, !PT ;  /* 0x2000000014140812 */ /* 0x000fc400078efcff */
[----:B------:R-:W-:Y:S01]  /*51200*/  LOP3.LUT P0, RZ, R19, 0x2000000, RZ, 0xc0, !PT ;  /* 0x0200000013ff7812 */ /* 0x000fe2000780c0ff */
[----:B-1----:R-:W-:Y:S02]  /*51210*/  IMAD.WIDE R10, R231, 0x4, R4 ;  /* 0x00000004e70a7825 */ /* 0x002fe400078e0204 */
[----:B------:R-:W2:Y:S01]  /*51220*/  LDL.LU R231, [R1+0x9e8] ;  /* 0x0009e80001e77983 */ /* 0x000ea20000300800 */
[----:B------:R-:W-:-:S03]  /*51230*/  LOP3.LUT R20, R20, 0xbfffffff, RZ, 0xc0, !PT ;  /* 0xbfffffff14147812 */ /* 0x000fc600078ec0ff */
[----:B------:R-:W3:Y:S04]  /*51240*/  LDL.LU R252, [R1+0x5e8] ;  /* 0x0005e80001fc7983 */ /* 0x000ee80000300800 */
[----:B------:R-:W4:Y:S02]  /*51250*/  LDL.LU R13, [R1+0x1324] ;  /* 0x00132400010d7983 */ /* 0x000f240000300800 */
[----:B------:R-:W-:Y:S02]  /*51260*/  @P0 LOP3.LUT R20, R20, 0x40000000, RZ, 0xfc, !PT ;  /* 0x4000000014140812 */ /* 0x000fe400078efcff */
[----:B------:R-:W-:Y:S01]  /*51270*/  LOP3.LUT P0, RZ, R19, 0x1000000, RZ, 0xc0, !PT ;  /* 0x0100000013ff7812 */ /* 0x000fe2000780c0ff */
[----:B------:R1:W-:Y:S01]  /*51280*/  @P3 STG.E desc[UR6][R10.64], R0 ;  /* 0x000000000a003986 */ /* 0x0003e2000c101906 */
[----:B------:R-:W-:-:S03]  /*51290*/  LOP3.LUT R20, R20, 0x7fffffff, RZ, 0xc0, !PT ;  /* 0x7fffffff14147812 */ /* 0x000fc600078ec0ff */
[----:B------:R-:W3:Y:S01]  /*512a0*/  LDL.LU R166, [R1+0xddc] ;  /* 0x000ddc0001a67983 */ /* 0x000ee20000300800 */
[----:B------:R-:W-:-:S03]  /*512b0*/  LOP3.LUT P2, RZ, R19, 0x20000000, RZ, 0xc0, !PT ;  /* 0x2000000013ff7812 */ /* 0x000fc6000784c0ff */
[----:B------:R-:W3:Y:S01]  /*512c0*/  LDL.LU R18, [R1+0x1328] ;  /* 0x0013280001127983 */ /* 0x000ee20000300800 */
[----:B-1----:R-:W-:-:S03]  /*512d0*/  IMAD.WIDE R10, R167, 0x4, R2 ;  /* 0x00000004a70a7825 */ /* 0x002fc600078e0202 */
[----:B------:R-:W-:Y:S02]  /*512e0*/  @P0 LOP3.LUT R20, R20, 0x80000000, RZ, 0xfc, !PT ;  /* 0x8000000014140812 */ /* 0x000fe400078efcff */
[C---:B------:R-:W-:Y:S01]  /*512f0*/  LOP3.LUT P0, RZ, R19.reuse, 0x800000, RZ, 0xc0, !PT ;  /* 0x0080000013ff7812 */ /* 0x040fe2000780c0ff */
[----:B------:R1:W-:Y:S01]  /*51300*/  @P4 STG.E desc[UR6][R10.64], R165 ;  /* 0x000000a50a004986 */ /* 0x0003e2000c101906 */
[C---:B------:R-:W-:Y:S02]  /*51310*/  LOP3.LUT P3, RZ, R19.reuse, 0x40000000, RZ, 0xc0, !PT ;  /* 0x4000000013ff7812 */ /* 0x040fe4000786c0ff */
[----:B------:R-:W-:Y:S02]  /*51320*/  LOP3.LUT P4, RZ, R19, 0x80000000, RZ, 0xc0, !PT ;  /* 0x8000000013ff7812 */ /* 0x000fe4000788c0ff */
[----:B------:R-:W3:Y:S04]  /*51330*/  LDL.LU R19, [R1+0x1e8] ;  /* 0x0001e80001137983 */ /* 0x000ee80000300800 */
[----:B-1----:R-:W3:Y:S01]  /*51340*/  LDL.LU R165, [R1+0x9ec] ;  /* 0x0009ec0001a57983 */ /* 0x002ee20000300800 */
[----:B------:R-:W-:-:S03]  /*51350*/  IMAD.WIDE R10, R167, 0x4, R4 ;  /* 0x00000004a70a7825 */ /* 0x000fc600078e0204 */
[----:B------:R-:W3:Y:S04]  /*51360*/  LDL.LU R167, [R1+0x5ec] ;  /* 0x0005ec0001a77983 */ /* 0x000ee80000300800 */
[----:B------:R-:W3:Y:S04]  /*51370*/  LDL.LU R17, [R1+0x132c] ;  /* 0x00132c0001117983 */ /* 0x000ee80000300800 */
[----:B------:R1:W-:Y:S01]  /*51380*/  @P5 STG.E desc[UR6][R10.64], R164 ;  /* 0x000000a40a005986 */ /* 0x0003e2000c101906 */
[----:B------:R-:W-:-:S03]  /*51390*/  LOP3.LUT P5, RZ, R12, 0x4, RZ, 0xc0, !PT ;  /* 0x000000040cff7812 */ /* 0x000fc600078ac0ff */
        /* <DEDUP_REMOVED lines=12> */
[----:B--2---:R4:W-:Y:S01]  /*51460*/  @P6 STG.E desc[UR6][R10.64], R231 ;  /* 0x000000e70a006986 */ /* 0x0049e2000c101906 */
[----:B------:R-:W-:Y:S01]  /*51470*/  LOP3.LUT P6, RZ, R12, 0x2, RZ, 0xc0, !PT ;  /* 0x000000020cff7812 */ /* 0x000fe200078cc0ff */
[----:B----4-:R-:W-:-:S02]  /*51480*/  IMAD.WIDE R10, R13, 0x4, R2 ;  /* 0x000000040d0a7825 */ /* 0x010fc400078e0202 */
[----:B------:R-:W2:Y:S10]  /*51490*/  LDL.LU R231, [R1+0x1768] ;  /* 0x0017680001e77983 */ /* 0x000eb40000300800 */
[----:B---3--:R1:W-:Y:S01]  /*514a0*/  @P6 STG.E desc[UR6][R10.64], R252 ;  /* 0x000000fc0a006986 */ /* 0x0083e2000c101906 */
[----:B------:R-:W-:Y:S01]  /*514b0*/  LOP3.LUT P6, RZ, R12, 0x1, RZ, 0xc0, !PT ;  /* 0x000000010cff7812 */ /* 0x000fe200078cc0ff */
[----:B------:R-:W-:-:S04]  /*514c0*/  IMAD.WIDE R12, R13, 0x4, R4 ;  /* 0x000000040d0c7825 */ /* 0x000fc800078e0204 */
[----:B-1----:R-:W-:Y:S01]  /*514d0*/  IMAD.WIDE R10, R18, 0x4, R2 ;  /* 0x00000004120a7825 */ /* 0x002fe200078e0202 */
[----:B------:R-:W3:Y:S07]  /*514e0*/  LDL.LU R252, [R1+0x1764] ;  /* 0x0017640001fc7983 */ /* 0x000eee0000300800 */
[----:B------:R-:W-:Y:S04]  /*514f0*/  @P6 STG.E desc[UR6][R12.64], R19 ;  /* 0x000000130c006986 */ /* 0x000fe8000c101906 */
[----:B------:R1:W-:Y:S04]  /*51500*/  @P0 STG.E desc[UR6][R10.64], R166 ;  /* 0x000000a60a000986 */ /* 0x0003e8000c101906 */
[----:B-1----:R-:W4:Y:S01]  /*51510*/  LDL.LU R166, [R1+0xde4] ;  /* 0x000de40001a67983 */ /* 0x002f220000300800 */
[----:B------:R-:W-:Y:S01]  /*51520*/  LOP3.LUT P0, RZ, R20, 0x80000000, RZ, 0xc0, !PT ;  /* 0x8000000014ff7812 */ /* 0x000fe2000780c0ff */
[----:B------:R-:W-:-:S12]  /*51530*/  IMAD.WIDE R10, R18, 0x4, R4 ;  /* 0x00000004120a7825 */ /* 0x000fd800078e0204 */
[----:B------:R1:W-:Y:S01]  /*51540*/  @P0 STG.E desc[UR6][R10.64], R165 ;  /* 0x000000a50a000986 */ /* 0x0003e2000c101906 */
[C---:B------:R-:W-:Y:S01]  /*51550*/  LOP3.LUT P0, RZ, R20.reuse, 0x40000000, RZ, 0xc0, !PT ;  /* 0x4000000014ff7812 */ /* 0x040fe2000780c0ff */
[C---:B-1----:R-:W-:Y:S02]  /*51560*/  IMAD.WIDE R10, R17.reuse, 0x4, R2 ;  /* 0x00000004110a7825 */ /* 0x042fe400078e0202 */
[----:B------:R-:W2:Y:S10]  /*51570*/  LDL.LU R165, [R1+0x9f4] ;  /* 0x0009f40001a57983 */ /* 0x000eb40000300800 */
[----:B------:R1:W-:Y:S04]  /*51580*/  @P0 STG.E desc[UR6][R10.64], R167 ;  /* 0x000000a70a000986 */ /* 0x0003e8000c101906 */
[----:B-1----:R-:W3:Y:S01]  /*51590*/  LDL.LU R167, [R1+0x133c] ;  /* 0x00133c0001a77983 */ /* 0x002ee20000300800 */
[----:B------:R-:W-:Y:S01]  /*515a0*/  LOP3.LUT P0, RZ, R20, 0x20000000, RZ, 0xc0, !PT ;  /* 0x2000000014ff7812 */ /* 0x000fe2000780c0ff */
[----:B------:R-:W-:-:S12]  /*515b0*/  IMAD.WIDE R10, R17, 0x4, R4 ;  /* 0x00000004110a7825 */ /* 0x000fd800078e0204 */
[----:B------:R1:W-:Y:S01]  /*515c0*/  @P0 STG.E desc[UR6][R10.64], R14 ;  /* 0x0000000e0a000986 */ /* 0x0003e2000c101906 */
[----:B------:R-:W-:Y:S01]  /*515d0*/  LOP3.LUT P0, RZ, R20, 0x10000000, RZ, 0xc0, !PT ;  /* 0x1000000014ff7812 */ /* 0x000fe2000780c0ff */
[----:B-1----:R-:W-:-:S12]  /*515e0*/  IMAD.WIDE R10, R16, 0x4, R2 ;  /* 0x00000004100a7825 */ /* 0x002fd800078e0202 */
[----:B------:R1:W-:Y:S02]  /*515f0*/  @P0 STG.E desc[UR6][R10.64], R15 ;  /* 0x0000000f0a000986 */ /* 0x0003e4000c101906 */
[----:B-1----:R-:W-:Y:S02]  /*51600*/  IMAD.WIDE R10, R16, 0x4, R4 ;  /* 0x00000004100a7825 */ /* 0x002fe400078e0204 */
[----:B------:R-:W2:Y:S04]  /*51610*/  LDL.LU R16, [R1+0x5f4] ;  /* 0x0005f40001107983 */ /* 0x000ea80000300800 */
        /* <DEDUP_REMOVED lines=9> */
[----:B------:R-:W2:Y:S04]  /*516b0*/  LDL.LU R228, [R1+0x1344] ;  /* 0x0013440001e47983 */ /* 0x000ea80000300800 */
[----:B------:R-:W2:Y:S01]  /*516c0*/  LDL.LU R229, [R1+0xe48] ;  /* 0x000e480001e57983 */ /* 0x000ea20000300800 */
[----:B------:R-:W-:-:S03]  /*516d0*/  LOP3.LUT P6, RZ, R20, 0x2, RZ, 0xc0, !PT ;  /* 0x0000000214ff7812 */ /* 0x000fc600078cc0ff */
[----:B----4-:R1:W-:Y:S04]  /*516e0*/  @P5 STG.E desc[UR6][R10.64], R166 ;  /* 0x000000a60a005986 */ /* 0x0103e8000c101906 */
[----:B-1----:R-:W4:Y:S04]  /*516f0*/  LDL.LU R166, [R1+0x1340] ;  /* 0x0013400001a67983 */ /* 0x002f280000300800 */
[----:B------:R-:W4:Y:S04]  /*51700*/  LDL.LU R15, [R1+0xde8] ;  /* 0x000de800010f7983 */ /* 0x000f280000300800 */
[----:B------:R-:W4:Y:S04]  /*51710*/  LDL.LU R23, [R1+0x9f8] ;  /* 0x0009f80001177983 */ /* 0x000f280000300800 */
[----:B------:R-:W4:Y:S04]  /*51720*/  LDL.LU R18, [R1+0x5f8] ;  /* 0x0005f80001127983 */ /* 0x000f280000300800 */
[----:B------:R-:W4:Y:S04]  /*51730*/  LDL.LU R0, [R1+0xe4c] ;  /* 0x000e4c0001007983 */ /* 0x000f280000300800 */
[----:B------:R-:W4:Y:S01]  /*51740*/  LDL.LU R17, [R1+0x1348] ;  /* 0x0013480001117983 */ /* 0x000f220000300800 */
[----:B---3--:R-:W-:-:S05]  /*51750*/  IMAD.WIDE R10, R167, 0x4, R2 ;  /* 0x00000004a70a7825 */ /* 0x008fca00078e0202 */
[----:B--2---:R1:W-:Y:S04]  /*51760*/  @P6 STG.E desc[UR6][R10.64], R165 ;  /* 0x000000a50a006986 */ /* 0x0043e8000c101906 */
[----:B-1----:R-:W2:Y:S04]  /*51770*/  LDL.LU R165, [R1+0xdec] ;  /* 0x000dec0001a57983 */ /* 0x002ea80000300800 */
[----:B------:R-:W3:Y:S04]  /*51780*/  LDL.LU R22, [R1+0x9fc] ;  /* 0x0009fc0001167983 */ /* 0x000ee80000300800 */
[----:B------:R-:W3:Y:S01]  /*51790*/  LDL.LU R164, [R1+0x134c] ;  /* 0x00134c0001a47983 */ /* 0x000ee20000300800 */
[----:B------:R-:W-:-:S02]  /*517a0*/  LOP3.LUT P1, RZ, R20, 0x10, RZ, 0xc0, !PT ;  /* 0x0000001014ff7812 */ /* 0x000fc4000782c0ff */
[C---:B------:R-:W-:Y:S02]  /*517b0*/  LOP3.LUT P0, RZ, R20.reuse, 0x4, RZ, 0xc0, !PT ;  /* 0x0000000414ff7812 */ /* 0x040fe4000780c0ff */
[----:B------:R-:W-:-:S09]  /*517c0*/  LOP3.LUT R20, R20, 0xf7ffffff, RZ, 0xc0, !PT ;  /* 0xf7ffffff14147812 */ /* 0x000fd200078ec0ff */
[----:B------:R-:W-:-:S04]  /*517d0*/  @P1 LOP3.LUT R20, R20, 0x8000000, RZ, 0xfc, !PT ;  /* 0x0800000014141812 */ /* 0x000fc800078efcff */
[C---:B------:R-:W-:Y:S02]  /*517e0*/  LOP3.LUT P3, RZ, R20.reuse, 0x80, RZ, 0xc0, !PT ;  /* 0x0000008014ff7812 */ /* 0x040fe4000786c0ff */
[C---:B------:R-:W-:Y:S02]  /*517f0*/  LOP3.LUT P1, RZ, R20.reuse, 0x8, RZ, 0xc0, !PT ;  /* 0x0000000814ff7812 */ /* 0x040fe4000782c0ff */
[C---:B------:R-:W-:Y:S02]  /*51800*/  LOP3.LUT P2, RZ, R20.reuse, 0x20, RZ, 0xc0, !PT ;  /* 0x0000002014ff7812 */ /* 0x040fe4000784c0ff */
[----:B------:R-:W-:-:S07]  /*51810*/  LOP3.LUT R20, R20, 0xfbffffff, RZ, 0xc0, !PT ;  /* 0xfbffffff14147812 */ /* 0x000fce00078ec0ff */
[----:B------:R-:W-:-:S04]  /*51820*/  @P3 LOP3.LUT R20, R20, 0x4000000, RZ, 0xfc, !PT ;  /* 0x0400000014143812 */ /* 0x000fc800078efcff */
[C---:B------:R-:W-:Y:S02]  /*51830*/  LOP3.LUT P5, RZ, R20.reuse, 0x800, RZ, 0xc0, !PT ;  /* 0x0000080014ff7812 */ /* 0x040fe400078ac0ff */
[C---:B------:R-:W-:Y:S02]  /*51840*/  LOP3.LUT P3, RZ, R20.reuse, 0x40, RZ, 0xc0, !PT ;  /* 0x0000004014ff7812 */ /* 0x040fe4000786c0ff */
[C---:B------:R-:W-:Y:S02]  /*51850*/  LOP3.LUT P4, RZ, R20.reuse, 0x100, RZ, 0xc0, !PT ;  /* 0x0000010014ff7812 */ /* 0x040fe4000788c0ff */
[----:B------:R-:W-:-:S07]  /*51860*/  LOP3.LUT R20, R20, 0xfeffffff, RZ, 0xc0, !PT ;  /* 0xfeffffff14147812 */ /* 0x000fce00078ec0ff */
[----:B------:R-:W-:-:S04]  /*51870*/  @P5 LOP3.LUT R20, R20, 0x1000000, RZ, 0xfc, !PT ;  /* 0x0100000014145812 */ /* 0x000fc800078efcff */
[C---:B------:R-:W-:Y:S02]  /*51880*/  LOP3.LUT P5, RZ, R20.reuse, 0x400, RZ, 0xc0, !PT ;  /* 0x0000040014ff7812 */ /* 0x040fe400078ac0ff */
[----:B------:R-:W-:Y:S01]  /*51890*/  LOP3.LUT R20, R20, 0xfdffffff, RZ, 0xc0, !PT ;  /* 0xfdffffff14147812 */ /* 0x000fe200078ec0ff */
[----:B------:R-:W-:Y:S02]  /*518a0*/  IMAD.WIDE R10, R167, 0x4, R4 ;  /* 0x00000004a70a7825 */ /* 0x000fe400078e0204 */
[----:B------:R-:W3:Y:S04]  /*518b0*/  LDL.LU R167, [R1+0x5fc] ;  /* 0x0005fc0001a77983 */ /* 0x000ee80000300800 */
[----:B------:R1:W-:Y:S04]  /*518c0*/  @P0 STG.E desc[UR6][R10.64], R16 ;  /* 0x000000100a000986 */ /* 0x0003e8000c101906 */
[----:B------:R-:W-:-:S04]  /*518d0*/  @P5 LOP3.LUT R20, R20, 0x2000000, RZ, 0xfc, !PT ;  /* 0x0200000014145812 */ /* 0x000fc800078efcff */
[C---:B------:R-:W-:Y:S02]  /*518e0*/  LOP3.LUT P0, RZ, R20.reuse, 0x8000, RZ, 0xc0, !PT ;  /* 0x0000800014ff7812 */ /* 0x040fe4000780c0ff */
[C---:B------:R-:W-:Y:S02]  /*518f0*/  LOP3.LUT P5, RZ, R20.reuse, 0x200, RZ, 0xc0, !PT ;  /* 0x0000020014ff7812 */ /* 0x040fe400078ac0ff */
[C---:B------:R-:W-:Y:S01]  /*51900*/  LOP3.LUT P6, RZ, R20.reuse, 0x1000, RZ, 0xc0, !PT ;  /* 0x0000100014ff7812 */ /* 0x040fe200078cc0ff */
[----:B-1----:R-:W3:Y:S01]  /*51910*/  LDL.LU R16, [R1+0xdf0] ;  /* 0x000df00001107983 */ /* 0x002ee20000300800 */
[----:B------:R-:W-:-:S07]  /*51920*/  LOP3.LUT R20, R20, 0xffbfffff, RZ, 0xc0, !PT ;  /* 0xffbfffff14147812 */ /* 0x000fce00078ec0ff */
[----:B------:R-:W-:-:S04]  /*51930*/  @P0 LOP3.LUT R20, R20, 0x400000, RZ, 0xfc, !PT ;  /* 0x0040000014140812 */ /* 0x000fc800078efcff */
[C---:B------:R-:W-:Y:S02]  /*51940*/  LOP3.LUT P0, RZ, R20.reuse, 0x4000, RZ, 0xc0, !PT ;  /* 0x0000400014ff7812 */ /* 0x040fe4000780c0ff */
[----:B------:R-:W-:-:S11]  /*51950*/  LOP3.LUT R20, R20, 0xff7fffff, RZ, 0xc0, !PT ;  /* 0xff7fffff14147812 */ /* 0x000fd600078ec0ff */
[----:B------:R-:W-:Y:S01]  /*51960*/  @P0 LOP3.LUT R20, R20, 0x800000, RZ, 0xfc, !PT ;  /* 0x0080000014140812 */ /* 0x000fe200078efcff */
[----:B----4-:R-:W-:-:S05]  /*51970*/  IMAD.WIDE R10, R166, 0x4, R2 ;  /* 0x00000004a60a7825 */ /* 0x010fca00078e0202 */
[----:B------:R1:W-:Y:S01]  /*51980*/  @P1 STG.E desc[UR6][R10.64], R229 ;  /* 0x000000e50a001986 */ /* 0x0003e2000c101906 */
[----:B------:R-:W-:-:S03]  /*51990*/  LOP3.LUT P1, RZ, R20, 0x8000000, RZ, 0xc0, !PT ;  /* 0x0800000014ff7812 */ /* 0x000fc6000782c0ff */
[----:B-1----:R-:W4:Y:S01]  /*519a0*/  LDL.LU R229, [R1+0x1350] ;  /* 0x0013500001e57983 */ /* 0x002f220000300800 */
[----:B------:R-:W-:-:S03]  /*519b0*/  IMAD.WIDE R10, R166, 0x4, R4 ;  /* 0x00000004a60a7825 */ /* 0x000fc600078e0204 */
[----:B------:R-:W4:Y:S04]  /*519c0*/  LDL.LU R14, [R1+0xa00] ;  /* 0x000a0000010e7983 */ /* 0x000f280000300800 */
[----:B------:R-:W4:Y:S04]  /*519d0*/  LDL.LU R166, [R1+0x1354] ;  /* 0x0013540001a67983 */ /* 0x000f280000300800 */
[----:B------:R1:W-:Y:S02]  /*519e0*/  @P1 STG.E desc[UR6][R10.64], R15 ;  /* 0x0000000f0a001986 */ /* 0x0003e4000c101906 */
[----:B-1----:R-:W-:-:S02]  /*519f0*/  IMAD.WIDE R10, R228, 0x4, R2 ;  /* 0x00000004e40a7825 */ /* 0x002fc400078e0202 */
        /* <DEDUP_REMOVED lines=10> */
[----:B------:R-:W4:Y:S04]  /*51aa0*/  LDL.LU R0, [R1+0xdf4] ;  /* 0x000df40001007983 */ /* 0x000f280000300800 */
[----:B--2---:R3:W-:Y:S02]  /*51ab0*/  @P4 STG.E desc[UR6][R10.64], R165 ;  /* 0x000000a50a004986 */ /* 0x0047e4000c101906 */
[----:B---3--:R-:W-:-:S02]  /*51ac0*/  IMAD.WIDE R10, R164, 0x4, R2 ;  /* 0x00000004a40a7825 */ /* 0x008fc400078e0202 */
[----:B------:R-:W2:Y:S04]  /*51ad0*/  LDL.LU R165, [R1+0x135c] ;  /* 0x00135c0001a57983 */ /* 0x000ea80000300800 */
[----:B------:R1:W-:Y:S04]  /*51ae0*/  @P5 STG.E desc[UR6][R10.64], R22 ;  /* 0x000000160a005986 */ /* 0x0003e8000c101906 */
[----:B-1----:R-:W3:Y:S01]  /*51af0*/  LDL.LU R22, [R1+0xa04] ;  /* 0x000a040001167983 */ /* 0x002ee20000300800 */
[----:B------:R-:W-:Y:S01]  /*51b00*/  LOP3.LUT P5, RZ, R20, 0x2000000, RZ, 0xc0, !PT ;  /* 0x0200000014ff7812 */ /* 0x000fe200078ac0ff */
[----:B------:R-:W-:Y:S01]  /*51b10*/  IMAD.WIDE R10, R164, 0x4, R4 ;  /* 0x00000004a40a7825 */ /* 0x000fe200078e0204 */
[C---:B------:R-:W-:Y:S01]  /*51b20*/  LOP3.LUT P0, RZ, R20.reuse, 0x2000, RZ, 0xc0, !PT ;  /* 0x0000200014ff7812 */ /* 0x040fe2000780c0ff */
[----:B------:R-:W2:Y:S10]  /*51b30*/  LDL.LU R164, [R1+0x1f4] ;  /* 0x0001f40001a47983 */ /* 0x000eb40000300800 */
[----:B------:R1:W-:Y:S01]  /*51b40*/  @P5 STG.E desc[UR6][R10.64], R167 ;  /* 0x000000a70a005986 */ /* 0x0003e2000c101906 */
[----:B------:R-:W-:-:S02]  /*51b50*/  LOP3.LUT P5, RZ, R20, 0x1000000, RZ, 0xc0, !PT ;  /* 0x0100000014ff7812 */ /* 0x000fc400078ac0ff */
[----:B------:R-:W-:Y:S01]  /*51b60*/  LOP3.LUT P1, RZ, R20, 0x10000, RZ, 0xc0, !PT ;  /* 0x0001000014ff7812 */ /* 0x000fe2000782c0ff */
[----:B-1----:R-:W2:Y:S01]  /*51b70*/  LDL.LU R167, [R1+0x1360] ;  /* 0x0013600001a77983 */ /* 0x002ea20000300800 */
[----:B----4-:R-:W-:-:S09]  /*51b80*/  IMAD.WIDE R10, R229, 0x4, R2 ;  /* 0x00000004e50a7825 */ /* 0x010fd200078e0202 */
[----:B------:R1:W-:Y:S02]  /*51b90*/  @P5 STG.E desc[UR6][R10.64], R16 ;  /* 0x000000100a005986 */ /* 0x0003e4000c101906 */
[----:B-1----:R-:W-:Y:S02]  /*51ba0*/  IMAD.WIDE R10, R229, 0x4, R4 ;  /* 0x00000004e50a7825 */ /* 0x002fe400078e0204 */
[----:B------:R-:W4:Y:S04]  /*51bb0*/  LDL.LU R16, [R1+0x604] ;  /* 0x0006040001107983 */ /* 0x000f280000300800 */
[----:B------:R1:W-:Y:S04]  /*51bc0*/  @P6 STG.E desc[UR6][R10.64], R14 ;  /* 0x0000000e0a006986 */ /* 0x0003e8000c101906 */
[----:B------:R-:W4:Y:S01]  /*51bd0*/  LDL.LU R229, [R1+0xdf8] ;  /* 0x000df80001e57983 */ /* 0x000f220000300800 */
[----:B-1----:R-:W-:-:S05]  /*51be0*/  IMAD.WIDE R10, R166, 0x4, R2 ;  /* 0x00000004a60a7825 */ /* 0x002fca00078e0202 */
[----:B------:R1:W-:Y:S01]  /*51bf0*/  @P0 STG.E desc[UR6][R10.64], R15 ;  /* 0x0000000f0a000986 */ /* 0x0003e2000c101906 */
[----:B------:R-:W-:Y:S01]  /*51c00*/  LOP3.LUT P0, RZ, R20, 0x800000, RZ, 0xc0, !PT ;  /* 0x0080000014ff7812 */ /* 0x000fe2000780c0ff */
[----:B-1----:R-:W-:Y:S02]  /*51c10*/  IMAD.WIDE R10, R166, 0x4, R4 ;  /* 0x00000004a60a7825 */ /* 0x002fe400078e0204 */
[----:B------:R-:W4:Y:S10]  /*51c20*/  LDL.LU R166, [R1+0x1364] ;  /* 0x0013640001a67983 */ /* 0x000f340000300800 */
[----:B------:R1:W-:Y:S01]  /*51c30*/  @P0 STG.E desc[UR6][R10.64], R23 ;  /* 0x000000170a000986 */ /* 0x0003e2000c101906 */
[----:B------:R-:W-:-:S03]  /*51c40*/  LOP3.LUT P0, RZ, R20, 0x400000, RZ, 0xc0, !PT ;  /* 0x0040000014ff7812 */ /* 0x000fc6000780c0ff */
[----:B------:R-:W4:Y:S01]  /*51c50*/  LDL.LU R14, [R1+0xa08] ;  /* 0x000a0800010e7983 */ /* 0x000f220000300800 */
[----:B-1----:R-:W-:-:S03]  /*51c60*/  IMAD.WIDE R10, R228, 0x4, R2 ;  /* 0x00000004e40a7825 */ /* 0x002fc600078e0202 */
[----:B------:R-:W4:Y:S06]  /*51c70*/  LDL.LU R23, [R1+0x1f8] ;  /* 0x0001f80001177983 */ /* 0x000f2c0000300800 */
[----:B------:R1:W-:Y:S02]  /*51c80*/  @P0 STG.E desc[UR6][R10.64], R0 ;  /* 0x000000000a000986 */ /* 0x0003e4000c101906 */
[----:B-1----:R-:W-:Y:S02]  /*51c90*/  IMAD.WIDE R10, R228, 0x4, R4 ;  /* 0x00000004e40a7825 */ /* 0x002fe400078e0204 */
[----:B------:R-:W4:Y:S04]  /*51ca0*/  LDL.LU R228, [R1+0x1368] ;  /* 0x0013680001e47983 */ /* 0x000f280000300800 */
[----:B------:R-:W4:Y:S04]  /*51cb0*/  LDL.LU R15, [R1+0x608] ;  /* 0x00060800010f7983 */ /* 0x000f280000300800 */
[----:B---3--:R1:W-:Y:S04]  /*51cc0*/  @P1 STG.E desc[UR6][R10.64], R22 ;  /* 0x000000160a001986 */ /* 0x0083e8000c101906 */
[----:B-1----:R-:W3:Y:S01]  /*51cd0*/  LDL.LU R22, [R1+0xdfc] ;  /* 0x000dfc0001167983 */ /* 0x002ee20000300800 */
[----:B------:R-:W-:-:S02]  /*51ce0*/  LOP3.LUT P2, RZ, R20, 0x20000, RZ, 0xc0, !PT ;  /* 0x0002000014ff7812 */ /* 0x000fc4000784c0ff */
[C---:B------:R-:W-:Y:S02]  /*51cf0*/  LOP3.LUT P3, RZ, R20.reuse, 0x40000, RZ, 0xc0, !PT ;  /* 0x0004000014ff7812 */ /* 0x040fe4000786c0ff */
[----:B------:R-:W-:Y:S01]  /*51d00*/  LOP3.LUT P4, RZ, R20, 0x80000, RZ, 0xc0, !PT ;  /* 0x0008000014ff7812 */ /* 0x000fe2000788c0ff */
[----:B--2---:R-:W-:-:S04]  /*51d10*/  IMAD.WIDE R12, R165, 0x4, R2 ;  /* 0x00000004a50c7825 */ /* 0x004fc800078e0202 */
[----:B------:R-:W-:Y:S02]  /*51d20*/  IMAD.WIDE R10, R165, 0x4, R4 ;  /* 0x00000004a50a7825 */ /* 0x000fe400078e0204 */
[----:B------:R-:W2:Y:S01]  /*51d30*/  LDL.LU R165, [R1+0xa0c] ;  /* 0x000a0c0001a57983 */ /* 0x000ea20000300800 */
[----:B------:R-:W-:Y:S01]  /*51d40*/  LOP3.LUT P6, RZ, R9, 0x20, RZ, 0xc0, !PT ;  /* 0x0000002009ff7812 */ /* 0x000fe200078cc0ff */
[----:B------:R-:W-:Y:S02]  /*51d50*/  VIADD R9, R6, 0x106 ;  /* 0x0000010606097836 */ /* 0x000fe40000000000 */
[----:B------:R1:W-:Y:S01]  /*51d60*/  @P2 STG.E desc[UR6][R12.64], R164 ;  /* 0x000000a40c002986 */ /* 0x0003e2000c101906 */
[C---:B------:R-:W-:Y:S02]  /*51d70*/  LOP3.LUT P5, RZ, R20.reuse, 0x100000, RZ, 0xc0, !PT ;  /* 0x0010000014ff7812 */ /* 0x040fe400078ac0ff */
[----:B------:R-:W-:Y:S01]  /*51d80*/  LOP3.LUT P0, RZ, R20, 0x200000, RZ, 0xc0, !PT ;  /* 0x0020000014ff7812 */ /* 0x000fe2000780c0ff */
[----:B-1----:R-:W2:Y:S01]  /*51d90*/  LDL.LU R164, [R1+0x136c] ;  /* 0x00136c0001a47983 */ /* 0x002ea20000300800 */
[----:B------:R-:W-:-:S02]  /*51da0*/  IMAD.WIDE R12, R167, 0x4, R2 ;  /* 0x00000004a70c7825 */ /* 0x000fc400078e0202 */
[----:B------:R-:W-:Y:S01]  /*51db0*/  ISETP.LT.AND P0, PT, R8, UR4, !P0 ;  /* 0x0000000408007c0c */ /* 0x000fe2000c701270 */
[----:B----4-:R1:W-:Y:S01]  /*51dc0*/  @P3 STG.E desc[UR6][R10.64], R16 ;  /* 0x000000100a003986 */ /* 0x0103e2000c101906 */
[----:B------:R-:W-:Y:S01]  /*51dd0*/  ISETP.GE.AND P3, PT, R9, UR8, PT ;  /* 0x0000000809007c0c */ /* 0x000fe2000bf66270 */
[----:B------:R-:W-:Y:S01]  /*51de0*/  VIADD R0, R6, 0x1e8 ;  /* 0x000001e806007836 */ /* 0x000fe20000000000 */
[----:B------:R-:W-:Y:S01]  /*51df0*/  ULDC UR8, c[0x0][0x22c] ;  /* 0x00008b0000087ab9 */ /* 0x000fe20000000800 */
[----:B------:R4:W-:Y:S04]  /*51e00*/  @P4 STG.E desc[UR6][R12.64], R229 ;  /* 0x000000e50c004986 */ /* 0x0009e8000c101906 */
[----:B-1----:R-:W2:Y:S01]  /*51e10*/  LDL.LU R16, [R1+0x1fc] ;  /* 0x0001fc0001107983 */ /* 0x002ea20000300800 */
[----:B------:R-:W-:Y:S01]  /*51e20*/  ISETP.LT.AND P4, PT, R7, UR4, !P3 ;  /* 0x0000000407007c0c */ /* 0x000fe2000df81270 */
[----:B------:R-:W-:-:S02]  /*51e30*/  IMAD.WIDE R10, R167, 0x4, R4 ;  /* 0x00000004a70a7825 */ /* 0x000fc400078e0204 */
[----:B----4-:R-:W4:Y:S04]  /*51e40*/  LDL.LU R229, [R1+0x60c] ;  /* 0x00060c0001e57983 */ /* 0x010f280000300800 */
[----:B------:R-:W4:Y:S01]  /*51e50*/  LDL.LU R167, [R1+0x1370] ;  /* 0x0013700001a77983 */ /* 0x000f220000300800 */
[----:B------:R-:W-:-:S03]  /*51e60*/  IMAD.WIDE R12, R166, 0x4, R2 ;  /* 0x00000004a60c7825 */ /* 0x000fc600078e0202 */
[----:B------:R1:W-:Y:S04]  /*51e70*/  @P5 STG.E desc[UR6][R10.64], R14 ;  /* 0x0000000e0a005986 */ /* 0x0003e8000c101906 */
[----:B------:R1:W-:Y:S02]  /*51e80*/  @P6 STG.E desc[UR6][R12.64], R23 ;  /* 0x000000170c006986 */ /* 0x0003e4000c101906 */
[----:B-1----:R-:W-:Y:S02]  /*51e90*/  IMAD.WIDE R10, R166, 0x4, R4 ;  /* 0x00000004a60a7825 */ /* 0x002fe400078e0204 */
[----:B------:R-:W4:Y:S04]  /*51ea0*/  LDL.LU R23, [R1+0xe50] ;  /* 0x000e500001177983 */ /* 0x000f280000300800 */
[----:B------:R-:W4:Y:S01]  /*51eb0*/  LDL.LU R166, [R1+0x1374] ;  /* 0x0013740001a67983 */ /* 0x000f220000300800 */
[----:B------:R-:W-:-:S03]  /*51ec0*/  IMAD.WIDE R12, R228, 0x4, R2 ;  /* 0x00000004e40c7825 */ /* 0x000fc600078e0202 */
[----:B------:R1:W-:Y:S02]  /*51ed0*/  @P0 STG.E desc[UR6][R10.64], R15 ;  /* 0x0000000f0a000986 */ /* 0x0003e4000c101906 */
[----:B-1----:R-:W-:Y:S02]  /*51ee0*/  IMAD.WIDE R10, R228, 0x4, R4 ;  /* 0x00000004e40a7825 */ /* 0x002fe400078e0204 */
[----:B---3--:R1:W-:Y:S04]  /*51ef0*/  @P4 STG.E desc[UR6][R12.64], R22 ;  /* 0x000000160c004986 */ /* 0x0083e8000c101906 */
[----:B-1----:R-:W3:Y:S04]  /*51f00*/  LDL.LU R22, [R1+0x610] ;  /* 0x0006100001167983 */ /* 0x002ee80000300800 */
[----:B------:R-:W3:Y:S01]  /*51f10*/  LDL.LU R228, [R1+0x210] ;  /* 0x0002100001e47983 */ /* 0x000ee20000300800 */
[----:B------:R-:W-:Y:S01]  /*51f20*/  ISETP.GE.AND P1, PT, R0, UR5, PT ;  /* 0x0000000500007c0c */ /* 0x000fe2000bf26270 */
[----:B------:R-:W-:Y:S01]  /*51f30*/  VIADD R0, R6, 0x1e9 ;  /* 0x000001e906007836 */ /* 0x000fe20000000000 */
[----:B------:R-:W-:-:S04]  /*51f40*/  ISETP.LT.AND P3, PT, R8, UR4, !P3 ;  /* 0x0000000408007c0c */ /* 0x000fc8000df61270 */
[----:B------:R-:W-:Y:S01]  /*51f50*/  ISETP.GE.AND P2, PT, R0, UR5, PT ;  /* 0x0000000500007c0c */ /* 0x000fe2000bf46270 */
[----:B------:R-:W-:-:S05]  /*51f60*/  VIADD R0, R6, 0x107 ;  /* 0x0000010706007836 */ /* 0x000fca0000000000 */
[----:B------:R-:W-:Y:S01]  /*51f70*/  ISETP.GE.AND P5, PT, R0, UR8, PT ;  /* 0x0000000800007c0c */ /* 0x000fe2000bfa6270 */
[----:B------:R-:W-:Y:S01]  /*51f80*/  VIADD R0, R6, 0x108 ;  /* 0x0000010806007836 */ /* 0x000fe20000000000 */
[----:B------:R-:W-:Y:S02]  /*51f90*/  ULDC UR8, c[0x0][0x22c] ;  /* 0x00008b0000087ab9 */ /* 0x000fe40000000800 */
[----:B------:R-:W-:Y:S02]  /*51fa0*/  ISETP.LT.AND P6, PT, R7, UR4, !P5 ;  /* 0x0000000407007c0c */ /* 0x000fe4000efc1270 */
[----:B------:R-:W-:Y:S01]  /*51fb0*/  ISETP.LT.AND P5, PT, R8, UR4, !P5 ;  /* 0x0000000408007c0c */ /* 0x000fe2000efa1270 */
[----:B--2---:R1:W-:Y:S01]  /*51fc0*/  @P3 STG.E desc[UR6][R10.64], R165 ;  /* 0x000000a50a003986 */ /* 0x0043e2000c101906 */
[----:B------:R-:W-:Y:S01]  /*51fd0*/  IMAD.WIDE R12, R164, 0x4, R2 ;  /* 0x00000004a40c7825 */ /* 0x000fe200078e0202 */
[----:B------:R-:W-:Y:S01]  /*51fe0*/  ISETP.GE.AND P0, PT, R0, UR8, PT ;  /* 0x0000000800007c0c */ /* 0x000fe2000bf06270 */
[----:B------:R-:W-:-:S02]  /*51ff0*/  ULDC UR8, c[0x0][0x22c] ;  /* 0x00008b0000087ab9 */ /* 0x000fc40000000800 */
[----:B------:R-:W-:Y:S01]  /*52000*/  VIADD R0, R6, 0x109 ;  /* 0x0000010906007836 */ /* 0x000fe20000000000 */
[----:B-1----:R-:W2:Y:S01]  /*52010*/  LDL.LU R165, [R1+0x1378] ;  /* 0x0013780001a57983 */ /* 0x002ea20000300800 */
[----:B------:R-:W-:-:S03]  /*52020*/  IMAD.WIDE R10, R164, 0x4, R4 ;  /* 0x00000004a40a7825 */ /* 0x000fc600078e0204 */
[----:B------:R-:W2:Y:S01]  /*52030*/  LDL.LU R15, [R1+0x200] ;  /* 0x00020000010f7983 */ /* 0x000ea20000300800 */
[----:B------:R-:W-:-:S03]  /*52040*/  ISETP.LT.AND P4, PT, R7, UR4, !P0 ;  /* 0x0000000407007c0c */ /* 0x000fc6000c781270 */
[----:B------:R-:W2:Y:S01]  /*52050*/  LDL.LU R164, [R1+0xe54] ;  /* 0x000e540001a47983 */ /* 0x000ea20000300800 */
[----:B------:R-:W-:Y:S02]  /*52060*/  ISETP.GE.AND P3, PT, R0, UR8, PT ;  /* 0x0000000800007c0c */ /* 0x000fe4000bf66270 */
[----:B------:R-:W-:Y:S01]  /*52070*/  ISETP.LT.AND P0, PT, R8, UR4, !P0 ;  /* 0x0000000408007c0c */ /* 0x000fe2000c701270 */
[----:B------:R1:W-:Y:S01]  /*52080*/  @P6 STG.E desc[UR6][R12.64], R16 ;  /* 0x000000100c006986 */ /* 0x0003e2000c101906 */
[----:B------:R-:W-:Y:S01]  /*52090*/  ISETP.LT.AND P6, PT, R7, UR4, !P3 ;  /* 0x0000000407007c0c */ /* 0x000fe2000dfc1270 */
[----:B------:R-:W-:Y:S01]  /*520a0*/  VIADD R0, R6, 0x10a ;  /* 0x0000010a06007836 */ /* 0x000fe20000000000 */
[----:B------:R-:W-:Y:S01]  /*520b0*/  ULDC UR8, c[0x0][0x22c] ;  /* 0x00008b0000087ab9 */ /* 0x000fe20000000800 */
[----:B----4-:R4:W-:Y:S01]  /*520c0*/  @P5 STG.E desc[UR6][R10.64], R229 ;  /* 0x000000e50a005986 */ /* 0x0109e2000c101906 */
[----:B-1----:R-:W-:-:S03]  /*520d0*/  IMAD.WIDE R12, R167, 0x4, R2 ;  /* 0x00000004a70c7825 */ /* 0x002fc600078e0202 */
[----:B----4-:R-:W4:Y:S04]  /*520e0*/  LDL.LU R229, [R1+0x137c] ;  /* 0x00137c0001e57983 */ /* 0x010f280000300800 */
[----:B------:R-:W4:Y:S01]  /*520f0*/  LDL.LU R16, [R1+0x614] ;  /* 0x0006140001107983 */ /* 0x000f220000300800 */
[----:B------:R-:W-:-:S03]  /*52100*/  IMAD.WIDE R10, R167, 0x4, R4 ;  /* 0x00000004a70a7825 */ /* 0x000fc600078e0204 */
[----:B------:R1:W-:Y:S04]  /*52110*/  @P4 STG.E desc[UR6][R12.64], R23 ;  /* 0x000000170c004986 */ /* 0x0003e8000c101906 */
[----:B-1----:R-:W4:Y:S01]  /*52120*/  LDL.LU R23, [R1+0x214] ;  /* 0x0002140001177983 */ /* 0x002f220000300800 */
[----:B------:R-:W-:-:S03]  /*52130*/  IMAD.WIDE R12, R166, 0x4, R2 ;  /* 0x00000004a60c7825 */ /* 0x000fc600078e0202 */
[----:B------:R-:W4:Y:S04]  /*52140*/  LDL.LU R167, [R1+0x1380] ;  /* 0x0013800001a77983 */ /* 0x000f280000300800 */
[----:B---3--:R1:W-:Y:S04]  /*52150*/  @P0 STG.E desc[UR6][R10.64], R22 ;  /* 0x000000160a000986 */ /* 0x0083e8000c101906 */
[----:B------:R3:W-:Y:S04]  /*52160*/  @P6 STG.E desc[UR6][R12.64], R228 ;  /* 0x000000e40c006986 */ /* 0x0007e8000c101906 */
[----:B-1----:R-:W4:Y:S04]  /*52170*/  LDL.LU R22, [R1+0x204] ;  /* 0x0002040001167983 */ /* 0x002f280000300800 */
[----:B---3--:R-:W3:Y:S01]  /*52180*/  LDL.LU R228, [R1+0xe58] ;  /* 0x000e580001e47983 */ /* 0x008ee20000300800 */
[----:B------:R-:W-:-:S02]  /*52190*/  ISETP.GE.AND P5, PT, R0, UR8, PT ;  /* 0x0000000800007c0c */ /* 0x000fc4000bfa6270 */
[----:B------:R-:W-:Y:S01]  /*521a0*/  ISETP.LT.AND P3, PT, R8, UR4, !P3 ;  /* 0x0000000408007c0c */ /* 0x000fe2000df61270 */
[----:B------:R-:W-:Y:S01]  /*521b0*/  IMAD.WIDE R10, R166, 0x4, R4 ;  /* 0x00000004a60a7825 */ /* 0x000fe200078e0204 */
[----:B------:R-:W-:Y:S01]  /*521c0*/  ISETP.LT.AND P4, PT, R7, UR4, !P5 ;  /* 0x0000000407007c0c */ /* 0x000fe2000ef81270 */
[----:B------:R-:W3:Y:S01]  /*521d0*/  LDL.LU R166, [R1+0x1384] ;  /* 0x0013840001a67983 */ /* 0x000ee20000300800 */
[----:B------:R-:W-:Y:S01]  /*521e0*/  ISETP.LT.AND P5, PT, R8, UR4, !P5 ;  /* 0x0000000408007c0c */ /* 0x000fe2000efa1270 */
[----:B------:R-:W-:Y:S01]  /*521f0*/  VIADD R0, R6, 0x10b ;  /* 0x0000010b06007836 */ /* 0x000fe20000000000 */
[----:B------:R-:W-:Y:S01]  /*52200*/  ULDC UR8, c[0x0][0x22c] ;  /* 0x00008b0000087ab9 */ /* 0x000fe20000000800 */
[----:B------:R-:W3:Y:S03]  /*52210*/  LDL.LU R14, [R1+0x618] ;  /* 0x00061800010e7983 */ /* 0x000ee60000300800 */
[----:B------:R-:W-:Y:S01]  /*52220*/  ISETP.GE.AND P0, PT, R0, UR8, PT ;  /* 0x0000000800007c0c */ /* 0x000fe2000bf06270 */
[----:B------:R-:W-:Y:S01]  /*52230*/  VIADD R0, R6, 0x10c ;  /* 0x0000010c06007836 */ /* 0x000fe20000000000 */
[----:B------:R-:W-:Y:S01]  /*52240*/  ULDC UR8, c[0x0][0x22c] ;  /* 0x00008b0000087ab9 */ /* 0x000fe20000000800 */
[----:B--2---:R-:W-:Y:S01]  /*52250*/  IMAD.WIDE R12, R165, 0x4, R2 ;  /* 0x00000004a50c7825 */ /* 0x004fe200078e0202 */
[----:B------:R1:W-:Y:S04]  /*52260*/  @P3 STG.E desc[UR6][R10.64], R15 ;  /* 0x0000000f0a003986 */ /* 0x0003e8000c101906 */
[----:B------:R2:W-:Y:S01]  /*52270*/  @P4 STG.E desc[UR6][R12.64], R164 ;  /* 0x000000a40c004986 */ /* 0x0005e2000c101906 */
[----:B------:R-:W-:-:S02]  /*52280*/  ISETP.LT.AND P6, PT, R7, UR4, !P0 ;  /* 0x0000000407007c0c */ /* 0x000fc4000c7c1270 */
[----:B------:R-:W-:Y:S01]  /*52290*/  ISETP.GE.AND P3, PT, R0, UR8, PT ;  /* 0x0000000800007c0c */ /* 0x000fe2000bf66270 */
[----:B-1----:R-:W-:Y:S01]  /*522a0*/  IMAD.WIDE R10, R165, 0x4, R4 ;  /* 0x00000004a50a7825 */ /* 0x002fe200078e0204 */
[----:B--2---:R-:W2:Y:S01]  /*522b0*/  LDL.LU R164, [R1+0x218] ;  /* 0x0002180001a47983 */ /* 0x004ea20000300800 */
[----:B------:R-:W-:Y:S02]  /*522c0*/  ISETP.LT.AND P0, PT, R8, UR4, !P0 ;  /* 0x0000000408007c0c */ /* 0x000fe4000c701270 */
[----:B----4-:R-:W-:Y:S01]  /*522d0*/  IMAD.WIDE R12, R229, 0x4, R2 ;  /* 0x00000004e50c7825 */ /* 0x010fe200078e0202 */
[----:B------:R-:W4:Y:S01]  /*522e0*/  LDL.LU R165, [R1+0x1388] ;  /* 0x0013880001a57983 */ /* 0x000f220000300800 */
[----:B------:R-:W-:-:S03]  /*522f0*/  ULDC UR8, c[0x0][0x22c] ;  /* 0x00008b0000087ab9 */ /* 0x000fc60000000800 */
[----:B------:R1:W-:Y:S04]  /*52300*/  @P5 STG.E desc[UR6][R10.64], R16 ;  /* 0x000000100a005986 */ /* 0x0003e8000c101906 */
[----:B------:R-:W4:Y:S01]  /*52310*/  LDL.LU R15, [R1+0x208] ;  /* 0x00020800010f7983 */ /* 0x000f220000300800 */
[----:B------:R-:W-:-:S03]  /*52320*/  ISETP.LT.AND P4, PT, R7, UR4, !P3 ;  /* 0x0000000407007c0c */ /* 0x000fc6000df81270 */
[----:B-1----:R-:W4:Y:S01]  /*52330*/  LDL.LU R16, [R1+0xe5c] ;  /* 0x000e5c0001107983 */ /* 0x002f220000300800 */
[----:B------:R-:W-:-:S03]  /*52340*/  IMAD.WIDE R10, R229, 0x4, R4 ;  /* 0x00000004e50a7825 */ /* 0x000fc600078e0204 */
[----:B------:R-:W4:Y:S04]  /*52350*/  LDL.LU R229, [R1+0x61c] ;  /* 0x00061c0001e57983 */ /* 0x000f280000300800 */
[----:B------:R1:W-:Y:S04]  /*52360*/  @P6 STG.E desc[UR6][R12.64], R23 ;  /* 0x000000170c006986 */ /* 0x0003e8000c101906 */
[----:B-1----:R-:W4:Y:S01]  /*52370*/  LDL.LU R23, [R1+0x138c] ;  /* 0x00138c0001177983 */ /* 0x002f220000300800 */
[----:B------:R-:W-:-:S03]  /*52380*/  IMAD.WIDE R12, R167, 0x4, R2 ;  /* 0x00000004a70c7825 */ /* 0x000fc600078e0202 */
[----:B------:R1:W-:Y:S04]  /*52390*/  @P0 STG.E desc[UR6][R10.64], R22 ;  /* 0x000000160a000986 */ /* 0x0003e8000c101906 */
[----:B---3--:R3:W-:Y:S04]  /*523a0*/  @P4 STG.E desc[UR6][R12.64], R228 ;  /* 0x000000e40c004986 */ /* 0x0087e8000c101906 */
[----:B-1----:R-:W4:Y:S04]  /*523b0*/  LDL.LU R22, [R1+0x21c] ;  /* 0x00021c0001167983 */ /* 0x002f280000300800 */
[----:B---3--:R-:W3:Y:S01]  /*523c0*/  LDL.LU R228, [R1+0x20c] ;  /* 0x00020c0001e47983 */ /* 0x008ee20000300800 */
[----:B------:R-:W-:Y:S01]  /*523d0*/  VIADD R0, R6, 0x10d ;  /* 0x0000010d06007836 */ /* 0x000fe20000000000 */
[----:B------:R-:W-:-:S04]  /*523e0*/  ISETP.LT.AND P3, PT, R8, UR4, !P3 ;  /* 0x0000000408007c0c */ /* 0x000fc8000df61270 */
[----:B------:R-:W-:Y:S01]  /*523f0*/  ISETP.GE.AND P5, PT, R0, UR8, PT ;  /* 0x0000000800007c0c */ /* 0x000fe2000bfa6270 */
[----:B------:R-:W-:Y:S01]  /*52400*/  VIADD R0, R6, 0x10e ;  /* 0x0000010e06007836 */ /* 0x000fe20000000000 */
[----:B------:R-:W-:Y:S02]  /*52410*/  ULDC UR8, c[0x0][0x22c] ;  /* 0x00008b0000087ab9 */ /* 0x000fe40000000800 */
[----:B------:R-:W-:Y:S02]  /*52420*/  ISETP.LT.AND P6, PT, R7, UR4, !P5 ;  /* 0x0000000407007c0c */ /* 0x000fe4000efc1270 */
[----:B------:R-:W-:Y:S02]  /*52430*/  ISETP.GE.AND P0, PT, R0, UR8, PT ;  /* 0x0000000800007c0c */ /* 0x000fe4000bf06270 */
[----:B------:R-:W-:Y:S01]  /*52440*/  ISETP.LT.AND P5, PT, R8, UR4, !P5 ;  /* 0x0000000408007c0c */ /* 0x000fe2000efa1270 */
[----:B------:R-:W-:Y:S01]  /*52450*/  IMAD.WIDE R10, R167, 0x4, R4 ;  /* 0x00000004a70a7825 */ /* 0x000fe200078e0204 */
[----:B------:R-:W-:Y:S01]  /*52460*/  ISETP.LT.AND P4, PT, R7, UR4, !P0 ;  /* 0x0000000407007c0c */ /* 0x000fe2000c781270 */
[----:B------:R-:W3:Y:S02]  /*52470*/  LDL.LU R167, [R1+0x1390] ;  /* 0x0013900001a77983 */ /* 0x000ee40000300800 */
[----:B------:R-:W-:Y:S01]  /*52480*/  IMAD.WIDE R12, R166, 0x4, R2 ;  /* 0x00000004a60c7825 */ /* 0x000fe200078e0202 */
[----:B------:R-:W-:Y:S01]  /*52490*/  ISETP.LT.AND P0, PT, R8, UR4, !P0 ;  /* 0x0000000408007c0c */ /* 0x000fe2000c701270 */
[----:B------:R1:W-:Y:S01]  /*524a0*/  @P3 STG.E desc[UR6][R10.64], R14 ;  /* 0x0000000e0a003986 */ /* 0x0003e2000c101906 */
[----:B------:R-:W-:Y:S01]  /*524b0*/  ULDC UR8, c[0x0][0x22c] ;  /* 0x00008b0000087ab9 */ /* 0x000fe20000000800 */
[----:B------:R-:W-:-:S02]  /*524c0*/  VIADD R0, R6, 0x10f ;  /* 0x0000010f06007836 */ /* 0x000fc40000000000 */
[----:B--2---:R2:W-:Y:S01]  /*524d0*/  @P6 STG.E desc[UR6][R12.64], R164 ;  /* 0x000000a40c006986 */ /* 0x0045e2000c101906 */
[----:B-1----:R-:W-:Y:S02]  /*524e0*/  IMAD.WIDE R10, R166, 0x4, R4 ;  /* 0x00000004a60a7825 */ /* 0x002fe400078e0204 */
[----:B------:R-:W-:Y:S01]  /*524f0*/  ISETP.GE.AND P3, PT, R0, UR8, PT ;  /* 0x0000000800007c0c */ /* 0x000fe2000bf66270 */
[----:B------:R-:W-:Y:S01]  /*52500*/  ULDC UR8, c[0x0][0x22c] ;  /* 0x00008b0000087ab9 */ /* 0x000fe20000000800 */
[----:B--2---:R-:W2:Y:S04]  /*52510*/  LDL.LU R164, [R1+0xe60] ;  /* 0x000e600001a47983 */ /* 0x004ea80000300800 */
[----:B------:R-:W2:Y:S01]  /*52520*/  LDL.LU R166, [R1+0x1394] ;  /* 0x0013940001a67983 */ /* 0x000ea20000300800 */
[----:B------:R-:W-:-:S02]  /*52530*/  ISETP.LT.AND P6, PT, R7, UR4, !P3 ;  /* 0x0000000407007c0c */ /* 0x000fc4000dfc1270 */
[----:B------:R-:W-:Y:S01]  /*52540*/  ISETP.LT.AND P3, PT, R8, UR4, !P3 ;  /* 0x0000000408007c0c */ /* 0x000fe2000df61270 */
[C---:B----4-:R-:W-:Y:S01]  /*52550*/  IMAD.WIDE R12, R165.reuse, 0x4, R2 ;  /* 0x00000004a50c7825 */ /* 0x050fe200078e0202 */
[----:B------:R1:W-:Y:S04]  /*52560*/  @P5 STG.E desc[UR6][R10.64], R15 ;  /* 0x0000000f0a005986 */ /* 0x0003e8000c101906 */
[----:B------:R4:W-:Y:S01]  /*52570*/  @P4 STG.E desc[UR6][R12.64], R16 ;  /* 0x000000100c004986 */ /* 0x0009e2000c101906 */
[----:B-1----:R-:W-:-:S03]  /*52580*/  IMAD.WIDE R10, R165, 0x4, R4 ;  /* 0x00000004a50a7825 */ /* 0x002fc600078e0204 */
[----:B----4-:R-:W4:Y:S04]  /*52590*/  LDL.LU R16, [R1+0xa20] ;  /* 0x000a200001107983 */ /* 0x010f280000300800 */
[----:B------:R-:W4:Y:S04]  /*525a0*/  LDL.LU R165, [R1+0x620] ;  /* 0x0006200001a57983 */ /* 0x000f280000300800 */
[----:B------:R1:W-:Y:S04]  /*525b0*/  @P0 STG.E desc[UR6][R10.64], R229 ;  /* 0x000000e50a000986 */ /* 0x0003e8000c101906 */
[----:B-1----:R-:W4:Y:S04]  /*525c0*/  LDL.LU R229, [R1+0x1398] ;  /* 0x0013980001e57983 */ /* 0x002f280000300800 */
[----:B------:R-:W4:Y:S01]  /*525d0*/  LDL.LU R15, [R1+0xa10] ;  /* 0x000a1000010f7983 */ /* 0x000f220000300800 */
[----:B------:R-:W-:-:S04]  /*525e0*/  IMAD.WIDE R12, R23, 0x4, R2 ;  /* 0x00000004170c7825 */ /* 0x000fc800078e0202 */
[----:B------:R-:W-:Y:S02]  /*525f0*/  IMAD.WIDE R10, R23, 0x4, R4 ;  /* 0x00000004170a7825 */ /* 0x000fe400078e0204 */
[----:B------:R-:W4:Y:S04]  /*52600*/  LDL.LU R23, [R1+0xe64] ;  /* 0x000e640001177983 */ /* 0x000f280000300800 */
[----:B------:R-:W-:Y:S04]  /*52610*/  @P6 STG.E desc[UR6][R12.64], R22 ;  /* 0x000000160c006986 */ /* 0x000fe8000c101906 */
[----:B---3--:R1:W-:Y:S04]  /*52620*/  @P3 STG.E desc[UR6][R10.64], R228 ;  /* 0x000000e40a003986 */ /* 0x0083e8000c101906 */
[----:B-1----:R-:W3:Y:S04]  /*52630*/  LDL.LU R228, [R1+0x139c] ;  /* 0x00139c0001e47983 */ /* 0x002ee80000300800 */
[----:B------:R-:W3:Y:S01]  /*52640*/  LDL.LU R22, [R1+0xa24] ;  /* 0x000a240001167983 */ /* 0x000ee20000300800 */
[----:B------:R-:W-:-:S05]  /*52650*/  VIADD R0, R6, 0x110 ;  /* 0x0000011006007836 */ /* 0x000fca0000000000 */
[----:B------:R-:W-:Y:S01]  /*52660*/  ISETP.GE.AND P5, PT, R0, UR8, PT ;  /* 0x0000000800007c0c */ /* 0x000fe2000bfa6270 */
[----:B------:R-:W-:Y:S01]  /*52670*/  VIADD R0, R6, 0x111 ;  /* 0x0000011106007836 */ /* 0x000fe20000000000 */
[----:B------:R-:W-:Y:S02]  /*52680*/  ULDC UR8, c[0x0][0x22c] ;  /* 0x00008b0000087ab9 */ /* 0x000fe40000000800 */
[C---:B------:R-:W-:Y:S02]  /*52690*/  ISETP.LT.AND P4, PT, R7.reuse, UR4, !P5 ;  /* 0x0000000407007c0c */ /* 0x040fe4000ef81270 */
[----:B------:R-:W-:Y:S02]  /*526a0*/  ISETP.GE.AND P0, PT, R0, UR8, PT ;  /* 0x0000000800007c0c */ /* 0x000fe4000bf06270 */
[----:B------:R-:W-:Y:S01]  /*526b0*/  ISETP.LT.AND P5, PT, R8, UR4, !P5 ;  /* 0x0000000408007c0c */ /* 0x000fe2000efa1270 */
[----:B------:R-:W-:Y:S01]  /*526c0*/  VIADD R0, R6, 0x112 ;  /* 0x0000011206007836 */ /* 0x000fe20000000000 */
[----:B------:R-:W-:Y:S01]  /*526d0*/  ISETP.LT.AND P6, PT, R7, UR4, !P0 ;  /* 0x0000000407007c0c */ /* 0x000fe2000c7c1270 */
[----:B------:R-:W-:Y:S01]  /*526e0*/  IMAD.WIDE R12, R167, 0x4, R2 ;  /* 0x00000004a70c7825 */ /* 0x000fe200078e0202 */
[----:B------:R-:W-:-:S02]  /*526f0*/  ULDC UR8, c[0x0][0x22c] ;  /* 0x00008b0000087ab9 */ /* 0x000fc40000000800 */
[----:B------:R-:W-:Y:S01]  /*52700*/  ISETP.GE.AND P3, PT, R0, UR8, PT ;  /* 0x0000000800007c0c */ /* 0x000fe2000bf66270 */
[----:B------:R-:W-:Y:S01]  /*52710*/  IMAD.WIDE R10, R167, 0x4, R4 ;  /* 0x00000004a70a7825 */ /* 0x000fe200078e0204 */
[C---:B------:R-:W-:Y:S01]  /*52720*/  ISETP.LT.AND P0, PT, R8.reuse, UR4, !P0 ;  /* 0x0000000408007c0c */ /* 0x040fe2000c701270 */
[----:B------:R-:W-:Y:S01]  /*52730*/  ULDC UR8, c[0x0][0x22c] ;  /* 0x00008b0000087ab9 */ /* 0x000fe20000000800 */
[----:B--2---:R1:W-:Y:S01]  /*52740*/  @P4 STG.E desc[UR6][R12.64], R164 ;  /* 0x000000a40c004986 */ /* 0x0043e2000c101906 */
[----:B------:R-:W-:Y:S02]  /*52750*/  ISETP.LT.AND P4, PT, R7, UR4, !P3 ;  /* 0x0000000407007c0c */ /* 0x000fe4000df81270 */
[----:B------:R-:W-:Y:S01]  /*52760*/  ISETP.LT.AND P3, PT, R8, UR4, !P3 ;  /* 0x0000000408007c0c */ /* 0x000fe2000df61270 */
[----:B-1----:R-:W2:Y:S01]  /*52770*/  LDL.LU R164, [R1+0x624] ;  /* 0x0006240001a47983 */ /* 0x002ea20000300800 */
[----:B------:R-:W-:-:S03]  /*52780*/  IMAD.WIDE R12, R166, 0x4, R2 ;  /* 0x00000004a60c7825 */ /* 0x000fc600078e0202 */
[----:B------:R-:W2:Y:S04]  /*52790*/  LDL.LU R167, [R1+0x13a0] ;  /* 0x0013a00001a77983 */ /* 0x000ea80000300800 */
[----:B----4-:R1:W-:Y:S04]  /*527a0*/  @P5 STG.E desc[UR6][R10.64], R16 ;  /* 0x000000100a005986 */ /* 0x0103e8000c101906 */
[----:B------:R4:W-:Y:S04]  /*527b0*/  @P6 STG.E desc[UR6][R12.64], R165 ;  /* 0x000000a50c006986 */ /* 0x0009e8000c101906 */
[----:B-1----:R-:W2:Y:S04]  /*527c0*/  LDL.LU R16, [R1+0xa14] ;  /* 0x000a140001107983 */ /* 0x002ea80000300800 */
[----:B----4-:R-:W4:Y:S01]  /*527d0*/  LDL.LU R165, [R1+0xe68] ;  /* 0x000e680001a57983 */ /* 0x010f220000300800 */
[----:B------:R-:W-:-:S03]  /*527e0*/  IMAD.WIDE R10, R166, 0x4, R4 ;  /* 0x00000004a60a7825 */ /* 0x000fc600078e0204 */
[----:B------:R-:W4:Y:S01]  /*527f0*/  LDL.LU R166, [R1+0x13a4] ;  /* 0x0013a40001a67983 */ /* 0x000f220000300800 */
[----:B------:R-:W-:-:S03]  /*52800*/  IMAD.WIDE R12, R229, 0x4, R2 ;  /* 0x00000004e50c7825 */ /* 0x000fc600078e0202 */
[----:B------:R1:W-:Y:S04]  /*52810*/  @P0 STG.E desc[UR6][R10.64], R15 ;  /* 0x0000000f0a000986 */ /* 0x0003e8000c101906 */
[----:B------:R-:W4:Y:S04]  /*52820*/  LDL.LU R14, [R1+0xa28] ;  /* 0x000a2800010e7983 */ /* 0x000f280000300800 */
[----:B------:R1:W-:Y:S02]  /*52830*/  @P4 STG.E desc[UR6][R12.64], R23 ;  /* 0x000000170c004986 */ /* 0x0003e4000c101906 */
[----:B-1----:R-:W-:-:S02]  /*52840*/  IMAD.WIDE R10, R229, 0x4, R4 ;  /* 0x00000004e50a7825 */ /* 0x002fc400078e0204 */
[----:B------:R-:W4:Y:S04]  /*52850*/  LDL.LU R23, [R1+0x628] ;  /* 0x0006280001177983 */ /* 0x000f280000300800 */
[----:B------:R-:W4:Y:S04]  /*52860*/  LDL.LU R229, [R1+0x13a8] ;  /* 0x0013a80001e57983 */ /* 0x000f280000300800 */
[----:B------:R-:W4:Y:S04]  /*52870*/  LDL.LU R15, [R1+0xa18] ;  /* 0x000a1800010f7983 */ /* 0x000f280000300800 */
[----:B---3--:R1:W-:Y:S04]  /*52880*/  @P3 STG.E desc[UR6][R10.64], R22 ;  /* 0x000000160a003986 */ /* 0x0083e8000c101906 */
[----:B-1----:R-:W3:Y:S01]  /*52890*/  LDL.LU R22, [R1+0xe6c] ;  /* 0x000e6c0001167983 */ /* 0x002ee20000300800 */
        /* <DEDUP_REMOVED lines=10> */
[----:B------:R-:W-:-:S03]  /*52940*/  ULDC UR8, c[0x0][0x22c] ;  /* 0x00008b0000087ab9 */ /* 0x000fc60000000800 */
[----:B------:R-:W-:Y:S02]  /*52950*/  IMAD.WIDE R10, R228, 0x4, R4 ;  /* 0x00000004e40a7825 */ /* 0x000fe400078e0204 */
[----:B------:R-:W3:Y:S01]  /*52960*/  LDL.LU R228, [R1+0xa2c] ;  /* 0x000a2c0001e47983 */ /* 0x000ee20000300800 */
[----:B------:R-:W-:Y:S01]  /*52970*/  ISETP.GE.AND P3, PT, R0, UR8, PT ;  /* 0x0000000800007c0c */ /* 0x000fe2000bf66270 */
[----:B------:R-:W-:Y:S01]  /*52980*/  VIADD R0, R6, 0x116 ;  /* 0x0000011606007836 */ /* 0x000fe20000000000 */
[C---:B------:R-:W-:Y:S01]  /*52990*/  ISETP.LT.AND P0, PT, R8.reuse, UR4, !P0 ;  /* 0x0000000408007c0c */ /* 0x040fe2000c701270 */
[----:B--2---:R1:W-:Y:S01]  /*529a0*/  @P6 STG.E desc[UR6][R12.64], R164 ;  /* 0x000000a40c006986 */ /* 0x0043e2000c101906 */
[----:B------:R-:W-:Y:S01]  /*529b0*/  ISETP.LT.AND P6, PT, R7, UR4, !P3 ;  /* 0x0000000407007c0c */ /* 0x000fe2000dfc1270 */
[----:B------:R-:W-:Y:S01]  /*529c0*/  ULDC UR8, c[0x0][0x22c] ;  /* 0x00008b0000087ab9 */ /* 0x000fe20000000800 */
[----:B------:R-:W-:Y:S01]  /*529d0*/  ISETP.LT.AND P3, PT, R8, UR4, !P3 ;  /* 0x0000000408007c0c */ /* 0x000fe2000df61270 */
[----:B-1----:R-:W2:Y:S01]  /*529e0*/  LDL.LU R164, [R1+0x13ac] ;  /* 0x0013ac0001a47983 */ /* 0x002ea20000300800 */
[----:B------:R-:W-:-:S03]  /*529f0*/  IMAD.WIDE R12, R167, 0x4, R2 ;  /* 0x00000004a70c7825 */ /* 0x000fc600078e0202 */
[----:B------:R1:W-:Y:S01]  /*52a00*/  @P5 STG.E desc[UR6][R10.64], R16 ;  /* 0x000000100a005986 */ /* 0x0003e2000c101906 */
[----:B------:R-:W-:-:S03]  /*52a10*/  ISETP.GE.AND P5, PT, R0, UR8, PT ;  /* 0x0000000800007c0c */ /* 0x000fc6000bfa6270 */
[----:B----4-:R4:W-:Y:S01]  /*52a20*/  @P4 STG.E desc[UR6][R12.64], R165 ;  /* 0x000000a50c004986 */ /* 0x0109e2000c101906 */
[----:B------:R-:W-:-:S03]  /*52a30*/  ISETP.LT.AND P4, PT, R7, UR4, !P5 ;  /* 0x0000000407007c0c */ /* 0x000fc6000ef81270 */
[----:B-1----:R-:W2:Y:S01]  /*52a40*/  LDL.LU R16, [R1+0x62c] ;  /* 0x00062c0001107983 */ /* 0x002ea20000300800 */
[----:B------:R-:W-:Y:S01]  /*52a50*/  IMAD.WIDE R10, R167, 0x4, R4 ;  /* 0x00000004a70a7825 */ /* 0x000fe200078e0204 */
[----:B------:R-:W-:Y:S02]  /*52a60*/  ULDC UR8, c[0x0][0x22c] ;  /* 0x00008b0000087ab9 */ /* 0x000fe40000000800 */
[----:B----4-:R-:W4:Y:S01]  /*52a70*/  LDL.LU R165, [R1+0xa1c] ;  /* 0x000a1c0001a57983 */ /* 0x010f220000300800 */
[----:B------:R-:W-:-:S03]  /*52a80*/  IMAD.WIDE R12, R166, 0x4, R2 ;  /* 0x00000004a60c7825 */ /* 0x000fc600078e0202 */
[----:B------:R-:W4:Y:S04]  /*52a90*/  LDL.LU R167, [R1+0x13b0] ;  /* 0x0013b00001a77983 */ /* 0x000f280000300800 */
[----:B------:R1:W-:Y:S04]  /*52aa0*/  @P0 STG.E desc[UR6][R10.64], R14 ;  /* 0x0000000e0a000986 */ /* 0x0003e8000c101906 */
[----:B------:R1:W-:Y:S02]  /*52ab0*/  @P6 STG.E desc[UR6][R12.64], R23 ;  /* 0x000000170c006986 */ /* 0x0003e4000c101906 */
[----:B-1----:R-:W-:-:S05]  /*52ac0*/  IMAD.WIDE R10, R166, 0x4, R4 ;  /* 0x00000004a60a7825 */ /* 0x002fca00078e0204 */
[----:B------:R1:W-:Y:S01]  /*52ad0*/  @P3 STG.E desc[UR6][R10.64], R15 ;  /* 0x0000000f0a003986 */ /* 0x0003e2000c101906 */
[----:B------:R-:W-:-:S03]  /*52ae0*/  IMAD.WIDE R12, R229, 0x4, R2 ;  /* 0x00000004e50c7825 */ /* 0x000fc600078e0202 */
[----:B------:R-:W4:Y:S04]  /*52af0*/  LDL.LU R23, [R1+0xe70] ;  /* 0x000e700001177983 */ /* 0x000f280000300800 */
[----:B------:R-:W4:Y:S01]  /*52b00*/  LDL.LU R166, [R1+0x13b4] ;  /* 0x0013b40001a67983 */ /* 0x000f220000300800 */
[----:B-1----:R-:W-:-:S03]  /*52b10*/  IMAD.WIDE R10, R229, 0x4, R4 ;  /* 0x00000004e50a7825 */ /* 0x002fc600078e0204 */
[----:B---3--:R1:W-:Y:S04]  /*52b20*/  @P4 STG.E desc[UR6][R12.64], R22 ;  /* 0x000000160c004986 */ /* 0x0083e8000c101906 */
[----:B-1----:R-:W3:Y:S04]  /*52b30*/  LDL.LU R22, [R1+0xa30] ;  /* 0x000a300001167983 */ /* 0x002ee80000300800 */
[----:B------:R-:W3:Y:S01]  /*52b40*/  LDL.LU R229, [R1+0x220] ;  /* 0x0002200001e57983 */ /* 0x000ee20000300800 */
[----:B------:R-:W-:Y:S01]  /*52b50*/  VIADD R0, R6, 0x117 ;  /* 0x0000011706007836 */ /* 0x000fe20000000000 */
[----:B------:R-:W-:-:S04]  /*52b60*/  ISETP.LT.AND P5, PT, R8, UR4, !P5 ;  /* 0x0000000408007c0c */ /* 0x000fc8000efa1270 */
[----:B------:R-:W-:Y:S01]  /*52b70*/  ISETP.GE.AND P0, PT, R0, UR8, PT ;  /* 0x0000000800007c0c */ /* 0x000fe2000bf06270 */
[----:B------:R-:W-:Y:S01]  /*52b80*/  VIADD R0, R6, 0x118 ;  /* 0x0000011806007836 */ /* 0x000fe20000000000 */
[----:B------:R-:W-:Y:S02]  /*52b90*/  ULDC UR8, c[0x0][0x22c] ;  /* 0x00008b0000087ab9 */ /* 0x000fe40000000800 */
[----:B------:R-:W-:Y:S02]  /*52ba0*/  ISETP.LT.AND P6, PT, R7, UR4, !P0 ;  /* 0x0000000407007c0c */ /* 0x000fe4000c7c1270 */
[----:B------:R-:W-:-:S03]  /*52bb0*/  ISETP.LT.AND P0, PT, R8, UR4, !P0 ;  /* 0x0000000408007c0c */ /* 0x000fc6000c701270 */
[----:B------:R1:W-:Y:S01]  /*52bc0*/  @P5 STG.E desc[UR6][R10.64], R228 ;  /* 0x000000e40a005986 */ /* 0x0003e2000c101906 */
[----:B------:R-:W-:Y:S01]  /*52bd0*/  ISETP.GE.AND P3, PT, R0, UR8, PT ;  /* 0x0000000800007c0c */ /* 0x000fe2000bf66270 */
[----:B------:R-:W-:Y:S01]  /*52be0*/  VIADD R0, R6, 0x119 ;  /* 0x0000011906007836 */ /* 0x000fe20000000000 */
[----:B------:R-:W-:Y:S01]  /*52bf0*/  ULDC UR8, c[0x0][0x22c] ;  /* 0x00008b0000087ab9 */ /* 0x000fe20000000800 */
[C---:B--2---:R-:W-:Y:S01]  /*52c00*/  IMAD.WIDE R12, R164.reuse, 0x4, R2 ;  /* 0x00000004a40c7825 */ /* 0x044fe200078e0202 */
[----:B-1----:R-:W2:Y:S03]  /*52c10*/  LDL.LU R228, [R1+0x13b8] ;  /* 0x0013b80001e47983 */ /* 0x002ea60000300800 */
[----:B------:R-:W-:Y:S01]  /*52c20*/  IMAD.WIDE R10, R164, 0x4, R4 ;  /* 0x00000004a40a7825 */ /* 0x000fe200078e0204 */
[----:B------:R-:W2:Y:S01]  /*52c30*/  LDL.LU R15, [R1+0x630] ;  /* 0x00063000010f7983 */ /* 0x000ea20000300800 */
[----:B------:R-:W-:-:S03]  /*52c40*/  ISETP.LT.AND P4, PT, R7, UR4, !P3 ;  /* 0x0000000407007c0c */ /* 0x000fc6000df81270 */
[----:B------:R-:W2:Y:S01]  /*52c50*/  LDL.LU R164, [R1+0xe74] ;  /* 0x000e740001a47983 */ /* 0x000ea20000300800 */
[----:B------:R-:W-:Y:S02]  /*52c60*/  ISETP.GE.AND P5, PT, R0, UR8, PT ;  /* 0x0000000800007c0c */ /* 0x000fe4000bfa6270 */
[----:B------:R-:W-:Y:S01]  /*52c70*/  ISETP.LT.AND P3, PT, R8, UR4, !P3 ;  /* 0x0000000408007c0c */ /* 0x000fe2000df61270 */
[----:B------:R-:W-:Y:S01]  /*52c80*/  @P6 STG.E desc[UR6][R12.64], R16 ;  /* 0x000000100c006986 */ /* 0x000fe2000c101906 */
[----:B------:R-:W-:Y:S01]  /*52c90*/  VIADD R0, R6, 0x11a ;  /* 0x0000011a06007836 */ /* 0x000fe20000000000 */
[----:B------:R-:W-:Y:S02]  /*52ca0*/  ULDC UR8, c[0x0][0x22c] ;  /* 0x00008b0000087ab9 */ /* 0x000fe40000000800 */
[----:B----4-:R1:W-:Y:S01]  /*52cb0*/  @P0 STG.E desc[UR6][R10.64], R165 ;  /* 0x000000a50a000986 */ /* 0x0103e2000c101906 */
[----:B------:R-:W-:-:S03]  /*52cc0*/  ISETP.LT.AND P6, PT, R7, UR4, !P5 ;  /* 0x0000000407007c0c */ /* 0x000fc6000efc1270 */
[----:B-1----:R-:W4:Y:S04]  /*52cd0*/  LDL.LU R165, [R1+0x13bc] ;  /* 0x0013bc0001a57983 */ /* 0x002f280000300800 */
[----:B------:R-:W4:Y:S01]  /*52ce0*/  LDL.LU R16, [R1+0xa34] ;  /* 0x000a340001107983 */ /* 0x000f220000300800 */
[----:B------:R-:W-:-:S04]  /*52cf0*/  IMAD.WIDE R12, R167, 0x4, R2 ;  /* 0x00000004a70c7825 */ /* 0x000fc800078e0202 */
[----:B------:R-:W-:Y:S01]  /*52d00*/  IMAD.WIDE R10, R167, 0x4, R4 ;  /* 0x00000004a70a7825 */ /* 0x000fe200078e0204 */
        /* <DEDUP_REMOVED lines=16> */
[----:B------:R-:W3:Y:S01]  /*52e10*/  LDL.LU R14, [R1+0xa38] ;  /* 0x000a3800010e7983 */ /* 0x000ee20000300800 */
[----:B--2---:R-:W-:Y:S02]  /*52e20*/  IMAD.WIDE R12, R228, 0x4, R2 ;  /* 0x00000004e40c7825 */ /* 0x004fe400078e0202 */
[----:B------:R-:W-:Y:S01]  /*52e30*/  ISETP.GE.AND P3, PT, R0, UR8, PT ;  /* 0x0000000800007c0c */ /* 0x000fe2000bf66270 */
[----:B------:R-:W-:-:S02]  /*52e40*/  ULDC UR8, c[0x0][0x22c] ;  /* 0x00008b0000087ab9 */ /* 0x000fc40000000800 */
[----:B------:R1:W-:Y:S01]  /*52e50*/  @P5 STG.E desc[UR6][R10.64], R15 ;  /* 0x0000000f0a005986 */ /* 0x0003e2000c101906 */
[----:B------:R-:W-:-:S03]  /*52e60*/  VIADD R0, R6, 0x11c ;  /* 0x0000011c06007836 */ /* 0x000fc60000000000 */
[----:B------:R2:W-:Y:S01]  /*52e70*/  @P4 STG.E desc[UR6][R12.64], R164 ;  /* 0x000000a40c004986 */ /* 0x0005e2000c101906 */
[----:B------:R-:W-:Y:S02]  /*52e80*/  ISETP.LT.AND P6, PT, R7, UR4, !P3 ;  /* 0x0000000407007c0c */ /* 0x000fe4000dfc1270 */
        /* <DEDUP_REMOVED lines=36> */
[----:B--2---:R2:W-:Y:S03]  /*530d0*/  @P6 STG.E desc[UR6][R12.64], R164 ;  /* 0x000000a40c006986 */ /* 0x0045e6000c101906 */
[----:B------:R-:W-:Y:S01]  /*530e0*/  ISETP.GE.AND P5, PT, R0, UR8, PT ;  /* 0x0000000800007c0c */ /* 0x000fe2000bfa6270 */
[----:B-1----:R-:W-:Y:S01]  /*530f0*/  IMAD.WIDE R10, R166, 0x4, R4 ;  /* 0x00000004a60a7825 */ /* 0x002fe200078e0204 */
[----:B--2---:R-:W2:Y:S03]  /*53100*/  LDL.LU R164, [R1+0xe80] ;  /* 0x000e800001a47983 */ /* 0x004ea60000300800 */
[----:B----4-:R-:W-:Y:S01]  /*53110*/  IMAD.WIDE R12, R228, 0x4, R2 ;  /* 0x00000004e40c7825 */ /* 0x010fe200078e0202 */
[----:B------:R-:W4:Y:S01]  /*53120*/  LDL.LU R166, [R1+0x13d4] ;  /* 0x0013d40001a67983 */ /* 0x000f220000300800 */
[----:B------:R-:W-:Y:S01]  /*53130*/  ISETP.LT.AND P6, PT, R7, UR4, !P5 ;  /* 0x0000000407007c0c */ /* 0x000fe2000efc1270 */
[----:B------:R-:W-:-:S02]  /*53140*/  ULDC UR8, c[0x0][0x22c] ;  /* 0x00008b0000087ab9 */ /* 0x000fc40000000800 */
[----:B------:R1:W-:Y:S01]  /*53150*/  @P0 STG.E desc[UR6][R10.64], R15 ;  /* 0x0000000f0a000986 */ /* 0x0003e2000c101906 */
[----:B------:R-:W-:-:S03]  /*53160*/  ISETP.LT.AND P5, PT, R8, UR4, !P5 ;  /* 0x0000000408007c0c */ /* 0x000fc6000efa1270 */
[----:B------:R1:W-:Y:S02]  /*53170*/  @P4 STG.E desc[UR6][R12.64], R16 ;  /* 0x000000100c004986 */ /* 0x0003e4000c101906 */
[----:B-1----:R-:W-:Y:S02]  /*53180*/  IMAD.WIDE R10, R228, 0x4, R4 ;  /* 0x00000004e40a7825 */ /* 0x002fe400078e0204 */
[----:B------:R-:W4:Y:S04]  /*53190*/  LDL.LU R16, [R1+0x640] ;  /* 0x0006400001107983 */ /* 0x000f280000300800 */
[----:B------:R-:W4:Y:S04]  /*531a0*/  LDL.LU R228, [R1+0x240] ;  /* 0x0002400001e47983 */ /* 0x000f280000300800 */
[----:B------:R1:W-:Y:S01]  /*531b0*/  @P3 STG.E desc[UR6][R10.64], R165 ;  /* 0x000000a50a003986 */ /* 0x0003e2000c101906 */
[----:B------:R-:W-:-:S03]  /*531c0*/  IMAD.WIDE R12, R23, 0x4, R2 ;  /* 0x00000004170c7825 */ /* 0x000fc600078e0202 */
[----:B-1----:R-:W4:Y:S01]  /*531d0*/  LDL.LU R165, [R1+0x13d8] ;  /* 0x0013d80001a57983 */ /* 0x002f220000300800 */
[----:B------:R-:W-:-:S03]  /*531e0*/  IMAD.WIDE R10, R23, 0x4, R4 ;  /* 0x00000004170a7825 */ /* 0x000fc600078e0204 */
[----:B------:R-:W4:Y:S04]  /*531f0*/  LDL.LU R15, [R1+0x230] ;  /* 0x00023000010f7983 */ /* 0x000f280000300800 */
        /* <DEDUP_REMOVED lines=18> */
[----:B------:R-:W-:Y:S01]  /*53320*/  ISETP.LT.AND P3, PT, R8, UR4, !P3 ;  /* 0x0000000408007c0c */ /* 0x000fe2000df61270 */
[----:B--2---:R1:W-:Y:S01]  /*53330*/  @P4 STG.E desc[UR6][R12.64], R164 ;  /* 0x000000a40c004986 */ /* 0x0043e2000c101906 */
[----:B------:R-:W-:Y:S01]  /*53340*/  ISETP.LT.AND P4, PT, R7, UR4, !P5 ;  /* 0x0000000407007c0c */ /* 0x000fe2000ef81270 */
[----:B------:R-:W-:Y:S01]  /*53350*/  VIADD R0, R6, 0x123 ;  /* 0x0000012306007836 */ /* 0x000fe20000000000 */
[----:B------:R-:W-:Y:S01]  /*53360*/  ISETP.LT.AND P5, PT, R8, UR4, !P5 ;  /* 0x0000000408007c0c */ /* 0x000fe2000efa1270 */
[----:B------:R-:W-:Y:S01]  /*53370*/  ULDC UR8, c[0x0][0x22c] ;  /* 0x00008b0000087ab9 */ /* 0x000fe20000000800 */
[----:B-1----:R-:W2:Y:S04]  /*53380*/  LDL.LU R164, [R1+0x244] ;  /* 0x0002440001a47983 */ /* 0x002ea80000300800 */
[----:B------:R-:W2:Y:S01]  /*53390*/  LDL.LU R167, [R1+0x13e0] ;  /* 0x0013e00001a77983 */ /* 0x000ea20000300800 */
[----:B----4-:R-:W-:-:S03]  /*533a0*/  IMAD.WIDE R12, R166, 0x4, R2 ;  /* 0x00000004a60c7825 */ /* 0x010fc600078e0202 */
[----:B------:R1:W-:Y:S04]  /*533b0*/  @P0 STG.E desc[UR6][R10.64], R16 ;  /* 0x000000100a000986 */ /* 0x0003e8000c101906 */
[----:B------:R4:W-:Y:S04]  /*533c0*/  @P6 STG.E desc[UR6][R12.64], R228 ;  /* 0x000000e40c006986 */ /* 0x0009e8000c101906 */
[----:B-1----:R-:W2:Y:S04]  /*533d0*/  LDL.LU R16, [R1+0x234] ;  /* 0x0002340001107983 */ /* 0x002ea80000300800 */
[----:B----4-:R-:W4:Y:S01]  /*533e0*/  LDL.LU R228, [R1+0xe88] ;  /* 0x000e880001e47983 */ /* 0x010f220000300800 */
[----:B------:R-:W-:-:S03]  /*533f0*/  IMAD.WIDE R10, R166, 0x4, R4 ;  /* 0x00000004a60a7825 */ /* 0x000fc600078e0204 */
[----:B------:R-:W4:Y:S01]  /*53400*/  LDL.LU R166, [R1+0x13e4] ;  /* 0x0013e40001a67983 */ /* 0x000f220000300800 */
[----:B------:R-:W-:-:S03]  /*53410*/  IMAD.WIDE R12, R165, 0x4, R2 ;  /* 0x00000004a50c7825 */ /* 0x000fc600078e0202 */
[----:B------:R1:W-:Y:S04]  /*53420*/  @P3 STG.E desc[UR6][R10.64], R15 ;  /* 0x0000000f0a003986 */ /* 0x0003e8000c101906 */
[----:B------:R1:W-:Y:S04]  /*53430*/  @P4 STG.E desc[UR6][R12.64], R23 ;  /* 0x000000170c004986 */ /* 0x0003e8000c101906 */
[----:B------:R-:W4:Y:S01]  /*53440*/  LDL.LU R14, [R1+0x648] ;  /* 0x00064800010e7983 */ /* 0x000f220000300800 */
[----:B-1----:R-:W-:-:S03]  /*53450*/  IMAD.WIDE R10, R165, 0x4, R4 ;  /* 0x00000004a50a7825 */ /* 0x002fc600078e0204 */
[----:B------:R-:W4:Y:S04]  /*53460*/  LDL.LU R23, [R1+0x248] ;  /* 0x0002480001177983 */ /* 0x000f280000300800 */
[----:B------:R-:W4:Y:S04]  /*53470*/  LDL.LU R165, [R1+0x13e8] ;  /* 0x0013e80001a57983 */ /* 0x000f280000300800 */
[----:B------:R-:W4:Y:S04]  /*53480*/  LDL.LU R15, [R1+0x238] ;  /* 0x00023800010f7983 */ /* 0x000f280000300800 */
[----:B---3--:R1:W-:Y:S04]  /*53490*/  @P5 STG.E desc[UR6][R10.64], R22 ;  /* 0x000000160a005986 */ /* 0x0083e8000c101906 */
[----:B-1----:R-:W3:Y:S01]  /*534a0*/  LDL.LU R22, [R1+0xe8c] ;  /* 0x000e8c0001167983 */ /* 0x002ee20000300800 */
[----:B------:R-:W-:Y:S01]  /*534b0*/  ISETP.GE.AND P0, PT, R0, UR8, PT ;  /* 0x0000000800007c0c */ /* 0x000fe2000bf06270 */
[----:B------:R-:W-:Y:S01]  /*534c0*/  VIADD R0, R6, 0x124 ;  /* 0x0000012406007836 */ /* 0x000fe20000000000 */
[----:B------:R-:W-:-:S02]  /*534d0*/  ULDC UR8, c[0x0][0x22c] ;  /* 0x00008b0000087ab9 */ /* 0x000fc40000000800 */
        /* <DEDUP_REMOVED lines=12> */
[----:B------:R-:W-:Y:S01]  /*535a0*/  ULDC UR8, c[0x0][0x22c] ;  /* 0x00008b0000087ab9 */ /* 0x000fe20000000800 */
[----:B--2---:R1:W-:Y:S01]  /*535b0*/  @P6 STG.E desc[UR6][R12.64], R164 ;  /* 0x000000a40c006986 */ /* 0x0043e2000c101906 */
[----:B------:R-:W-:Y:S02]  /*535c0*/  ISETP.LT.AND P6, PT, R7, UR4, !P5 ;  /* 0x0000000407007c0c */ /* 0x000fe4000efc1270 */
        /* <DEDUP_REMOVED lines=15> */
[----:B-1----:R-:W-:-:S04]  /*536c0*/  IMAD.WIDE R10, R166, 0x4, R4 ;  /* 0x00000004a60a7825 */ /* 0x002fc800078e0204 */
[C---:B------:R-:W-:Y:S01]  /*536d0*/  IMAD.WIDE R12, R165.reuse, 0x4, R2 ;  /* 0x00000004a50c7825 */ /* 0x040fe200078e0202 */
[----:B------:R-:W4:Y:S04]  /*536e0*/  LDL.LU R23, [R1+0xe90] ;  /* 0x000e900001177983 */ /* 0x000f280000300800 */
[----:B------:R-:W4:Y:S04]  /*536f0*/  LDL.LU R166, [R1+0x13f4] ;  /* 0x0013f40001a67983 */ /* 0x000f280000300800 */
[----:B------:R1:W-:Y:S02]  /*53700*/  @P5 STG.E desc[UR6][R10.64], R15 ;  /* 0x0000000f0a005986 */ /* 0x0003e4000c101906 */
[----:B-1----:R-:W-:-:S02]  /*53710*/  IMAD.WIDE R10, R165, 0x4, R4 ;  /* 0x00000004a50a7825 */ /* 0x002fc400078e0204 */
        /* <DEDUP_REMOVED lines=783> */
[----:B------:R-:W-:Y:S01]  /*56810*/  ISETP.LT.AND P4, PT, R7, UR4, !P0 ;  /* 0x0000000407007c0c */ /* 0x000fe2000c781270 */
[----:B-1----:R-:W2:Y:S02]  /*56820*/  LDL.LU R165, [R1+0x14fc] ;  /* 0x0014fc0001a57983 */ /* 0x002ea40000300800 */
[----:B------:R-:W-:Y:S02]  /*56830*/  IMAD.WIDE R10, R164, 0x4, R4 ;  /* 0x00000004a40a7825 */ /* 0x000fe400078e0204 */
[----:B------:R-:W2:Y:S04]  /*56840*/  LDL.LU R15, [R1+0x2c0] ;  /* 0x0002c000010f7983 */ /* 0x000ea80000300800 */
[----:B------:R-:W2:Y:S01]  /*56850*/  LDL.LU R164, [R1+0xf14] ;  /* 0x000f140001a47983 */ /* 0x000ea20000300800 */
[----:B------:R-:W-:-:S02]  /*56860*/  ISETP.GE.AND P3, PT, R0, UR8, PT ;  /* 0x0000000800007c0c */ /* 0x000fc4000bf66270 */
        /* <DEDUP_REMOVED lines=33> */
[----:B------:R-:W-:Y:S01]  /*56a80*/  ISETP.LT.AND P6, PT, R7, UR4, !P0 ;  /* 0x0000000407007c0c */ /* 0x000fe2000c7c1270 */
[----:B-1----:R-:W-:Y:S02]  /*56a90*/  IMAD.WIDE R10, R165, 0x4, R4 ;  /* 0x00000004a50a7825 */ /* 0x002fe400078e0204 */
[----:B------:R-:W3:Y:S04]  /*56aa0*/  LDL.LU R165, [R1+0x2d8] ;  /* 0x0002d80001a57983 */ /* 0x000ee80000300800 */
[----:B--2---:R-:W2:Y:S01]  /*56ab0*/  LDL.LU R164, [R1+0x150c] ;  /* 0x00150c0001a47983 */ /* 0x004ea20000300800 */
[----:B------:R-:W-:-:S03]  /*56ac0*/  ISETP.GE.AND P3, PT, R0, UR8, PT ;  /* 0x0000000800007c0c */ /* 0x000fc6000bf66270 */
[----:B------:R-:W2:Y:S01]  /*56ad0*/  LDL.LU R15, [R1+0x2c8] ;  /* 0x0002c800010f7983 */ /* 0x000ea20000300800 */
[----:B------:R-:W-:-:S03]  /*56ae0*/  ISETP.LT.AND P0, PT, R8, UR4, !P0 ;  /* 0x0000000408007c0c */ /* 0x000fc6000c701270 */
[----:B----4-:R1:W-:Y:S01]  /*56af0*/  @P5 STG.E desc[UR6][R10.64], R16 ;  /* 0x000000100a005986 */ /* 0x0103e2000c101906 */
[----:B------:R-:W-:Y:S01]  /*56b00*/  ISETP.LT.AND P4, PT, R7, UR4, !P3 ;  /* 0x0000000407007c0c */ /* 0x000fe2000df81270 */
[C---:B------:R-:W-:Y:S01]  /*56b10*/  IMAD.WIDE R12, R229.reuse, 0x4, R2 ;  /* 0x00000004e50c7825 */ /* 0x040fe200078e0202 */
[----:B------:R-:W-:Y:S01]  /*56b20*/  ULDC UR8, c[0x0][0x22c] ;  /* 0x00008b0000087ab9 */ /* 0x000fe20000000800 */
[----:B-1----:R-:W4:Y:S02]  /*56b30*/  LDL.LU R16, [R1+0xf1c] ;  /* 0x000f1c0001107983 */ /* 0x002f240000300800 */
[----:B------:R-:W-:Y:S02]  /*56b40*/  IMAD.WIDE R10, R229, 0x4, R4 ;  /* 0x00000004e50a7825 */ /* 0x000fe400078e0204 */
        /* <DEDUP_REMOVED lines=24> */
[----:B------:R2:W-:Y:S03]  /*56cd0*/  @P6 STG.E desc[UR6][R12.64], R165 ;  /* 0x000000a50c006986 */ /* 0x0005e6000c101906 */
[----:B------:R-:W-:Y:S01]  /*56ce0*/  ISETP.GE.AND P3, PT, R0, UR8, PT ;  /* 0x0000000800007c0c */ /* 0x000fe2000bf66270 */
[----:B-1----:R-:W-:-:S04]  /*56cf0*/  IMAD.WIDE R10, R166, 0x4, R4 ;  /* 0x00000004a60a7825 */ /* 0x002fc800078e0204 */
[----:B--2---:R-:W-:Y:S01]  /*56d00*/  IMAD.WIDE R12, R164, 0x4, R2 ;  /* 0x00000004a40c7825 */ /* 0x004fe200078e0202 */
[----:B------:R-:W2:Y:S01]  /*56d10*/  LDL.LU R165, [R1+0xf20] ;  /* 0x000f200001a57983 */ /* 0x000ea20000300800 */
[----:B------:R-:W-:-:S03]  /*56d20*/  ULDC UR8, c[0x0][0x22c] ;  /* 0x00008b0000087ab9 */ /* 0x000fc60000000800 */
[----:B------:R1:W-:Y:S01]  /*56d30*/  @P5 STG.E desc[UR6][R10.64], R15 ;  /* 0x0000000f0a005986 */ /* 0x0003e2000c101906 */
[----:B------:R-:W-:-:S03]  /*56d40*/  ISETP.LT.AND P6, PT, R7, UR4, !P3 ;  /* 0x0000000407007c0c */ /* 0x000fc6000dfc1270 */
[----:B------:R-:W2:Y:S01]  /*56d50*/  LDL.LU R166, [R1+0x151c] ;  /* 0x00151c0001a67983 */ /* 0x000ea20000300800 */
[----:B------:R-:W-:Y:S01]  /*56d60*/  ISETP.LT.AND P3, PT, R8, UR4, !P3 ;  /* 0x0000000408007c0c */ /* 0x000fe2000df61270 */
[----:B-1----:R-:W-:Y:S02]  /*56d70*/  IMAD.WIDE R10, R164, 0x4, R4 ;  /* 0x00000004a40a7825 */ /* 0x002fe400078e0204 */
[----:B----4-:R1:W-:Y:S04]  /*56d80*/  @P4 STG.E desc[UR6][R12.64], R16 ;  /* 0x000000100c004986 */ /* 0x0103e8000c101906 */
[----:B------:R4:W-:Y:S04]  /*56d90*/  @P0 STG.E desc[UR6][R10.64], R229 ;  /* 0x000000e50a000986 */ /* 0x0009e8000c101906 */
[----:B-1----:R-:W2:Y:S04]  /*56da0*/  LDL.LU R16, [R1+0xae0] ;  /* 0x000ae00001107983 */ /* 0x002ea80000300800 */
[----:B------:R-:W2:Y:S04]  /*56db0*/  LDL.LU R164, [R1+0x6e0] ;  /* 0x0006e00001a47983 */ /* 0x000ea80000300800 */
[----:B----4-:R-:W4:Y:S01]  /*56dc0*/  LDL.LU R229, [R1+0x1520] ;  /* 0x0015200001e57983 */ /* 0x010f220000300800 */
[----:B------:R-:W-:-:S03]  /*56dd0*/  IMAD.WIDE R12, R23, 0x4, R2 ;  /* 0x00000004170c7825 */ /* 0x000fc600078e0202 */
[----:B------:R-:W4:Y:S01]  /*56de0*/  LDL.LU R15, [R1+0xad0] ;  /* 0x000ad000010f7983 */ /* 0x000f220000300800 */
[----:B------:R-:W-:-:S03]  /*56df0*/  IMAD.WIDE R10, R23, 0x4, R4 ;  /* 0x00000004170a7825 */ /* 0x000fc600078e0204 */
        /* <DEDUP_REMOVED lines=24> */
[----:B-1----:R-:W2:Y:S01]  /*56f80*/  LDL.LU R165, [R1+0x6e4] ;  /* 0x0006e40001a57983 */ /* 0x002ea20000300800 */
[----:B------:R-:W-:-:S03]  /*56f90*/  IMAD.WIDE R12, R166, 0x4, R2 ;  /* 0x00000004a60c7825 */ /* 0x000fc600078e0202 */
[----:B------:R-:W2:Y:S04]  /*56fa0*/  LDL.LU R167, [R1+0x1530] ;  /* 0x0015300001a77983 */ /* 0x000ea80000300800 */
[----:B------:R1:W-:Y:S04]  /*56fb0*/  @P5 STG.E desc[UR6][R10.64], R16 ;  /* 0x000000100a005986 */ /* 0x0003e8000c101906 */
[----:B------:R4:W-:Y:S04]  /*56fc0*/  @P6 STG.E desc[UR6][R12.64], R164 ;  /* 0x000000a40c006986 */ /* 0x0009e8000c101906 */
[----:B-1----:R-:W2:Y:S01]  /*56fd0*/  LDL.LU R16, [R1+0xad4] ;  /* 0x000ad40001107983 */ /* 0x002ea20000300800 */
[----:B------:R-:W-:-:S03]  /*56fe0*/  IMAD.WIDE R10, R166, 0x4, R4 ;  /* 0x00000004a60a7825 */ /* 0x000fc600078e0204 */
[----:B----4-:R-:W4:Y:S01]  /*56ff0*/  LDL.LU R164, [R1+0xf28] ;  /* 0x000f280001a47983 */ /* 0x010f220000300800 */
[----:B------:R-:W-:-:S03]  /*57000*/  IMAD.WIDE R12, R229, 0x4, R2 ;  /* 0x00000004e50c7825 */ /* 0x000fc600078e0202 */
[----:B------:R-:W4:Y:S04]  /*57010*/  LDL.LU R166, [R1+0x1538] ;  /* 0x0015380001a67983 */ /* 0x000f280000300800 */
        /* <DEDUP_REMOVED lines=18> */
[----:B------:R-:W-:Y:S02]  /*57140*/  ULDC UR8, c[0x0][0x22c] ;  /* 0x00008b0000087ab9 */ /* 0x000fe40000000800 */
[----:B------:R-:W-:Y:S01]  /*57150*/  ISETP.GE.AND P3, PT, R0, UR8, PT ;  /* 0x0000000800007c0c */ /* 0x000fe2000bf66270 */
[----:B------:R-:W-:Y:S01]  /*57160*/  IMAD.WIDE R10, R228, 0x4, R4 ;  /* 0x00000004e40a7825 */ /* 0x000fe200078e0204 */
[----:B------:R-:W-:Y:S01]  /*57170*/  ISETP.LT.AND P0, PT, R8, UR4, !P0 ;  /* 0x0000000408007c0c */ /* 0x000fe2000c701270 */
[----:B------:R-:W-:Y:S01]  /*57180*/  ULDC UR8, c[0x0][0x22c] ;  /* 0x00008b0000087ab9 */ /* 0x000fe20000000800 */
[----:B------:R-:W3:Y:S01]  /*57190*/  LDL.LU R228, [R1+0xaec] ;  /* 0x000aec0001e47983 */ /* 0x000ee20000300800 */
[----:B------:R-:W-:-:S03]  /*571a0*/  VIADD R0, R6, 0x176 ;  /* 0x0000017606007836 */ /* 0x000fc60000000000 */
[----:B--2---:R1:W-:Y:S01]  /*571b0*/  @P6 STG.E desc[UR6][R12.64], R165 ;  /* 0x000000a50c006986 */ /* 0x0043e2000c101906 */
[----:B------:R-:W-:Y:S02]  /*571c0*/  ISETP.LT.AND P6, PT, R7, UR4, !P3 ;  /* 0x0000000407007c0c */ /* 0x000fe4000dfc1270 */
[----:B------:R-:W-:Y:S01]  /*571d0*/  ISETP.LT.AND P3, PT, R8, UR4, !P3 ;  /* 0x0000000408007c0c */ /* 0x000fe2000df61270 */
[----:B-1----:R-:W-:Y:S01]  /*571e0*/  IMAD.WIDE R12, R167, 0x4, R2 ;  /* 0x00000004a70c7825 */ /* 0x002fe200078e0202 */
[----:B------:R-:W2:Y:S04]  /*571f0*/  LDL.LU R165, [R1+0x1544] ;  /* 0x0015440001a57983 */ /* 0x000ea80000300800 */
[----:B------:R1:W-:Y:S01]  /*57200*/  @P5 STG.E desc[UR6][R10.64], R16 ;  /* 0x000000100a005986 */ /* 0x0003e2000c101906 */
[----:B------:R-:W-:-:S03]  /*57210*/  ISETP.GE.AND P5, PT, R0, UR8, PT ;  /* 0x0000000800007c0c */ /* 0x000fc6000bfa6270 */
[----:B----4-:R4:W-:Y:S01]  /*57220*/  @P4 STG.E desc[UR6][R12.64], R164 ;  /* 0x000000a40c004986 */ /* 0x0109e2000c101906 */
[----:B------:R-:W-:Y:S01]  /*57230*/  ISETP.LT.AND P4, PT, R7, UR4, !P5 ;  /* 0x0000000407007c0c */ /* 0x000fe2000ef81270 */
[----:B-1----:R-:W-:Y:S02]  /*57240*/  IMAD.WIDE R10, R167, 0x4, R4 ;  /* 0x00000004a70a7825 */ /* 0x002fe400078e0204 */
[----:B------:R-:W2:Y:S01]  /*57250*/  LDL.LU R16, [R1+0x6ec] ;  /* 0x0006ec0001107983 */ /* 0x000ea20000300800 */
[----:B------:R-:W-:Y:S01]  /*57260*/  ULDC UR8, c[0x0][0x22c] ;  /* 0x00008b0000087ab9 */ /* 0x000fe20000000800 */
[C---:B----4-:R-:W-:Y:S02]  /*57270*/  IMAD.WIDE R12, R166.reuse, 0x4, R2 ;  /* 0x00000004a60c7825 */ /* 0x050fe400078e0202 */
[----:B------:R-:W4:Y:S04]  /*57280*/  LDL.LU R164, [R1+0xadc] ;  /* 0x000adc0001a47983 */ /* 0x000f280000300800 */
[----:B------:R-:W4:Y:S04]  /*57290*/  LDL.LU R167, [R1+0x154c] ;  /* 0x00154c0001a77983 */ /* 0x000f280000300800 */
[----:B------:R1:W-:Y:S04]  /*572a0*/  @P0 STG.E desc[UR6][R10.64], R14 ;  /* 0x0000000e0a000986 */ /* 0x0003e8000c101906 */
[----:B------:R1:W-:Y:S02]  /*572b0*/  @P6 STG.E desc[UR6][R12.64], R23 ;  /* 0x000000170c006986 */ /* 0x0003e4000c101906 */
[----:B-1----:R-:W-:-:S04]  /*572c0*/  IMAD.WIDE R10, R166, 0x4, R4 ;  /* 0x00000004a60a7825 */ /* 0x002fc800078e0204 */
[----:B------:R-:W-:Y:S01]  /*572d0*/  IMAD.WIDE R12, R229, 0x4, R2 ;  /* 0x00000004e50c7825 */ /* 0x000fe200078e0202 */
[----:B------:R-:W4:Y:S04]  /*572e0*/  LDL.LU R23, [R1+0xf30] ;  /* 0x000f300001177983 */ /* 0x000f280000300800 */
[----:B------:R-:W-:Y:S04]  /*572f0*/  @P3 STG.E desc[UR6][R10.64], R15 ;  /* 0x0000000f0a003986 */ /* 0x000fe8000c101906 */
[----:B------:R-:W4:Y:S04]  /*57300*/  LDL.LU R166, [R1+0x1554] ;  /* 0x0015540001a67983 */ /* 0x000f280000300800 */
[----:B---3--:R1:W-:Y:S04]  /*57310*/  @P4 STG.E desc[UR6][R12.64], R22 ;  /* 0x000000160c004986 */ /* 0x0083e8000c101906 */
[----:B-1----:R-:W3:Y:S01]  /*57320*/  LDL.LU R22, [R1+0xaf0] ;  /* 0x000af00001167983 */ /* 0x002ee20000300800 */
[----:B------:R-:W-:Y:S01]  /*57330*/  VIADD R0, R6, 0x177 ;  /* 0x0000017706007836 */ /* 0x000fe20000000000 */
[----:B------:R-:W-:-:S04]  /*57340*/  ISETP.LT.AND P5, PT, R8, UR4, !P5 ;  /* 0x0000000408007c0c */ /* 0x000fc8000efa1270 */
[----:B------:R-:W-:Y:S01]  /*57350*/  ISETP.GE.AND P0, PT, R0, UR8, PT ;  /* 0x0000000800007c0c */ /* 0x000fe2000bf06270 */
[----:B------:R-:W-:Y:S01]  /*57360*/  VIADD R0, R6, 0x178 ;  /* 0x0000017806007836 */ /* 0x000fe20000000000 */
[----:B------:R-:W-:Y:S02]  /*57370*/  ULDC UR8, c[0x0][0x22c] ;  /* 0x00008b0000087ab9 */ /* 0x000fe40000000800 */
[----:B------:R-:W-:Y:S02]  /*57380*/  ISETP.LT.AND P6, PT, R7, UR4, !P0 ;  /* 0x0000000407007c0c */ /* 0x000fe4000c7c1270 */
[----:B------:R-:W-:Y:S01]  /*57390*/  ISETP.LT.AND P0, PT, R8, UR4, !P0 ;  /* 0x0000000408007c0c */ /* 0x000fe2000c701270 */
[----:B------:R-:W-:Y:S01]  /*573a0*/  IMAD.WIDE R10, R229, 0x4, R4 ;  /* 0x00000004e50a7825 */ /* 0x000fe200078e0204 */
[----:B------:R-:W-:Y:S01]  /*573b0*/  ISETP.GE.AND P3, PT, R0, UR8, PT ;  /* 0x0000000800007c0c */ /* 0x000fe2000bf66270 */
[----:B------:R-:W3:Y:S01]  /*573c0*/  LDL.LU R229, [R1+0x2e0] ;  /* 0x0002e00001e57983 */ /* 0x000ee20000300800 */
[----:B------:R-:W-:-:S02]  /*573d0*/  ULDC UR8, c[0x0][0x22c] ;  /* 0x00008b0000087ab9 */ /* 0x000fc40000000800 */
[----:B------:R-:W-:Y:S01]  /*573e0*/  ISETP.LT.AND P4, PT, R7, UR4, !P3 ;  /* 0x0000000407007c0c */ /* 0x000fe2000df81270 */
[----:B------:R1:W-:Y:S01]  /*573f0*/  @P5 STG.E desc[UR6][R10.64], R228 ;  /* 0x000000e40a005986 */ /* 0x0003e2000c101906 */
[----:B------:R-:W-:Y:S01]  /*57400*/  ISETP.LT.AND P3, PT, R8, UR4, !P3 ;  /* 0x0000000408007c0c */ /* 0x000fe2000df61270 */
[C---:B--2---:R-:W-:Y:S02]  /*57410*/  IMAD.WIDE R12, R165.reuse, 0x4, R2 ;  /* 0x00000004a50c7825 */ /* 0x044fe400078e0202 */
[----:B-1----:R-:W2:Y:S02]  /*57420*/  LDL.LU R228, [R1+0x155c] ;  /* 0x00155c0001e47983 */ /* 0x002ea40000300800 */
[----:B------:R-:W-:Y:S02]  /*57430*/  IMAD.WIDE R10, R165, 0x4, R4 ;  /* 0x00000004a50a7825 */ /* 0x000fe400078e0204 */
[----:B------:R-:W2:Y:S04]  /*57440*/  LDL.LU R15, [R1+0x6f0] ;  /* 0x0006f000010f7983 */ /* 0x000ea80000300800 */
[----:B------:R-:W2:Y:S04]  /*57450*/  LDL.LU R165, [R1+0xf34] ;  /* 0x000f340001a57983 */ /* 0x000ea80000300800 */
[----:B------:R1:W-:Y:S04]  /*57460*/  @P6 STG.E desc[UR6][R12.64], R16 ;  /* 0x000000100c006986 */ /* 0x0003e8000c101906 */
[----:B----4-:R4:W-:Y:S01]  /*57470*/  @P0 STG.E desc[UR6][R10.64], R164 ;  /* 0x000000a40a000986 */ /* 0x0109e2000c101906 */
[----:B-1----:R-:W-:-:S03]  /*57480*/  IMAD.WIDE R12, R167, 0x4, R2 ;  /* 0x00000004a70c7825 */ /* 0x002fc600078e0202 */
[----:B----4-:R-:W4:Y:S01]  /*57490*/  LDL.LU R164, [R1+0x1560] ;  /* 0x0015600001a47983 */ /* 0x010f220000300800 */
[----:B------:R-:W-:-:S03]  /*574a0*/  IMAD.WIDE R10, R167, 0x4, R4 ;  /* 0x00000004a70a7825 */ /* 0x000fc600078e0204 */
[----:B------:R-:W4:Y:S04]  /*574b0*/  LDL.LU R16, [R1+0xaf4] ;  /* 0x000af40001107983 */ /* 0x000f280000300800 */
[----:B------:R1:W-:Y:S04]  /*574c0*/  @P4 STG.E desc[UR6][R12.64], R23 ;  /* 0x000000170c004986 */ /* 0x0003e8000c101906 */
[----:B-1----:R-:W4:Y:S04]  /*574d0*/  LDL.LU R23, [R1+0x2e4] ;  /* 0x0002e40001177983 */ /* 0x002f280000300800 */
        /* <DEDUP_REMOVED lines=8> */
[----:B------:R-:W-:Y:S01]  /*57560*/  ISETP.GE.AND P0, PT, R0, UR8, PT ;  /* 0x0000000800007c0c */ /* 0x000fe2000bf06270 */
[----:B------:R-:W-:Y:S01]  /*57570*/  VIADD R0, R6, 0x17b ;  /* 0x0000017b06007836 */ /* 0x000fe20000000000 */
[----:B------:R-:W-:Y:S01]  /*57580*/  ISETP.LT.AND P5, PT, R8, UR4, !P5 ;  /* 0x0000000408007c0c */ /* 0x000fe2000efa1270 */
[----:B------:R-:W-:Y:S01]  /*57590*/  IMAD.WIDE R12, R166, 0x4, R2 ;  /* 0x00000004a60c7825 */ /* 0x000fe200078e0202 */
[----:B------:R-:W-:Y:S01]  /*575a0*/  ISETP.LT.AND P4, PT, R7, UR4, !P0 ;  /* 0x0000000407007c0c */ /* 0x000fe2000c781270 */
[----:B------:R-:W-:-:S02]  /*575b0*/  ULDC UR8, c[0x0][0x22c] ;  /* 0x00008b0000087ab9 */ /* 0x000fc40000000800 */
[----:B------:R-:W-:Y:S01]  /*575c0*/  ISETP.GE.AND P3, PT, R0, UR8, PT ;  /* 0x0000000800007c0c */ /* 0x000fe2000bf66270 */
[----:B------:R-:W-:Y:S01]  /*575d0*/  IMAD.WIDE R10, R166, 0x4, R4 ;  /* 0x00000004a60a7825 */ /* 0x000fe200078e0204 */
[----:B------:R-:W-:Y:S01]  /*575e0*/  ISETP.LT.AND P0, PT, R8, UR4, !P0 ;  /* 0x0000000408007c0c */ /* 0x000fe2000c701270 */
[----:B------:R-:W-:Y:S01]  /*575f0*/  ULDC UR8, c[0x0][0x22c] ;  /* 0x00008b0000087ab9 */ /* 0x000fe20000000800 */
[----:B------:R1:W-:Y:S01]  /*57600*/  @P6 STG.E desc[UR6][R12.64], R229 ;  /* 0x000000e50c006986 */ /* 0x0003e2000c101906 */
[----:B------:R-:W-:-:S03]  /*57610*/  ISETP.LT.AND P6, PT, R7, UR4, !P3 ;  /* 0x0000000407007c0c */ /* 0x000fc6000dfc1270 */
[----:B--2---:R2:W-:Y:S01]  /*57620*/  @P5 STG.E desc[UR6][R10.64], R15 ;  /* 0x0000000f0a005986 */ /* 0x0045e2000c101906 */
[----:B------:R-:W-:-:S03]  /*57630*/  ISETP.LT.AND P3, PT, R8, UR4, !P3 ;  /* 0x0000000408007c0c */ /* 0x000fc6000df61270 */
[----:B-1----:R-:W3:Y:S01]  /*57640*/  LDL.LU R229, [R1+0xf38] ;  /* 0x000f380001e57983 */ /* 0x002ee20000300800 */
[----:B------:R-:W-:-:S03]  /*57650*/  IMAD.WIDE R12, R228, 0x4, R2 ;  /* 0x00000004e40c7825 */ /* 0x000fc600078e0202 */
[----:B------:R-:W3:Y:S01]  /*57660*/  LDL.LU R166, [R1+0x156c] ;  /* 0x00156c0001a67983 */ /* 0x000ee20000300800 */
[----:B--2---:R-:W-:-:S03]  /*57670*/  IMAD.WIDE R10, R228, 0x4, R4 ;  /* 0x00000004e40a7825 */ /* 0x004fc600078e0204 */
[----:B------:R-:W2:Y:S04]  /*57680*/  LDL.LU R14, [R1+0xaf8] ;  /* 0x000af800010e7983 */ /* 0x000ea80000300800 */
[----:B------:R-:W2:Y:S04]  /*57690*/  LDL.LU R228, [R1+0x2e8] ;  /* 0x0002e80001e47983 */ /* 0x000ea80000300800 */
[----:B------:R1:W-:Y:S04]  /*576a0*/  @P4 STG.E desc[UR6][R12.64], R165 ;  /* 0x000000a50c004986 */ /* 0x0003e8000c101906 */
[----:B-1----:R-:W2:Y:S04]  /*576b0*/  LDL.LU R165, [R1+0x1578] ;  /* 0x0015780001a57983 */ /* 0x002ea80000300800 */
[----:B------:R-:W2:Y:S01]  /*576c0*/  LDL.LU R15, [R1+0x6f8] ;  /* 0x0006f800010f7983 */ /* 0x000ea20000300800 */
[----:B----4-:R-:W-:-:S03]  /*576d0*/  IMAD.WIDE R12, R164, 0x4, R2 ;  /* 0x00000004a40c7825 */ /* 0x010fc600078e0202 */
[----:B------:R1:W-:Y:S02]  /*576e0*/  @P0 STG.E desc[UR6][R10.64], R16 ;  /* 0x000000100a000986 */ /* 0x0003e4000c101906 */
[----:B-1----:R-:W-:Y:S02]  /*576f0*/  IMAD.WIDE R10, R164, 0x4, R4 ;  /* 0x00000004a40a7825 */ /* 0x002fe400078e0204 */
[----:B------:R-:W4:Y:S04]  /*57700*/  LDL.LU R16, [R1+0xf3c] ;  /* 0x000f3c0001107983 */ /* 0x000f280000300800 */
[----:B------:R-:W4:Y:S04]  /*57710*/  LDL.LU R164, [R1+0xafc] ;  /* 0x000afc0001a47983 */ /* 0x000f280000300800 */
[----:B------:R1:W-:Y:S04]  /*57720*/  @P6 STG.E desc[UR6][R12.64], R23 ;  /* 0x000000170c006986 */ /* 0x0003e8000c101906 */
[----:B-1----:R-:W4:Y:S04]  /*57730*/  LDL.LU R23, [R1+0x157c] ;  /* 0x00157c0001177983 */ /* 0x002f280000300800 */
        /* <DEDUP_REMOVED lines=16> */
[----:B------:R1:W-:Y:S02]  /*57840*/  @P4 STG.E desc[UR6][R12.64], R229 ;  /* 0x000000e50c004986 */ /* 0x0003e4000c101906 */
[----:B------:R-:W-:Y:S01]  /*57850*/  VIADD R0, R6, 0x17f ;  /* 0x0000017f06007836 */ /* 0x000fe20000000000 */
[----:B------:R-:W-:Y:S01]  /*57860*/  ISETP.LT.AND P4, PT, R7, UR4, !P3 ;  /* 0x0000000407007c0c */ /* 0x000fe2000df81270 */
[----:B------:R-:W-:Y:S01]  /*57870*/  ULDC UR8, c[0x0][0x22c] ;  /* 0x00008b0000087ab9 */ /* 0x000fe20000000800 */
[----:B------:R-:W3:Y:S04]  /*57880*/  LDL.LU R167, [R1+0x6fc] ;  /* 0x0006fc0001a77983 */ /* 0x000ee80000300800 */
[----:B--2---:R2:W-:Y:S01]  /*57890*/  @P5 STG.E desc[UR6][R10.64], R14 ;  /* 0x0000000e0a005986 */ /* 0x0045e2000c101906 */
[----:B------:R-:W-:Y:S01]  /*578a0*/  ISETP.GE.AND P5, PT, R0, UR8, PT ;  /* 0x0000000800007c0c */ /* 0x000fe2000bfa6270 */
[----:B-1----:R-:W-:-:S02]  /*578b0*/  IMAD.WIDE R12, R166, 0x4, R2 ;  /* 0x00000004a60c7825 */ /* 0x002fc400078e0202 */
[----:B------:R-:W3:Y:S01]  /*578c0*/  LDL.LU R229, [R1+0x1584] ;  /* 0x0015840001e57983 */ /* 0x000ee20000300800 */
[----:B------:R-:W-:Y:S01]  /*578d0*/  ISETP.LT.AND P3, PT, R8, UR4, !P3 ;  /* 0x0000000408007c0c */ /* 0x000fe2000df61270 */
[----:B------:R-:W-:Y:S02]  /*578e0*/  ULDC UR8, c[0x0][0x22c] ;  /* 0x00008b0000087ab9 */ /* 0x000fe40000000800 */
[----:B------:R1:W-:Y:S01]  /*578f0*/  @P6 STG.E desc[UR6][R12.64], R228 ;  /* 0x000000e40c006986 */ /* 0x0003e2000c101906 */
[----:B------:R-:W-:Y:S01]  /*57900*/  ISETP.LT.AND P6, PT, R7, UR4, !P5 ;  /* 0x0000000407007c0c */ /* 0x000fe2000efc1270 */
[----:B--2---:R-:W-:Y:S02]  /*57910*/  IMAD.WIDE R10, R166, 0x4, R4 ;  /* 0x00000004a60a7825 */ /* 0x004fe400078e0204 */
[----:B-1----:R-:W2:Y:S02]  /*57920*/  LDL.LU R228, [R1+0xf40] ;  /* 0x000f400001e47983 */ /* 0x002ea40000300800 */
[----:B------:R-:W-:-:S02]  /*57930*/  IMAD.WIDE R12, R165, 0x4, R2 ;  /* 0x00000004a50c7825 */ /* 0x000fc400078e0202 */
[----:B------:R-:W2:Y:S04]  /*57940*/  LDL.LU R166, [R1+0x1588] ;  /* 0x0015880001a67983 */ /* 0x000ea80000300800 */
[----:B------:R1:W-:Y:S02]  /*57950*/  @P0 STG.E desc[UR6][R10.64], R15 ;  /* 0x0000000f0a000986 */ /* 0x0003e4000c101906 */
[----:B-1----:R-:W-:Y:S02]  /*57960*/  IMAD.WIDE R10, R165, 0x4, R4 ;  /* 0x00000004a50a7825 */ /* 0x002fe400078e0204 */
[----:B------:R-:W2:Y:S04]  /*57970*/  LDL.LU R15, [R1+0x700] ;  /* 0x00070000010f7983 */ /* 0x000ea80000300800 */
[----:B------:R-:W2:Y:S04]  /*57980*/  LDL.LU R165, [R1+0x300] ;  /* 0x0003000001a57983 */ /* 0x000ea80000300800 */
[----:B----4-:R-:W-:Y:S04]  /*57990*/  @P4 STG.E desc[UR6][R12.64], R16 ;  /* 0x000000100c004986 */ /* 0x010fe8000c101906 */
[----:B------:R1:W-:Y:S04]  /*579a0*/  @P3 STG.E desc[UR6][R10.64], R164 ;  /* 0x000000a40a003986 */ /* 0x0003e8000c101906 */
[----:B-1----:R-:W4:Y:S01]  /*579b0*/  LDL.LU R164, [R1+0x1590] ;  /* 0x0015900001a47983 */ /* 0x002f220000300800 */
[----:B------:R-:W-:-:S05]  /*579c0*/  IMAD.WIDE R12, R23, 0x4, R2 ;  /* 0x00000004170c7825 */ /* 0x000fca00078e0202 */
[----:B---3--:R1:W-:Y:S04]  /*579d0*/  @P6 STG.E desc[UR6][R12.64], R22 ;  /* 0x000000160c006986 */ /* 0x0083e8000c101906 */
[----:B-1----:R-:W3:Y:S01]  /*579e0*/  LDL.LU R22, [R1+0x2f0] ;  /* 0x0002f00001167983 */ /* 0x002ee20000300800 */
[----:B------:R-:W-:Y:S01]  /*579f0*/  VIADD R0, R6, 0x180 ;  /* 0x0000018006007836 */ /* 0x000fe20000000000 */
[----:B------:R-:W-:-:S04]  /*57a00*/  ISETP.LT.AND P5, PT, R8, UR4, !P5 ;  /* 0x0000000408007c0c */ /* 0x000fc8000efa1270 */
[----:B------:R-:W-:Y:S01]  /*57a10*/  ISETP.GE.AND P0, PT, R0, UR8, PT ;  /* 0x0000000800007c0c */ /* 0x000fe2000bf06270 */
[----:B------:R-:W-:Y:S01]  /*57a20*/  VIADD R0, R6, 0x181 ;  /* 0x0000018106007836 */ /* 0x000fe20000000000 */
[----:B------:R-:W-:Y:S02]  /*57a30*/  ULDC UR8, c[0x0][0x22c] ;  /* 0x00008b0000087ab9 */ /* 0x000fe40000000800 */
[----:B------:R-:W-:Y:S01]  /*57a40*/  ISETP.LT.AND P4, PT, R7, UR4, !P0 ;  /* 0x0000000407007c0c */ /* 0x000fe2000c781270 */
[----:B------:R-:W-:Y:S01]  /*57a50*/  IMAD.WIDE R10, R23, 0x4, R4 ;  /* 0x00000004170a7825 */ /* 0x000fe200078e0204 */
[----:B------:R-:W-:Y:S01]  /*57a60*/  ISETP.GE.AND P3, PT, R0, UR8, PT ;  /* 0x0000000800007c0c */ /* 0x000fe2000bf66270 */
[----:B------:R-:W4:Y:S01]  /*57a70*/  LDL.LU R23, [R1+0xf44] ;  /* 0x000f440001177983 */ /* 0x000f220000300800 */
[----:B------:R-:W-:-:S03]  /*57a80*/  ISETP.LT.AND P0, PT, R8, UR4, !P0 ;  /* 0x0000000408007c0c */ /* 0x000fc6000c701270 */
[----:B------:R1:W-:Y:S01]  /*57a90*/  @P5 STG.E desc[UR6][R10.64], R167 ;  /* 0x000000a70a005986 */ /* 0x0003e2000c101906 */
[----:B------:R-:W-:Y:S01]  /*57aa0*/  ISETP.LT.AND P6, PT, R7, UR4, !P3 ;  /* 0x0000000407007c0c */ /* 0x000fe2000dfc1270 */
[C---:B------:R-:W-:Y:S01]  /*57ab0*/  IMAD.WIDE R12, R229.reuse, 0x4, R2 ;  /* 0x00000004e50c7825 */ /* 0x040fe200078e0202 */
[----:B------:R-:W-:Y:S01]  /*57ac0*/  ISETP.LT.AND P3, PT, R8, UR4, !P3 ;  /* 0x0000000408007c0c */ /* 0x000fe2000df61270 */
[----:B------:R-:W-:Y:S01]  /*57ad0*/  ULDC UR8, c[0x0][0x22c] ;  /* 0x00008b0000087ab9 */ /* 0x000fe20000000800 */
[----:B-1----:R-:W4:Y:S01]  /*57ae0*/  LDL.LU R167, [R1+0x1598] ;  /* 0x0015980001a77983 */ /* 0x002f220000300800 */
[----:B------:R-:W-:-:S03]  /*57af0*/  IMAD.WIDE R10, R229, 0x4, R4 ;  /* 0x00000004e50a7825 */ /* 0x000fc600078e0204 */
[----:B------:R-:W4:Y:S04]  /*57b00*/  LDL.LU R16, [R1+0x704] ;  /* 0x0007040001107983 */ /* 0x000f280000300800 */
[----:B--2---:R1:W-:Y:S04]  /*57b10*/  @P4 STG.E desc[UR6][R12.64], R228 ;  /* 0x000000e40c004986 */ /* 0x0043e8000c101906 */
[----:B-1----:R-:W2:Y:S01]  /*57b20*/  LDL.LU R228, [R1+0x304] ;  /* 0x0003040001e47983 */ /* 0x002ea20000300800 */
[----:B------:R-:W-:-:S03]  /*57b30*/  IMAD.WIDE R12, R166, 0x4, R2 ;  /* 0x00000004a60c7825 */ /* 0x000fc600078e0202 */
[----:B------:R-:W2:Y:S04]  /*57b40*/  LDL.LU R229, [R1+0x15a0] ;  /* 0x0015a00001e57983 */ /* 0x000ea80000300800 */
[----:B------:R-:W2:Y:S04]  /*57b50*/  LDL.LU R14, [R1+0x2f4] ;  /* 0x0002f400010e7983 */ /* 0x000ea80000300800 */
[----:B------:R1:W-:Y:S04]  /*57b60*/  @P0 STG.E desc[UR6][R10.64], R15 ;  /* 0x0000000f0a000986 */ /* 0x0003e8000c101906 */
[----:B------:R1:W-:Y:S02]  /*57b70*/  @P6 STG.E desc[UR6][R12.64], R165 ;  /* 0x000000a50c006986 */ /* 0x0003e4000c101906 */
[----:B-1----:R-:W-:-:S02]  /*57b80*/  IMAD.WIDE R10, R166, 0x4, R4 ;  /* 0x00000004a60a7825 */ /* 0x002fc400078e0204 */
[----:B------:R-:W2:Y:S04]  /*57b90*/  LDL.LU R165, [R1+0xf48] ;  /* 0x000f480001a57983 */ /* 0x000ea80000300800 */
[----:B------:R-:W2:Y:S04]  /*57ba0*/  LDL.LU R166, [R1+0x15a8] ;  /* 0x0015a80001a67983 */ /* 0x000ea80000300800 */
        /* <DEDUP_REMOVED lines=10> */
[----:B----4-:R-:W-:Y:S01]  /*57c50*/  IMAD.WIDE R12, R164, 0x4, R2 ;  /* 0x00000004a40c7825 */ /* 0x010fe200078e0202 */
[----:B------:R-:W-:Y:S01]  /*57c60*/  ISETP.LT.AND P6, PT, R7, UR4, !P0 ;  /* 0x0000000407007c0c */ /* 0x000fe2000c7c1270 */
[----:B------:R-:W-:-:S02]  /*57c70*/  ULDC UR8, c[0x0][0x22c] ;  /* 0x00008b0000087ab9 */ /* 0x000fc40000000800 */
[----:B------:R-:W-:Y:S02]  /*57c80*/  ISETP.GE.AND P3, PT, R0, UR8, PT ;  /* 0x0000000800007c0c */ /* 0x000fe4000bf66270 */
[----:B------:R-:W-:Y:S02]  /*57c90*/  ISETP.LT.AND P0, PT, R8, UR4, !P0 ;  /* 0x0000000408007c0c */ /* 0x000fe4000c701270 */
[----:B------:R1:W-:Y:S01]  /*57ca0*/  @P4 STG.E desc[UR6][R12.64], R23 ;  /* 0x000000170c004986 */ /* 0x0003e2000c101906 */
[----:B------:R-:W-:Y:S01]  /*57cb0*/  ISETP.LT.AND P4, PT, R7, UR4, !P3 ;  /* 0x0000000407007c0c */ /* 0x000fe2000df81270 */
[----:B------:R-:W-:Y:S01]  /*57cc0*/  IMAD.WIDE R10, R164, 0x4, R4 ;  /* 0x00000004a40a7825 */ /* 0x000fe200078e0204 */
[----:B------:R-:W-:Y:S01]  /*57cd0*/  ISETP.LT.AND P3, PT, R8, UR4, !P3 ;  /* 0x0000000408007c0c */ /* 0x000fe2000df61270 */
[----:B------:R-:W-:Y:S01]  /*57ce0*/  ULDC UR8, c[0x0][0x22c] ;  /* 0x00008b0000087ab9 */ /* 0x000fe20000000800 */
[----:B-1----:R-:W4:Y:S01]  /*57cf0*/  LDL.LU R23, [R1+0x308] ;  /* 0x0003080001177983 */ /* 0x002f220000300800 */
[----:B------:R-:W-:-:S03]  /*57d00*/  IMAD.WIDE R12, R167, 0x4, R2 ;  /* 0x00000004a70c7825 */ /* 0x000fc600078e0202 */
[----:B------:R-:W4:Y:S04]  /*57d10*/  LDL.LU R164, [R1+0x15ac] ;  /* 0x0015ac0001a47983 */ /* 0x000f280000300800 */
[----:B------:R-:W4:Y:S04]  /*57d20*/  LDL.LU R15, [R1+0x2f8] ;  /* 0x0002f800010f7983 */ /* 0x000f280000300800 */
[----:B------:R1:W-:Y:S04]  /*57d30*/  @P5 STG.E desc[UR6][R10.64], R16 ;  /* 0x000000100a005986 */ /* 0x0003e8000c101906 */
[----:B--2---:R2:W-:Y:S01]  /*57d40*/  @P6 STG.E desc[UR6][R12.64], R228 ;  /* 0x000000e40c006986 */ /* 0x0045e2000c101906 */
[----:B-1----:R-:W-:-:S03]  /*57d50*/  IMAD.WIDE R10, R167, 0x4, R4 ;  /* 0x00000004a70a7825 */ /* 0x002fc600078e0204 */
[----:B------:R-:W4:Y:S01]  /*57d60*/  LDL.LU R16, [R1+0xf4c] ;  /* 0x000f4c0001107983 */ /* 0x000f220000300800 */
[----:B--2---:R-:W-:-:S03]  /*57d70*/  IMAD.WIDE R12, R229, 0x4, R2 ;  /* 0x00000004e50c7825 */ /* 0x004fc600078e0202 */
        /* <DEDUP_REMOVED lines=14> */
[----:B------:R-:W-:Y:S02]  /*57e60*/  ISETP.LT.AND P5, PT, R8, UR4, !P5 ;  /* 0x0000000408007c0c */ /* 0x000fe4000efa1270 */
[----:B------:R-:W-:Y:S01]  /*57e70*/  ISETP.GE.AND P0, PT, R0, UR8, PT ;  /* 0x0000000800007c0c */ /* 0x000fe2000bf06270 */
[----:B------:R-:W-:Y:S01]  /*57e80*/  VIADD R0, R6, 0x187 ;  /* 0x0000018706007836 */ /* 0x000fe20000000000 */
[----:B------:R-:W-:Y:S01]  /*57e90*/  ULDC UR8, c[0x0][0x22c] ;  /* 0x00008b0000087ab9 */ /* 0x000fe20000000800 */
[----:B------:R-:W-:Y:S01]  /*57ea0*/  IMAD.WIDE R12, R166, 0x4, R2 ;  /* 0x00000004a60c7825 */ /* 0x000fe200078e0202 */
[----:B------:R-:W-:-:S02]  /*57eb0*/  ISETP.LT.AND P4, PT, R7, UR4, !P0 ;  /* 0x0000000407007c0c */ /* 0x000fc4000c781270 */
[----:B------:R-:W-:Y:S01]  /*57ec0*/  ISETP.LT.AND P0, PT, R8, UR4, !P0 ;  /* 0x0000000408007c0c */ /* 0x000fe2000c701270 */
[----:B------:R-:W-:Y:S01]  /*57ed0*/  IMAD.WIDE R10, R166, 0x4, R4 ;  /* 0x00000004a60a7825 */ /* 0x000fe200078e0204 */
[----:B------:R-:W-:Y:S01]  /*57ee0*/  ISETP.GE.AND P3, PT, R0, UR8, PT ;  /* 0x0000000800007c0c */ /* 0x000fe2000bf66270 */
[----:B----4-:R1:W-:Y:S01]  /*57ef0*/  @P6 STG.E desc[UR6][R12.64], R23 ;  /* 0x000000170c006986 */ /* 0x0103e2000c101906 */
[----:B------:R-:W-:Y:S02]  /*57f00*/  ULDC UR8, c[0x0][0x22c] ;  /* 0x00008b0000087ab9 */ /* 0x000fe40000000800 */
[----:B------:R-:W-:Y:S01]  /*57f10*/  ISETP.LT.AND P6, PT, R7, UR4, !P3 ;  /* 0x0000000407007c0c */ /* 0x000fe2000dfc1270 */
[----:B------:R4:W-:Y:S04]  /*57f20*/  @P5 STG.E desc[UR6][R10.64], R15 ;  /* 0x0000000f0a005986 */ /* 0x0009e8000c101906 */
[----:B-1----:R-:W3:Y:S01]  /*57f30*/  LDL.LU R23, [R1+0xb00] ;  /* 0x000b000001177983 */ /* 0x002ee20000300800 */
[----:B------:R-:W-:-:S03]  /*57f40*/  IMAD.WIDE R12, R164, 0x4, R2 ;  /* 0x00000004a40c7825 */ /* 0x000fc600078e0202 */
[----:B------:R-:W3:Y:S01]  /*57f50*/  LDL.LU R166, [R1+0x15c4] ;  /* 0x0015c40001a67983 */ /* 0x000ee20000300800 */
[----:B----4-:R-:W-:-:S03]  /*57f60*/  IMAD.WIDE R10, R164, 0x4, R4 ;  /* 0x00000004a40a7825 */ /* 0x010fc600078e0204 */
[----:B------:R-:W4:Y:S01]  /*57f70*/  LDL.LU R14, [R1+0xc0] ;  /* 0x0000c000010e7983 */ /* 0x000f220000300800 */
[----:B------:R-:W-:-:S03]  /*57f80*/  ISETP.LT.AND P3, PT, R8, UR4, !P3 ;  /* 0x0000000408007c0c */ /* 0x000fc6000df61270 */
[----:B------:R1:W-:Y:S04]  /*57f90*/  @P4 STG.E desc[UR6][R12.64], R16 ;  /* 0x000000100c004986 */ /* 0x0003e8000c101906 */
[----:B------:R-:W4:Y:S04]  /*57fa0*/  LDL.LU R164, [R1+0x80] ;  /* 0x0000800001a47983 */ /* 0x000f280000300800 */
[----:B--2---:R2:W-:Y:S01]  /*57fb0*/  @P0 STG.E desc[UR6][R10.64], R167 ;  /* 0x000000a70a000986 */ /* 0x0045e2000c101906 */
[----:B-1----:R-:W-:-:S03]  /*57fc0*/  IMAD.WIDE R12, R228, 0x4, R2 ;  /* 0x00000004e40c7825 */ /* 0x002fc600078e0202 */
[----:B--2---:R-:W2:Y:S04]  /*57fd0*/  LDL.LU R167, [R1+0x15c8] ;  /* 0x0015c80001a77983 */ /* 0x004ea80000300800 */
[----:B------:R-:W2:Y:S01]  /*57fe0*/  LDL.LU R15, [R1+0x20] ;  /* 0x00002000010f7983 */ /* 0x000ea20000300800 */
[----:B------:R-:W-:-:S03]  /*57ff0*/  IMAD.WIDE R10, R228, 0x4, R4 ;  /* 0x00000004e40a7825 */ /* 0x000fc600078e0204 */
[----:B------:R1:W-:Y:S04]  /*58000*/  @P6 STG.E desc[UR6][R12.64], R165 ;  /* 0x000000a50c006986 */ /* 0x0003e8000c101906 */
[----:B-1----:R-:W2:Y:S04]  /*58010*/  LDL.LU R165, [R1+0xb04] ;  /* 0x000b040001a57983 */ /* 0x002ea80000300800 */
        /* <DEDUP_REMOVED lines=14> */
[----:B------:R-:W-:Y:S01]  /*58100*/  ULDC UR8, c[0x0][0x22c] ;  /* 0x00008b0000087ab9 */ /* 0x000fe20000000800 */
[----:B------:R-:W-:-:S02]  /*58110*/  ISETP.LT.AND P0, PT, R8, UR4, !P0 ;  /* 0x0000000408007c0c */ /* 0x000fc4000c701270 */
[----:B------:R-:W-:Y:S01]  /*58120*/  ISETP.GE.AND P3, PT, R0, UR8, PT ;  /* 0x0000000800007c0c */ /* 0x000fe2000bf66270 */
[----:B------:R-:W-:Y:S01]  /*58130*/  IMAD.WIDE R10, R229, 0x4, R4 ;  /* 0x00000004e50a7825 */ /* 0x000fe200078e0204 */
[----:B------:R1:W-:Y:S01]  /*58140*/  @P4 STG.E desc[UR6][R12.64], R23 ;  /* 0x000000170c004986 */ /* 0x0003e2000c101906 */
[----:B------:R-:W-:Y:S02]  /*58150*/  ULDC UR8, c[0x0][0x22c] ;  /* 0x00008b0000087ab9 */ /* 0x000fe40000000800 */
[----:B------:R-:W-:Y:S01]  /*58160*/  VIADD R0, R6, 0x18b ;  /* 0x0000018b06007836 */ /* 0x000fe20000000000 */
[----:B------:R-:W-:Y:S02]  /*58170*/  ISETP.LT.AND P4, PT, R7, UR4, !P3 ;  /* 0x0000000407007c0c */ /* 0x000fe4000df81270 */
[----:B------:R-:W-:Y:S01]  /*58180*/  ISETP.LT.AND P3, PT, R8, UR4, !P3 ;  /* 0x0000000408007c0c */ /* 0x000fe2000df61270 */
[----:B----4-:R4:W-:Y:S01]  /*58190*/  @P5 STG.E desc[UR6][R10.64], R14 ;  /* 0x0000000e0a005986 */ /* 0x0109e2000c101906 */
[----:B------:R-:W-:Y:S01]  /*581a0*/  ISETP.GE.AND P5, PT, R0, UR8, PT ;  /* 0x0000000800007c0c */ /* 0x000fe2000bfa6270 */
[----:B-1----:R-:W-:-:S02]  /*581b0*/  IMAD.WIDE R12, R166, 0x4, R2 ;  /* 0x00000004a60c7825 */ /* 0x002fc400078e0202 */
[----:B------:R-:W3:Y:S01]  /*581c0*/  LDL.LU R23, [R1+0xb08] ;  /* 0x000b080001177983 */ /* 0x000ee20000300800 */
[----:B------:R-:W-:-:S03]  /*581d0*/  ULDC UR8, c[0x0][0x22c] ;  /* 0x00008b0000087ab9 */ /* 0x000fc60000000800 */
[----:B------:R1:W-:Y:S01]  /*581e0*/  @P6 STG.E desc[UR6][R12.64], R164 ;  /* 0x000000a40c006986 */ /* 0x0003e2000c101906 */
[----:B------:R-:W-:Y:S01]  /*581f0*/  ISETP.LT.AND P6, PT, R7, UR4, !P5 ;  /* 0x0000000407007c0c */ /* 0x000fe2000efc1270 */
[----:B----4-:R-:W-:Y:S01]  /*58200*/  IMAD.WIDE R10, R166, 0x4, R4 ;  /* 0x00000004a60a7825 */ /* 0x010fe200078e0204 */
[----:B------:R-:W-:Y:S01]  /*58210*/  ISETP.LT.AND P5, PT, R8, UR4, !P5 ;  /* 0x0000000408007c0c */ /* 0x000fe2000efa1270 */
[----:B------:R-:W4:Y:S04]  /*58220*/  LDL.LU R229, [R1+0x15d4] ;  /* 0x0015d40001e57983 */ /* 0x000f280000300800 */
[----:B-1----:R-:W4:Y:S01]  /*58230*/  LDL.LU R164, [R1+0xc8] ;  /* 0x0000c80001a47983 */ /* 0x002f220000300800 */
[----:B--2---:R-:W-:-:S03]  /*58240*/  IMAD.WIDE R12, R167, 0x4, R2 ;  /* 0x00000004a70c7825 */ /* 0x004fc600078e0202 */
[----:B------:R-:W2:Y:S04]  /*58250*/  LDL.LU R166, [R1+0x15dc] ;  /* 0x0015dc0001a67983 */ /* 0x000ea80000300800 */
[----:B------:R1:W-:Y:S02]  /*58260*/  @P0 STG.E desc[UR6][R10.64], R15 ;  /* 0x0000000f0a000986 */ /* 0x0003e4000c101906 */
[----:B-1----:R-:W-:Y:S02]  /*58270*/  IMAD.WIDE R10, R167, 0x4, R4 ;  /* 0x00000004a70a7825 */ /* 0x002fe400078e0204 */
[----:B------:R1:W-:Y:S04]  /*58280*/  @P4 STG.E desc[UR6][R12.64], R165 ;  /* 0x000000a50c004986 */ /* 0x0003e8000c101906 */
[----:B------:R1:W-:Y:S02]  /*58290*/  @P3 STG.E desc[UR6][R10.64], R16 ;  /* 0x000000100a003986 */ /* 0x0003e4000c101906 */
[----:B-1----:R-:W-:-:S02]  /*582a0*/  IMAD.WIDE R12, R228, 0x4, R2 ;  /* 0x00000004e40c7825 */ /* 0x002fc400078e0202 */
[----:B------:R-:W2:Y:S04]  /*582b0*/  LDL.LU R165, [R1+0xb0c] ;  /* 0x000b0c0001a57983 */ /* 0x000ea80000300800 */
[----:B------:R-:W2:Y:S01]  /*582c0*/  LDL.LU R167, [R1+0x15e4] ;  /* 0x0015e40001a77983 */ /* 0x000ea20000300800 */
[----:B------:R-:W-:-:S03]  /*582d0*/  IMAD.WIDE R10, R228, 0x4, R4 ;  /* 0x00000004e40a7825 */ /* 0x000fc600078e0204 */
[----:B------:R-:W2:Y:S04]  /*582e0*/  LDL.LU R228, [R1+0x15ec] ;  /* 0x0015ec0001e47983 */ /* 0x000ea80000300800 */
[----:B---3--:R-:W-:Y:S04]  /*582f0*/  @P6 STG.E desc[UR6][R12.64], R22 ;  /* 0x000000160c006986 */ /* 0x008fe8000c101906 */
[----:B------:R1:W-:Y:S04]  /*58300*/  @P5 STG.E desc[UR6][R10.64], R252 ;  /* 0x000000fc0a005986 */ /* 0x0003e8000c101906 */
[----:B-1----:R-:W3:Y:S01]  /*58310*/  LDL.LU R252, [R1+0x1760] ;  /* 0x0017600001fc7983 */ /* 0x002ee20000300800 */
[----:B------:R-:W-:-:S05]  /*58320*/  VIADD R0, R6, 0x18c ;  /* 0x0000018c06007836 */ /* 0x000fca0000000000 */
[----:B------:R-:W-:Y:S01]  /*58330*/  ISETP.GE.AND P0, PT, R0, UR8, PT ;  /* 0x0000000800007c0c */ /* 0x000fe2000bf06270 */
[----:B------:R-:W-:Y:S01]  /*58340*/  VIADD R0, R6, 0x18d ;  /* 0x0000018d06007836 */ /* 0x000fe20000000000 */
[----:B------:R-:W-:Y:S02]  /*58350*/  ULDC UR8, c[0x0][0x22c] ;  /* 0x00008b0000087ab9 */ /* 0x000fe40000000800 */
[----:B------:R-:W-:Y:S02]  /*58360*/  ISETP.LT.AND P4, PT, R7, UR4, !P0 ;  /* 0x0000000407007c0c */ /* 0x000fe4000c781270 */
[----:B------:R-:W-:Y:S02]  /*58370*/  ISETP.GE.AND P3, PT, R0, UR8, PT ;  /* 0x0000000800007c0c */ /* 0x000fe4000bf66270 */
[C---:B------:R-:W-:Y:S01]  /*58380*/  ISETP.LT.AND P0, PT, R8.reuse, UR4, !P0 ;  /* 0x0000000408007c0c */ /* 0x040fe2000c701270 */
[----:B----4-:R-:W-:Y:S01]  /*58390*/  IMAD.WIDE R12, R229, 0x4, R2 ;  /* 0x00000004e50c7825 */ /* 0x010fe200078e0202 */
[----:B------:R-:W-:Y:S01]  /*583a0*/  ISETP.LT.AND P6, PT, R7, UR4, !P3 ;  /* 0x0000000407007c0c */ /* 0x000fe2000dfc1270 */
[----:B------:R-:W-:Y:S01]  /*583b0*/  ULDC UR8, c[0x0][0x22c] ;  /* 0x00008b0000087ab9 */ /* 0x000fe20000000800 */
[----:B------:R-:W-:Y:S01]  /*583c0*/  ISETP.LT.AND P3, PT, R8, UR4, !P3 ;  /* 0x0000000408007c0c */ /* 0x000fe2000df61270 */
[----:B------:R-:W-:-:S04]  /*583d0*/  IMAD.WIDE R10, R229, 0x4, R4 ;  /* 0x00000004e50a7825 */ /* 0x000fc800078e0204 */
[----:B------:R2:W-:Y:S04]  /*583e0*/  @P4 STG.E desc[UR6][R12.64], R23 ;  /* 0x000000170c004986 */ /* 0x0005e8000c101906 */
[----:B------:R1:W-:Y:S04]  /*583f0*/  @P0 STG.E desc[UR6][R10.64], R164 ;  /* 0x000000a40a000986 */ /* 0x0003e8000c101906 */
[----:B------:R-:W4:Y:S01]  /*58400*/  LDL.LU R229, [R1+0x15f4] ;  /* 0x0015f40001e57983 */ /* 0x000f220000300800 */
[----:B--2---:R-:W-:-:S04]  /*58410*/  IMAD.WIDE R12, R166, 0x4, R2 ;  /* 0x00000004a60c7825 */ /* 0x004fc800078e0202 */
[----:B-1----:R-:W-:Y:S01]  /*58420*/  IMAD.WIDE R10, R166, 0x4, R4 ;  /* 0x00000004a60a7825 */ /* 0x002fe200078e0204 */
[----:B---3--:R1:W-:Y:S04]  /*58430*/  @P6 STG.E desc[UR6][R12.64], R252 ;  /* 0x000000fc0c006986 */ /* 0x0083e8000c101906 */
[----:B------:R2:W-:Y:S04]  /*58440*/  @P3 STG.E desc[UR6][R10.64], R231 ;  /* 0x000000e70a003986 */ /* 0x0005e8000c101906 */
[----:B-1----:R-:W3:Y:S04]  /*58450*/  LDL.LU R252, [R1+0x175c] ;  /* 0x00175c0001fc7983 */ /* 0x002ee80000300800 */
[----:B------:R-:W4:Y:S04]  /*58460*/  LDL.LU R166, [R1+0x15f8] ;  /* 0x0015f80001a67983 */ /* 0x000f280000300800 */
[----:B--2---:R-:W2:Y:S01]  /*58470*/  LDL.LU R231, [R1+0x1758] ;  /* 0x0017580001e77983 */ /* 0x004ea20000300800 */
[----:B------:R-:W-:-:S04]  /*58480*/  IMAD.WIDE R12, R167, 0x4, R2 ;  /* 0x00000004a70c7825 */ /* 0x000fc800078e0202 */
[----:B------:R-:W-:Y:S02]  /*58490*/  IMAD.WIDE R10, R167, 0x4, R4 ;  /* 0x00000004a70a7825 */ /* 0x000fe400078e0204 */
[----:B------:R-:W4:Y:S02]  /*584a0*/  LDL.LU R167, [R1+0x1600] ;  /* 0x0016000001a77983 */ /* 0x000f240000300800 */
        /* <DEDUP_REMOVED lines=9> */
[----:B------:R-:W-:Y:S01]  /*58540*/  ULDC UR8, c[0x0][0x22c] ;  /* 0x00008b0000087ab9 */ /* 0x000fe20000000800 */
[----:B------:R-:W-:-:S02]  /*58550*/  ISETP.LT.AND P0, PT, R8, UR4, !P0 ;  /* 0x0000000408007c0c */ /* 0x000fc4000c701270 */
[----:B------:R-:W-:-:S03]  /*58560*/  ISETP.GE.AND P3, PT, R0, UR8, PT ;  /* 0x0000000800007c0c */ /* 0x000fc6000bf66270 */
[----:B------:R1:W-:Y:S01]  /*58570*/  @P4 STG.E desc[UR6][R12.64], R165 ;  /* 0x000000a50c004986 */ /* 0x0003e2000c101906 */
[----:B------:R-:W-:Y:S01]  /*58580*/  ISETP.LT.AND P4, PT, R7, UR4, !P3 ;  /* 0x0000000407007c0c */ /* 0x000fe2000df81270 */
[----:B------:R-:W-:Y:S01]  /*58590*/  VIADD R0, R6, 0x191 ;  /* 0x0000019106007836 */ /* 0x000fe20000000000 */
[----:B------:R-:W-:Y:S01]  /*585a0*/  ISETP.LT.AND P3, PT, R8, UR4, !P3 ;  /* 0x0000000408007c0c */ /* 0x000fe2000df61270 */
[----:B------:R-:W-:Y:S01]  /*585b0*/  ULDC UR8, c[0x0][0x22c] ;  /* 0x00008b0000087ab9 */ /* 0x000fe20000000800 */
[C---:B-1----:R-:W-:Y:S01]  /*585c0*/  IMAD.WIDE R12, R228.reuse, 0x4, R2 ;  /* 0x00000004e40c7825 */ /* 0x042fe200078e0202 */
[----:B---3--:R1:W-:Y:S04]  /*585d0*/  @P5 STG.E desc[UR6][R10.64], R252 ;  /* 0x000000fc0a005986 */ /* 0x0083e8000c101906 */
[----:B--2---:R2:W-:Y:S04]  /*585e0*/  @P6 STG.E desc[UR6][R12.64], R231 ;  /* 0x000000e70c006986 */ /* 0x0045e8000c101906 */
[----:B-1----:R-:W3:Y:S01]  /*585f0*/  LDL.LU R252, [R1+0x1754] ;  /* 0x0017540001fc7983 */ /* 0x002ee20000300800 */
[----:B------:R-:W-:-:S03]  /*58600*/  IMAD.WIDE R10, R228, 0x4, R4 ;  /* 0x00000004e40a7825 */ /* 0x000fc600078e0204 */
[----:B--2---:R-:W2:Y:S04]  /*58610*/  LDL.LU R231, [R1+0x1750] ;  /* 0x0017500001e77983 */ /* 0x004ea80000300800 */
[----:B------:R-:W3:Y:S01]  /*58620*/  LDL.LU R228, [R1+0x1604] ;  /* 0x0016040001e47983 */ /* 0x000ee20000300800 */
[----:B----4-:R-:W-:-:S03]  /*58630*/  IMAD.WIDE R12, R229, 0x4, R2 ;  /* 0x00000004e50c7825 */ /* 0x010fc600078e0202 */
[----:B------:R1:W-:Y:S01]  /*58640*/  @P0 STG.E desc[UR6][R10.64], R230 ;  /* 0x000000e60a000986 */ /* 0x0003e2000c101906 */
[----:B------:R-:W-:-:S03]  /*58650*/  ISETP.GE.AND P5, PT, R0, UR8, PT ;  /* 0x0000000800007c0c */ /* 0x000fc6000bfa6270 */
[----:B------:R4:W-:Y:S04]  /*58660*/  @P4 STG.E desc[UR6][R12.64], R248 ;  /* 0x000000f80c004986 */ /* 0x0009e8000c101906 */
[----:B-1----:R-:W2:Y:S01]  /*58670*/  LDL.LU R230, [R1+0x174c] ;  /* 0x00174c0001e67983 */ /* 0x002ea20000300800 */
[----:B------:R-:W-:Y:S01]  /*58680*/  IMAD.WIDE R10, R229, 0x4, R4 ;  /* 0x00000004e50a7825 */ /* 0x000fe200078e0204 */
[----:B------:R-:W-:Y:S02]  /*58690*/  ULDC UR8, c[0x0][0x22c] ;  /* 0x00008b0000087ab9 */ /* 0x000fe40000000800 */
[----:B------:R-:W2:Y:S01]  /*586a0*/  LDL.LU R229, [R1+0x1610] ;  /* 0x0016100001e57983 */ /* 0x000ea20000300800 */
[----:B----4-:R-:W-:-:S03]  /*586b0*/  IMAD.WIDE R12, R166, 0x4, R2 ;  /* 0x00000004a60c7825 */ /* 0x010fc600078e0202 */
[----:B------:R1:W-:Y:S01]  /*586c0*/  @P3 STG.E desc[UR6][R10.64], R244 ;  /* 0x000000f40a003986 */ /* 0x0003e2000c101906 */
[----:B------:R-:W-:Y:S02]  /*586d0*/  ISETP.LT.AND P6, PT, R7, UR4, !P5 ;  /* 0x0000000407007c0c */ /* 0x000fe4000efc1270 */
[----:B------:R-:W-:Y:S01]  /*586e0*/  ISETP.LT.AND P5, PT, R8, UR4, !P5 ;  /* 0x0000000408007c0c */ /* 0x000fe2000efa1270 */
[----:B-1----:R-:W-:Y:S02]  /*586f0*/  IMAD.WIDE R10, R166, 0x4, R4 ;  /* 0x00000004a60a7825 */ /* 0x002fe400078e0204 */
[----:B------:R-:W4:Y:S08]  /*58700*/  LDL.LU R166, [R1+0x1614] ;  /* 0x0016140001a67983 */ /* 0x000f300000300800 */
[----:B------:R1:W-:Y:S04]  /*58710*/  @P6 STG.E desc[UR6][R12.64], R240 ;  /* 0x000000f00c006986 */ /* 0x0003e8000c101906 */
[----:B------:R1:W-:Y:S02]  /*58720*/  @P5 STG.E desc[UR6][R10.64], R236 ;  /* 0x000000ec0a005986 */ /* 0x0003e4000c101906 */
[----:B-1----:R-:W-:-:S04]  /*58730*/  IMAD.WIDE R12, R167, 0x4, R2 ;  /* 0x00000004a70c7825 */ /* 0x002fc800078e0202 */
[----:B------:R-:W-:Y:S02]  /*58740*/  IMAD.WIDE R10, R167, 0x4, R4 ;  /* 0x00000004a70a7825 */ /* 0x000fe400078e0204 */
[----:B------:R-:W4:Y:S02]  /*58750*/  LDL.LU R167, [R1+0x161c] ;  /* 0x00161c0001a77983 */ /* 0x000f240000300800 */
[----:B------:R-:W-:-:S05]  /*58760*/  VIADD R0, R6, 0x192 ;  /* 0x0000019206007836 */ /* 0x000fca0000000000 */
[----:B------:R-:W-:Y:S01]  /*58770*/  ISETP.GE.AND P0, PT, R0, UR8, PT ;  /* 0x0000000800007c0c */ /* 0x000fe2000bf06270 */
[----:B------:R-:W-:Y:S01]  /*58780*/  VIADD R0, R6, 0x193 ;  /* 0x0000019306007836 */ /* 0x000fe20000000000 */
[----:B------:R-:W-:Y:S02]  /*58790*/  ULDC UR8, c[0x0][0x22c] ;  /* 0x00008b0000087ab9 */ /* 0x000fe40000000800 */
[----:B------:R-:W-:Y:S02]  /*587a0*/  ISETP.LT.AND P4, PT, R7, UR4, !P0 ;  /* 0x0000000407007c0c */ /* 0x000fe4000c781270 */
[----:B------:R-:W-:Y:S02]  /*587b0*/  ISETP.LT.AND P0, PT, R8, UR4, !P0 ;  /* 0x0000000408007c0c */ /* 0x000fe4000c701270 */
[----:B------:R-:W-:Y:S01]  /*587c0*/  ISETP.GE.AND P3, PT, R0, UR8, PT ;  /* 0x0000000800007c0c */ /* 0x000fe2000bf66270 */
[----:B------:R-:W-:Y:S01]  /*587d0*/  VIADD R0, R6, 0x194 ;  /* 0x0000019406007836 */ /* 0x000fe20000000000 */
[----:B------:R-:W-:-:S02]  /*587e0*/  ULDC UR8, c[0x0][0x22c] ;  /* 0x00008b0000087ab9 */ /* 0x000fc40000000800 */
[C---:B------:R-:W-:Y:S02]  /*587f0*/  ISETP.LT.AND P6, PT, R7.reuse, UR4, !P3 ;  /* 0x0000000407007c0c */ /* 0x040fe4000dfc1270 */
[----:B------:R-:W-:Y:S02]  /*58800*/  ISETP.LT.AND P3, PT, R8, UR4, !P3 ;  /* 0x0000000408007c0c */ /* 0x000fe4000df61270 */
[----:B------:R-:W-:Y:S01]  /*58810*/  ISETP.GE.AND P5, PT, R0, UR8, PT ;  /* 0x0000000800007c0c */ /* 0x000fe2000bfa6270 */
[----:B------:R3:W-:Y:S01]  /*58820*/  @P4 STG.E desc[UR6][R12.64], R249 ;  /* 0x000000f90c004986 */ /* 0x0007e2000c101906 */
[----:B------:R-:W-:Y:S01]  /*58830*/  VIADD R0, R6, 0x195 ;  /* 0x0000019506007836 */ /* 0x000fe20000000000 */
[----:B------:R-:W-:Y:S01]  /*58840*/  ULDC UR8, c[0x0][0x22c] ;  /* 0x00008b0000087ab9 */ /* 0x000fe20000000800 */
[----:B------:R-:W-:Y:S01]  /*58850*/  ISETP.LT.AND P4, PT, R7, UR4, !P5 ;  /* 0x0000000407007c0c */ /* 0x000fe2000ef81270 */
[----:B------:R1:W-:Y:S01]  /*58860*/  @P0 STG.E desc[UR6][R10.64], R245 ;  /* 0x000000f50a000986 */ /* 0x0003e2000c101906 */
[----:B------:R-:W-:-:S02]  /*58870*/  ISETP.LT.AND P5, PT, R8, UR4, !P5 ;  /* 0x0000000408007c0c */ /* 0x000fc4000efa1270 */
[----:B------:R-:W-:Y:S01]  /*58880*/  ISETP.GE.AND P0, PT, R0, UR8, PT ;  /* 0x0000000800007c0c */ /* 0x000fe2000bf06270 */
[----:B---3--:R-:W-:Y:S01]  /*58890*/  IMAD.WIDE R12, R228, 0x4, R2 ;  /* 0x00000004e40c7825 */ /* 0x008fe200078e0202 */
[----:B------:R-:W-:-:S03]  /*588a0*/  ULDC UR8, c[0x0][0x22c] ;  /* 0x00008b0000087ab9 */ /* 0x000fc60000000800 */
[----:B-1----:R-:W-:Y:S02]  /*588b0*/  IMAD.WIDE R10, R228, 0x4, R4 ;  /* 0x00000004e40a7825 */ /* 0x002fe400078e0204 */
[----:B------:R-:W3:Y:S04]  /*588c0*/  LDL.LU R228, [R1+0x1620] ;  /* 0x0016200001e47983 */ /* 0x000ee80000300800 */
[----:B------:R2:W-:Y:S04]  /*588d0*/  @P6 STG.E desc[UR6][R12.64], R241 ;  /* 0x000000f10c006986 */ /* 0x0005e8000c101906 */
[----:B------:R1:W-:Y:S01]  /*588e0*/  @P3 STG.E desc[UR6][R10.64], R237 ;  /* 0x000000ed0a003986 */ /* 0x0003e2000c101906 */
[----:B--2---:R-:W-:-:S04]  /*588f0*/  IMAD.WIDE R12, R229, 0x4, R2 ;  /* 0x00000004e50c7825 */ /* 0x004fc800078e0202 */
[----:B-1----:R-:W-:Y:S02]  /*58900*/  IMAD.WIDE R10, R229, 0x4, R4 ;  /* 0x00000004e50a7825 */ /* 0x002fe400078e0204 */
[----:B------:R-:W2:Y:S04]  /*58910*/  LDL.LU R229, [R1+0x1624] ;  /* 0x0016240001e57983 */ /* 0x000ea80000300800 */
[----:B------:R4:W-:Y:S04]  /*58920*/  @P4 STG.E desc[UR6][R12.64], R250 ;  /* 0x000000fa0c004986 */ /* 0x0009e8000c101906 */
[----:B------:R1:W-:Y:S01]  /*58930*/  @P5 STG.E desc[UR6][R10.64], R246 ;  /* 0x000000f60a005986 */ /* 0x0003e2000c101906 */
[----:B------:R-:W-:-:S02]  /*58940*/  ISETP.LT.AND P6, PT, R7, UR4, !P0 ;  /* 0x0000000407007c0c */ /* 0x000fc4000c7c1270 */
[----:B------:R-:W-:Y:S01]  /*58950*/  ISETP.LT.AND P0, PT, R8, UR4, !P0 ;  /* 0x0000000408007c0c */ /* 0x000fe2000c701270 */
[----:B----4-:R-:W-:-:S04]  /*58960*/  IMAD.WIDE R12, R166, 0x4, R2 ;  /* 0x00000004a60c7825 */ /* 0x010fc800078e0202 */
[----:B-1----:R-:W-:Y:S02]  /*58970*/  IMAD.WIDE R10, R166, 0x4, R4 ;  /* 0x00000004a60a7825 */ /* 0x002fe400078e0204 */
[----:B------:R-:W4:Y:S04]  /*58980*/  LDL.LU R166, [R1+0x162c] ;  /* 0x00162c0001a67983 */ /* 0x000f280000300800 */
        /* <DEDUP_REMOVED lines=424> */
[----:B------:R-:W-:Y:S01]  /*5a410*/  VIADD R9, R6, 0x1ea ;  /* 0x000001ea06097836 */ /* 0x000fe20000000000 */
[----:B------:R-:W-:Y:S01]  /*5a420*/  ULDC UR8, c[0x0][0x22c] ;  /* 0x00008b0000087ab9 */ /* 0x000fe20000000800 */
[----:B------:R-:W4:Y:S01]  /*5a430*/  LDS.128 R24, [R21] ;  /* 0x0000000015187984 */ /* 0x000f220000000c00 */
[----:B---3--:R-:W-:-:S04]  /*5a440*/  IMAD.WIDE R12, R228, 0x4, R2 ;  /* 0x00000004e40c7825 */ /* 0x008fc800078e0202 */
[----:B-1----:R-:W-:Y:S01]  /*5a450*/  IMAD.WIDE R10, R228, 0x4, R4 ;  /* 0x00000004e40a7825 */ /* 0x002fe200078e0204 */
[----:B------:R2:W-:Y:S04]  /*5a460*/  @P6 STG.E desc[UR6][R12.64], R43 ;  /* 0x0000002b0c006986 */ /* 0x0005e8000c101906 */
[----:B------:R-:W3:Y:S04]  /*5a470*/  LDL.LU R228, [R1+0x173c] ;  /* 0x00173c0001e47983 */ /* 0x000ee80000300800 */
[----:B------:R1:W-:Y:S01]  /*5a480*/  @P0 STG.E desc[UR6][R10.64], R39 ;  /* 0x000000270a000986 */ /* 0x0003e2000c101906 */
[----:B--2---:R-:W-:-:S04]  /*5a490*/  IMAD.WIDE R12, R229, 0x4, R2 ;  /* 0x00000004e50c7825 */ /* 0x004fc800078e0202 */
[----:B-1----:R-:W-:Y:S01]  /*5a4a0*/  IMAD.WIDE R10, R229, 0x4, R4 ;  /* 0x00000004e50a7825 */ /* 0x002fe200078e0204 */
[----:B------:R4:W-:Y:S04]  /*5a4b0*/  @P4 STG.E desc[UR6][R12.64], R32 ;  /* 0x000000200c004986 */ /* 0x0009e8000c101906 */
[----:B------:R-:W2:Y:S04]  /*5a4c0*/  LDL.LU R229, [R1+0x1740] ;  /* 0x0017400001e57983 */ /* 0x000ea80000300800 */
        /* <DEDUP_REMOVED lines=20> */
[----:B------:R-:W-:Y:S02]  /*5a610*/  ISETP.LT.AND P6, PT, R7, UR4, !P3 ;  /* 0x0000000407007c0c */ /* 0x000fe4000dfc1270 */
[----:B------:R-:W-:-:S03]  /*5a620*/  ISETP.LT.AND P3, PT, R8, UR4, !P3 ;  /* 0x0000000408007c0c */ /* 0x000fc6000df61270 */
[----:B------:R3:W-:Y:S04]  /*5a630*/  @P4 STG.E desc[UR6][R12.64], R33 ;  /* 0x000000210c004986 */ /* 0x0007e8000c101906 */
[----:B------:R1:W-:Y:S01]  /*5a640*/  @P0 STG.E desc[UR6][R10.64], R45 ;  /* 0x0000002d0a000986 */ /* 0x0003e2000c101906 */
[----:B------:R-:W-:Y:S01]  /*5a650*/  ISETP.GE.AND P5, PT, R0, UR8, PT ;  /* 0x0000000800007c0c */ /* 0x000fe2000bfa6270 */
[----:B---3--:R-:W-:Y:S01]  /*5a660*/  IMAD.WIDE R12, R228, 0x4, R2 ;  /* 0x00000004e40c7825 */ /* 0x008fe200078e0202 */
[----:B------:R-:W-:-:S03]  /*5a670*/  ULDC UR8, c[0x0][0x22c] ;  /* 0x00008b0000087ab9 */ /* 0x000fc60000000800 */
[----:B-1----:R-:W-:Y:S02]  /*5a680*/  IMAD.WIDE R10, R228, 0x4, R4 ;  /* 0x00000004e40a7825 */ /* 0x002fe400078e0204 */
[----:B------:R-:W3:Y:S04]  /*5a690*/  LDL.LU R228, [R1+0x1728] ;  /* 0x0017280001e47983 */ /* 0x000ee80000300800 */
[----:B------:R2:W-:Y:S04]  /*5a6a0*/  @P6 STG.E desc[UR6][R12.64], R57 ;  /* 0x000000390c006986 */ /* 0x0005e8000c101906 */
[----:B------:R1:W-:Y:S01]  /*5a6b0*/  @P3 STG.E desc[UR6][R10.64], R53 ;  /* 0x000000350a003986 */ /* 0x0003e2000c101906 */
[----:B------:R-:W-:Y:S01]  /*5a6c0*/  ISETP.LT.AND P4, PT, R7, UR4, !P5 ;  /* 0x0000000407007c0c */ /* 0x000fe2000ef81270 */
[----:B--2---:R-:W-:-:S04]  /*5a6d0*/  IMAD.WIDE R12, R229, 0x4, R2 ;  /* 0x00000004e50c7825 */ /* 0x004fc800078e0202 */
[----:B------:R-:W-:Y:S02]  /*5a6e0*/  IMAD.WIDE R14, R229, 0x4, R4 ;  /* 0x00000004e50e7825 */ /* 0x000fe400078e0204 */
[----:B------:R-:W2:Y:S01]  /*5a6f0*/  LDL.LU R229, [R1+0x1718] ;  /* 0x0017180001e57983 */ /* 0x000ea20000300800 */
        /* <DEDUP_REMOVED lines=17> */
[----:B------:R-:W-:Y:S01]  /*5a810*/  ULDC UR8, c[0x0][0x22c] ;  /* 0x00008b0000087ab9 */ /* 0x000fe20000000800 */
[----:B------:R-:W-:-:S02]  /*5a820*/  ISETP.LT.AND P4, PT, R7, UR4, !P3 ;  /* 0x0000000407007c0c */ /* 0x000fc4000df81270 */
[----:B------:R-:W-:Y:S02]  /*5a830*/  ISETP.GE.AND P5, PT, R0, UR8, PT ;  /* 0x0000000800007c0c */ /* 0x000fe4000bfa6270 */
[----:B------:R-:W-:-:S03]  /*5a840*/  ISETP.LT.AND P3, PT, R8, UR4, !P3 ;  /* 0x0000000408007c0c */ /* 0x000fc6000df61270 */
[----:B------:R3:W-:Y:S01]  /*5a850*/  @P6 STG.E desc[UR6][R16.64], R58 ;  /* 0x0000003a10006986 */ /* 0x0007e2000c101906 */
[----:B------:R-:W-:Y:S01]  /*5a860*/  ISETP.LT.AND P6, PT, R7, UR4, !P5 ;  /* 0x0000000407007c0c */ /* 0x000fe2000efc1270 */
[----:B------:R-:W-:Y:S01]  /*5a870*/  VIADD R0, R6, 0x1c8 ;  /* 0x000001c806007836 */ /* 0x000fe20000000000 */
[----:B------:R-:W-:Y:S01]  /*5a880*/  ISETP.LT.AND P5, PT, R8, UR4, !P5 ;  /* 0x0000000408007c0c */ /* 0x000fe2000efa1270 */
[----:B------:R1:W-:Y:S01]  /*5a890*/  @P0 STG.E desc[UR6][R10.64], R54 ;  /* 0x000000360a000986 */ /* 0x0003e2000c101906 */
[----:B------:R-:W-:-:S03]  /*5a8a0*/  ULDC UR8, c[0x0][0x22c] ;  /* 0x00008b0000087ab9 */ /* 0x000fc60000000800 */
[----:B------:R2:W-:Y:S01]  /*5a8b0*/  @P4 STG.E desc[UR6][R12.64], R35 ;  /* 0x000000230c004986 */ /* 0x0005e2000c101906 */
[----:B------:R-:W-:-:S03]  /*5a8c0*/  ISETP.GE.AND P0, PT, R0, UR8, PT ;  /* 0x0000000800007c0c */ /* 0x000fc6000bf06270 */
[----:B------:R2:W-:Y:S01]  /*5a8d0*/  @P3 STG.E desc[UR6][R14.64], R47 ;  /* 0x0000002f0e003986 */ /* 0x0005e2000c101906 */
[----:B------:R-:W-:Y:S01]  /*5a8e0*/  ISETP.LT.AND P4, PT, R7, UR4, !P0 ;  /* 0x0000000407007c0c */ /* 0x000fe2000c781270 */
        /* <DEDUP_REMOVED lines=9> */
[----:B------:R-:W2:Y:S02]  /*5a980*/  LDL.LU R229, [R1+0x16ec] ;  /* 0x0016ec0001e57983 */ /* 0x000ea40000300800 */
        /* <DEDUP_REMOVED lines=173> */
[----:B------:R-:W-:Y:S01]  /*5b460*/  ISETP.GE.AND P0, PT, R0, UR8, PT ;  /* 0x0000000800007c0c */ /* 0x000fe2000bf06270 */
[----:B------:R-:W-:Y:S01]  /*5b470*/  VIADD R0, R6, 0x1db ;  /* 0x000001db06007836 */ /* 0x000fe20000000000 */
[----:B------:R-:W-:Y:S01]  /*5b480*/  ULDC UR8, c[0x0][0x22c] ;  /* 0x00008b0000087ab9 */ /* 0x000fe20000000800 */
[----:B------:R-:W-:-:S03]  /*5b490*/  ISETP.LT.AND P5, PT, R8, UR4, !P5 ;  /* 0x0000000408007c0c */ /* 0x000fc6000efa1270 */
[----:B------:R-:W-:Y:S02]  /*5b4a0*/  ISETP.GE.AND P3, PT, R0, UR8, PT ;  /* 0x0000000800007c0c */ /* 0x000fe4000bf66270 */
[----:B------:R-:W-:-:S03]  /*5b4b0*/  ISETP.LT.AND P4, PT, R7, UR4, !P0 ;  /* 0x0000000407007c0c */ /* 0x000fc6000c781270 */
[----:B------:R3:W-:Y:S01]  /*5b4c0*/  @P6 STG.E desc[UR6][R16.64], R104 ;  /* 0x0000006810006986 */ /* 0x0007e2000c101906 */
[----:B------:R-:W-:Y:S01]  /*5b4d0*/  ISETP.LT.AND P0, PT, R8, UR4, !P0 ;  /* 0x0000000408007c0c */ /* 0x000fe2000c701270 */
[----:B------:R-:W-:Y:S01]  /*5b4e0*/  VIADD R0, R6, 0x1dc ;  /* 0x000001dc06007836 */ /* 0x000fe20000000000 */
[----:B------:R-:W-:Y:S01]  /*5b4f0*/  ISETP.LT.AND P6, PT, R7, UR4, !P3 ;  /* 0x0000000407007c0c */ /* 0x000fe2000dfc1270 */
[----:B------:R-:W-:Y:S01]  /*5b500*/  ULDC UR8, c[0x0][0x22c] ;  /* 0x00008b0000087ab9 */ /* 0x000fe20000000800 */
[----:B------:R-:W-:Y:S01]  /*5b510*/  ISETP.LT.AND P3, PT, R8, UR4, !P3 ;  /* 0x0000000408007c0c */ /* 0x000fe2000df61270 */
[----:B------:R1:W-:Y:S04]  /*5b520*/  @P5 STG.E desc[UR6][R10.64], R100 ;  /* 0x000000640a005986 */ /* 0x0003e8000c101906 */
        /* <DEDUP_REMOVED lines=22> */
[----:B------:R-:W-:Y:S02]  /*5b690*/  VIADD R0, R6, 0x1dd ;  /* 0x000001dd06007836 */ /* 0x000fe40000000000 */
[----:B------:R-:W4:Y:S03]  /*5b6a0*/  LDL.LU R165, [R1+0x15fc] ;  /* 0x0015fc0001a57983 */ /* 0x000f260000300800 */
[----:B------:R-:W-:Y:S01]  /*5b6b0*/  ISETP.GE.AND P0, PT, R0, UR8, PT ;  /* 0x0000000800007c0c */ /* 0x000fe2000bf06270 */
[----:B------:R-:W-:Y:S01]  /*5b6c0*/  VIADD R0, R6, 0x1de ;  /* 0x000001de06007836 */ /* 0x000fe20000000000 */
[----:B------:R-:W-:-:S02]  /*5b6d0*/  ULDC UR8, c[0x0][0x22c] ;  /* 0x00008b0000087ab9 */ /* 0x000fc40000000800 */
        /* <DEDUP_REMOVED lines=12> */
[----:B------:R2:W-:Y:S05]  /*5b7a0*/  @P0 STG.E desc[UR6][R10.64], R102 ;  /* 0x000000660a000986 */ /* 0x0005ea000c101906 */
[----:B------:R1:W-:Y:S01]  /*5b7b0*/  @P4 STG.E desc[UR6][R12.64], R83 ;  /* 0x000000530c004986 */ /* 0x0003e2000c101906 */
[----:B------:R-:W-:-:S03]  /*5b7c0*/  ISETP.GE.AND P0, PT, R0, UR8, PT ;  /* 0x0000000800007c0c */ /* 0x000fc6000bf06270 */
[----:B------:R4:W-:Y:S01]  /*5b7d0*/  @P3 STG.E desc[UR6][R14.64], R95 ;  /* 0x0000005f0e003986 */ /* 0x0009e2000c101906 */
[----:B------:R-:W-:Y:S01]  /*5b7e0*/  ISETP.LT.AND P5, PT, R8, UR4, !P5 ;  /* 0x0000000408007c0c */ /* 0x000fe2000efa1270 */
[----:B---3--:R-:W-:Y:S01]  /*5b7f0*/  IMAD.WIDE R16, R228, 0x4, R2 ;  /* 0x00000004e4107825 */ /* 0x008fe200078e0202 */
[----:B------:R-:W-:-:S04]  /*5b800*/  ULDC UR8, c[0x0][0x22c] ;  /* 0x00008b0000087ab9 */ /* 0x000fc80000000800 */
[----:B------:R3:W-:Y:S01]  /*5b810*/  @P6 STG.E desc[UR6][R16.64], R107 ;  /* 0x0000006b10006986 */ /* 0x0007e2000c101906 */
[----:B------:R-:W-:Y:S01]  /*5b820*/  ISETP.LT.AND P4, PT, R7, UR4, !P0 ;  /* 0x0000000407007c0c */ /* 0x000fe2000c781270 */
[----:B------:R-:W-:-:S04]  /*5b830*/  IMAD.WIDE R18, R228, 0x4, R4 ;  /* 0x00000004e4127825 */ /* 0x000fc800078e0204 */
[----:B--2---:R-:W-:-:S04]  /*5b840*/  IMAD.WIDE R10, R229, 0x4, R2 ;  /* 0x00000004e50a7825 */ /* 0x004fc800078e0202 */
[----:B-1----:R-:W-:Y:S02]  /*5b850*/  IMAD.WIDE R12, R229, 0x4, R4 ;  /* 0x00000004e50c7825 */ /* 0x002fe400078e0204 */
[----:B------:R-:W2:Y:S02]  /*5b860*/  LDL.LU R229, [R1+0x15f0] ;  /* 0x0015f00001e57983 */ /* 0x000ea40000300800 */
[----:B----4-:R-:W-:-:S04]  /*5b870*/  IMAD.WIDE R14, R166, 0x4, R2 ;  /* 0x00000004a60e7825 */ /* 0x010fc800078e0202 */
[--C-:B---3--:R-:W-:Y:S02]  /*5b880*/  IMAD.WIDE R16, R166, 0x4, R4.reuse ;  /* 0x00000004a6107825 */ /* 0x108fe400078e0204 */
[----:B------:R-:W3:Y:S04]  /*5b890*/  LDL.LU R166, [R1+0x15e8] ;  /* 0x0015e80001a67983 */ /* 0x000ee80000300800 */
[----:B------:R1:W-:Y:S04]  /*5b8a0*/  @P5 STG.E desc[UR6][R18.64], R103 ;  /* 0x0000006712005986 */ /* 0x0003e8000c101906 */
[----:B------:R4:W-:Y:S04]  /*5b8b0*/  @P4 STG.E desc[UR6][R10.64], R96 ;  /* 0x000000600a004986 */ /* 0x0009e8000c101906 */
[----:B------:R-:W3:Y:S01]  /*5b8c0*/  LDL.LU R228, [R1+0x15e0] ;  /* 0x0015e00001e47983 */ /* 0x000ee20000300800 */
[----:B-1----:R-:W-:-:S04]  /*5b8d0*/  IMAD.WIDE R18, R167, 0x4, R4 ;  /* 0x00000004a7127825 */ /* 0x002fc800078e0204 */
[----:B----4-:R-:W-:Y:S02]  /*5b8e0*/  IMAD.WIDE R10, R167, 0x4, R2 ;  /* 0x00000004a70a7825 */ /* 0x010fe400078e0202 */
[----:B------:R-:W4:Y:S02]  /*5b8f0*/  LDL.LU R167, [R1+0x15d8] ;  /* 0x0015d80001a77983 */ /* 0x000f240000300800 */
[----:B------:R-:W-:Y:S01]  /*5b900*/  VIADD R0, R6, 0x1e1 ;  /* 0x000001e106007836 */ /* 0x000fe20000000000 */
[----:B------:R-:W-:-:S04]  /*5b910*/  ISETP.LT.AND P0, PT, R8, UR4, !P0 ;  /* 0x0000000408007c0c */ /* 0x000fc8000c701270 */
[----:B------:R-:W-:Y:S01]  /*5b920*/  ISETP.GE.AND P3, PT, R0, UR8, PT ;  /* 0x0000000800007c0c */ /* 0x000fe2000bf66270 */
[----:B------:R-:W-:Y:S01]  /*5b930*/  VIADD R0, R6, 0x1e2 ;  /* 0x000001e206007836 */ /* 0x000fe20000000000 */
[----:B------:R-:W-:Y:S02]  /*5b940*/  ULDC UR8, c[0x0][0x22c] ;  /* 0x00008b0000087ab9 */ /* 0x000fe40000000800 */
[----:B------:R-:W-:Y:S02]  /*5b950*/  ISETP.LT.AND P5, PT, R7, UR4, !P3 ;  /* 0x0000000407007c0c */ /* 0x000fe4000dfa1270 */
[----:B------:R-:W-:Y:S01]  /*5b960*/  ISETP.GE.AND P6, PT, R0, UR8, PT ;  /* 0x0000000800007c0c */ /* 0x000fe2000bfc6270 */
[----:B------:R-:W-:Y:S01]  /*5b970*/  VIADD R0, R6, 0x1e3 ;  /* 0x000001e306007836 */ /* 0x000fe20000000000 */
[----:B------:R-:W-:Y:S01]  /*5b980*/  ULDC UR8, c[0x0][0x22c] ;  /* 0x00008b0000087ab9 */ /* 0x000fe20000000800 */
[----:B------:R1:W-:Y:S01]  /*5b990*/  @P0 STG.E desc[UR6][R12.64], R108 ;  /* 0x0000006c0c000986 */ /* 0x0003e2000c101906 */
[----:B------:R-:W-:-:S02]  /*5b9a0*/  ISETP.LT.AND P3, PT, R8, UR4, !P3 ;  /* 0x0000000408007c0c */ /* 0x000fc4000df61270 */
[----:B------:R-:W-:Y:S02]  /*5b9b0*/  ISETP.GE.AND P0, PT, R0, UR8, PT ;  /* 0x0000000800007c0c */ /* 0x000fe4000bf06270 */
[----:B------:R-:W-:-:S03]  /*5b9c0*/  ISETP.LT.AND P4, PT, R7, UR4, !P6 ;  /* 0x0000000407007c0c */ /* 0x000fc6000f781270 */
[----:B------:R1:W-:Y:S01]  /*5b9d0*/  @P5 STG.E desc[UR6][R14.64], R120 ;  /* 0x000000780e005986 */ /* 0x0003e2000c101906 */
[----:B------:R-:W-:Y:S01]  /*5b9e0*/  ISETP.LT.AND P6, PT, R8, UR4, !P6 ;  /* 0x0000000408007c0c */ /* 0x000fe2000f7c1270 */
[----:B------:R-:W-:Y:S01]  /*5b9f0*/  VIADD R0, R6, 0x1e4 ;  /* 0x000001e406007836 */ /* 0x000fe20000000000 */
[----:B------:R-:W-:Y:S01]  /*5ba00*/  ISETP.LT.AND P5, PT, R7, UR4, !P0 ;  /* 0x0000000407007c0c */ /* 0x000fe2000c7a1270 */
[----:B-1----:R-:W-:Y:S01]  /*5ba10*/  IMAD.WIDE R12, R165, 0x4, R2 ;  /* 0x00000004a50c7825 */ /* 0x002fe200078e0202 */
[----:B------:R-:W-:Y:S01]  /*5ba20*/  ISETP.LT.AND P0, PT, R8, UR4, !P0 ;  /* 0x0000000408007c0c */ /* 0x000fe2000c701270 */
[----:B------:R-:W-:Y:S01]  /*5ba30*/  @P3 STG.E desc[UR6][R16.64], R116 ;  /* 0x0000007410003986 */ /* 0x000fe2000c101906 */
[----:B------:R-:W-:-:S03]  /*5ba40*/  ULDC UR8, c[0x0][0x22c] ;  /* 0x00008b0000087ab9 */ /* 0x000fc60000000800 */
[----:B------:R2:W-:Y:S01]  /*5ba50*/  @P4 STG.E desc[UR6][R10.64], R97 ;  /* 0x000000610a004986 */ /* 0x0005e2000c101906 */
[----:B------:R-:W-:-:S03]  /*5ba60*/  IMAD.WIDE R14, R165, 0x4, R4 ;  /* 0x00000004a50e7825 */ /* 0x000fc600078e0204 */
[----:B------:R-:W4:Y:S01]  /*5ba70*/  LDL.LU R165, [R1+0x15cc] ;  /* 0x0015cc0001a57983 */ /* 0x000f220000300800 */
[----:B------:R-:W-:-:S03]  /*5ba80*/  ISETP.GE.AND P3, PT, R0, UR8, PT ;  /* 0x0000000800007c0c */ /* 0x000fc6000bf66270 */
[----:B------:R-:W-:Y:S01]  /*5ba90*/  @P6 STG.E desc[UR6][R18.64], R109 ;  /* 0x0000006d12006986 */ /* 0x000fe2000c101906 */
[----:B--2---:R-:W-:-:S03]  /*5baa0*/  IMAD.WIDE R10, R229, 0x4, R2 ;  /* 0x00000004e50a7825 */ /* 0x004fc600078e0202 */
[----:B------:R3:W-:Y:S01]  /*5bab0*/  @P5 STG.E desc[UR6][R12.64], R121 ;  /* 0x000000790c005986 */ /* 0x0007e2000c101906 */
[----:B------:R-:W-:Y:S01]  /*5bac0*/  ULDC UR8, c[0x0][0x22c] ;  /* 0x00008b0000087ab9 */ /* 0x000fe20000000800 */
[----:B------:R-:W-:Y:S02]  /*5bad0*/  IMAD.WIDE R16, R229, 0x4, R4 ;  /* 0x00000004e5107825 */ /* 0x000fe400078e0204 */
[----:B------:R1:W-:Y:S04]  /*5bae0*/  @P0 STG.E desc[UR6][R14.64], R117 ;  /* 0x000000750e000986 */ /* 0x0003e8000c101906 */
[----:B------:R-:W2:Y:S01]  /*5baf0*/  LDL.LU R229, [R1+0x15c0] ;  /* 0x0015c00001e57983 */ /* 0x000ea20000300800 */
[----:B------:R-:W-:Y:S02]  /*5bb00*/  ISETP.LT.AND P6, PT, R7, UR4, !P3 ;  /* 0x0000000407007c0c */ /* 0x000fe4000dfc1270 */
[----:B------:R-:W-:Y:S01]  /*5bb10*/  ISETP.LT.AND P3, PT, R8, UR4, !P3 ;  /* 0x0000000408007c0c */ /* 0x000fe2000df61270 */
[----:B---3--:R-:W-:-:S04]  /*5bb20*/  IMAD.WIDE R12, R166, 0x4, R2 ;  /* 0x00000004a60c7825 */ /* 0x008fc800078e0202 */
[--C-:B-1----:R-:W-:Y:S02]  /*5bb30*/  IMAD.WIDE R14, R166, 0x4, R4.reuse ;  /* 0x00000004a60e7825 */ /* 0x102fe400078e0204 */
[----:B------:R-:W3:Y:S04]  /*5bb40*/  LDL.LU R166, [R1+0x15bc] ;  /* 0x0015bc0001a67983 */ /* 0x000ee80000300800 */
[----:B------:R-:W-:Y:S04]  /*5bb50*/  @P6 STG.E desc[UR6][R10.64], R98 ;  /* 0x000000620a006986 */ /* 0x000fe8000c101906 */
[----:B------:R1:W-:Y:S01]  /*5bb60*/  @P3 STG.E desc[UR6][R16.64], R110 ;  /* 0x0000006e10003986 */ /* 0x0003e2000c101906 */
[----:B----4-:R-:W-:-:S04]  /*5bb70*/  IMAD.WIDE R22, R167, 0x4, R4 ;  /* 0x00000004a7167825 */ /* 0x010fc800078e0204 */
[----:B-1----:R-:W-:Y:S02]  /*5bb80*/  IMAD.WIDE R16, R167, 0x4, R2 ;  /* 0x00000004a7107825 */ /* 0x002fe400078e0202 */
        /* <DEDUP_REMOVED lines=11> */
[----:B------:R-:W-:-:S02]  /*5bc40*/  IMAD.WIDE R18, R228, 0x4, R2 ;  /* 0x00000004e4127825 */ /* 0x000fc400078e0202 */
[----:B------:R-:W-:Y:S02]  /*5bc50*/  ISETP.GE.AND P3, PT, R0, UR8, PT ;  /* 0x0000000800007c0c */ /* 0x000fe4000bf66270 */
[C---:B------:R-:W-:Y:S01]  /*5bc60*/  ISETP.LT.AND P5, PT, R8.reuse, UR4, !P5 ;  /* 0x0000000408007c0c */ /* 0x040fe2000efa1270 */
[----:B------:R1:W-:Y:S01]  /*5bc70*/  @P0 STG.E desc[UR6][R12.64], R122 ;  /* 0x0000007a0c000986 */ /* 0x0003e2000c101906 */
[C---:B------:R-:W-:Y:S02]  /*5bc80*/  ISETP.LT.AND P0, PT, R7.reuse, UR4, !P3 ;  /* 0x0000000407007c0c */ /* 0x040fe4000df01270 */
[----:B------:R-:W-:Y:S01]  /*5bc90*/  ISETP.LT.AND P3, PT, R8, UR4, !P3 ;  /* 0x0000000408007c0c */ /* 0x000fe2000df61270 */
[----:B------:R-:W-:Y:S04]  /*5bca0*/  @P4 STG.E desc[UR6][R14.64], R118 ;  /* 0x000000760e004986 */ /* 0x000fe8000c101906 */
[----:B------:R-:W-:Y:S01]  /*5bcb0*/  @P6 STG.E desc[UR6][R18.64], R99 ;  /* 0x0000006312006986 */ /* 0x000fe2000c101906 */
[----:B------:R-:W-:Y:S01]  /*5bcc0*/  ISETP.LT.AND P6, PT, R7, UR4, !P1 ;  /* 0x0000000407007c0c */ /* 0x000fe2000cfc1270 */
[----:B------:R-:W-:-:S02]  /*5bcd0*/  IMAD.WIDE R10, R228, 0x4, R4 ;  /* 0x00000004e40a7825 */ /* 0x000fc400078e0204 */
[----:B------:R-:W4:Y:S02]  /*5bce0*/  LDL.LU R228, [R1+0x15a4] ;  /* 0x0015a40001e47983 */ /* 0x000f240000300800 */
[C---:B-1----:R-:W-:Y:S02]  /*5bcf0*/  IMAD.WIDE R12, R165.reuse, 0x4, R2 ;  /* 0x00000004a50c7825 */ /* 0x042fe400078e0202 */
[----:B------:R1:W-:Y:S04]  /*5bd00*/  @P5 STG.E desc[UR6][R10.64], R111 ;  /* 0x0000006f0a005986 */ /* 0x0003e8000c101906 */
[----:B------:R2:W-:Y:S04]  /*5bd10*/  @P0 STG.E desc[UR6][R16.64], R123 ;  /* 0x0000007b10000986 */ /* 0x0005e8000c101906 */
[----:B------:R-:W-:Y:S04]  /*5bd20*/  @P3 STG.E desc[UR6][R22.64], R119 ;  /* 0x0000007716003986 */ /* 0x000fe8000c101906 */
[----:B------:R3:W-:Y:S01]  /*5bd30*/  @P6 STG.E desc[UR6][R12.64], R112 ;  /* 0x000000700c006986 */ /* 0x0007e2000c101906 */
[----:B-1----:R-:W-:Y:S01]  /*5bd40*/  IMAD.WIDE R10, R165, 0x4, R4 ;  /* 0x00000004a50a7825 */ /* 0x002fe200078e0204 */
[----:B------:R-:W-:-:S02]  /*5bd50*/  ISETP.LT.AND P1, PT, R8, UR4, !P1 ;  /* 0x0000000408007c0c */ /* 0x000fc4000cf21270 */
[----:B------:R-:W-:-:S11]  /*5bd60*/  ISETP.LT.AND P0, PT, R7, UR4, !P2 ;  /* 0x0000000407007c0c */ /* 0x000fd6000d701270 */
[----:B------:R4:W-:Y:S01]  /*5bd70*/  @P1 STG.E desc[UR6][R10.64], R124 ;  /* 0x0000007c0a001986 */ /* 0x0009e2000c101906 */
[----:B--2---:R-:W-:-:S04]  /*5bd80*/  IMAD.WIDE R14, R229, 0x4, R2 ;  /* 0x00000004e50e7825 */ /* 0x004fc800078e0202 */
[----:B------:R-:W-:Y:S02]  /*5bd90*/  IMAD.WIDE R16, R229, 0x4, R4 ;  /* 0x00000004e5107825 */ /* 0x000fe400078e0204 */
[----:B------:R-:W2:Y:S04]  /*5bda0*/  LDL.LU R229, [R1+0x159c] ;  /* 0x00159c0001e57983 */ /* 0x000ea80000300800 */
[----:B------:R-:W2:Y:S01]  /*5bdb0*/  LDL.LU R165, [R1+0x1594] ;  /* 0x0015940001a57983 */ /* 0x000ea20000300800 */
[----:B---3--:R-:W-:-:S04]  /*5bdc0*/  IMAD.WIDE R18, R166, 0x4, R2 ;  /* 0x00000004a6127825 */ /* 0x008fc800078e0202 */
[----:B------:R-:W-:Y:S02]  /*5bdd0*/  IMAD.WIDE R12, R166, 0x4, R4 ;  /* 0x00000004a60c7825 */ /* 0x000fe400078e0204 */
[----:B------:R-:W3:Y:S04]  /*5bde0*/  LDL.LU R166, [R1+0x158c] ;  /* 0x00158c0001a67983 */ /* 0x000ee80000300800 */
[----:B------:R1:W-:Y:S01]  /*5bdf0*/  @P0 STG.E desc[UR6][R14.64], R136 ;  /* 0x000000880e000986 */ /* 0x0003e2000c101906 */
[----:B----4-:R-:W-:-:S04]  /*5be00*/  IMAD.WIDE R10, R167, 0x4, R2 ;  /* 0x00000004a70a7825 */ /* 0x010fc800078e0202 */
[----:B-1----:R-:W-:Y:S02]  /*5be10*/  IMAD.WIDE R14, R167, 0x4, R4 ;  /* 0x00000004a70e7825 */ /* 0x002fe400078e0204 */
[----:B------:R-:W4:Y:S01]  /*5be20*/  LDL.LU R167, [R1+0x1580] ;  /* 0x0015800001a77983 */ /* 0x000f220000300800 */
[----:B------:R-:W-:Y:S01]  /*5be30*/  ISETP.GE.AND P4, PT, R9, UR5, PT ;  /* 0x0000000509007c0c */ /* 0x000fe2000bf86270 */
[----:B------:R-:W-:Y:S01]  /*5be40*/  VIADD R0, R6, 0x1eb ;  /* 0x000001eb06007836 */ /* 0x000fe20000000000 */
[----:B------:R-:W-:Y:S02]  /*5be50*/  ISETP.LT.AND P2, PT, R8, UR4, !P2 ;  /* 0x0000000408007c0c */ /* 0x000fe4000d741270 */
[----:B------:R-:W-:Y:S02]  /*5be60*/  ISETP.LT.AND P3, PT, R7, UR4, !P4 ;  /* 0x0000000407007c0c */ /* 0x000fe4000e761270 */
[----:B------:R-:W-:Y:S01]  /*5be70*/  ISETP.GE.AND P5, PT, R0, UR5, PT ;  /* 0x0000000500007c0c */ /* 0x000fe2000bfa6270 */
[----:B------:R-:W-:Y:S01]  /*5be80*/  VIADD R0, R6, 0x1ec ;  /* 0x000001ec06007836 */ /* 0x000fe20000000000 */
[----:B------:R-:W-:-:S04]  /*5be90*/  ISETP.LT.AND P4, PT, R8, UR4, !P4 ;  /* 0x0000000408007c0c */ /* 0x000fc8000e781270 */
[----:B------:R-:W-:-:S03]  /*5bea0*/  ISETP.GE.AND P6, PT, R0, UR5, PT ;  /* 0x0000000500007c0c */ /* 0x000fc6000bfc6270 */
[----:B------:R1:W-:Y:S01]  /*5beb0*/  @P2 STG.E desc[UR6][R16.64], R132 ;  /* 0x0000008410002986 */ /* 0x0003e2000c101906 */
[C---:B------:R-:W-:Y:S02]  /*5bec0*/  ISETP.LT.AND P2, PT, R7.reuse, UR4, !P5 ;  /* 0x0000000407007c0c */ /* 0x040fe4000ef41270 */
[----:B------:R-:W-:Y:S01]  /*5bed0*/  ISETP.LT.AND P5, PT, R8, UR4, !P5 ;  /* 0x0000000408007c0c */ /* 0x000fe2000efa1270 */
[----:B------:R-:W-:Y:S01]  /*5bee0*/  @P3 STG.E desc[UR6][R18.64], R113 ;  /* 0x0000007112003986 */ /* 0x000fe2000c101906 */
[----:B------:R-:W-:Y:S01]  /*5bef0*/  ISETP.LT.AND P3, PT, R7, UR4, !P6 ;  /* 0x0000000407007c0c */ /* 0x000fe2000f761270 */
[C---:B------:R-:W-:Y:S02]  /*5bf00*/  VIADD R0, R6.reuse, 0x1ed ;  /* 0x000001ed06007836 */ /* 0x040fe40000000000 */
[----:B------:R-:W-:Y:S01]  /*5bf10*/  VIADD R9, R6, 0x1ee ;  /* 0x000001ee06097836 */ /* 0x000fe20000000000 */
[----:B------:R1:W-:Y:S02]  /*5bf20*/  @P4 STG.E desc[UR6][R12.64], R125 ;  /* 0x0000007d0c004986 */ /* 0x0003e4000c101906 */
[----:B-1----:R-:W-:-:S03]  /*5bf30*/  IMAD.WIDE R16, R228, 0x4, R2 ;  /* 0x00000004e4107825 */ /* 0x002fc600078e0202 */
[----:B------:R-:W-:Y:S01]  /*5bf40*/  @P2 STG.E desc[UR6][R10.64], R137 ;  /* 0x000000890a002986 */ /* 0x000fe2000c101906 */
[----:B------:R-:W-:-:S03]  /*5bf50*/  ISETP.GE.AND P1, PT, R0, UR5, PT ;  /* 0x0000000500007c0c */ /* 0x000fc6000bf26270 */
[----:B------:R3:W-:Y:S01]  /*5bf60*/  @P5 STG.E desc[UR6][R14.64], R133 ;  /* 0x000000850e005986 */ /* 0x0007e2000c101906 */
[----:B------:R-:W-:-:S03]  /*5bf70*/  IMAD.WIDE R12, R228, 0x4, R4 ;  /* 0x00000004e40c7825 */ /* 0x000fc600078e0204 */
[----:B------:R1:W-:Y:S01]  /*5bf80*/  @P3 STG.E desc[UR6][R16.64], R114 ;  /* 0x0000007210003986 */ /* 0x0003e2000c101906 */
[----:B------:R-:W-:Y:S02]  /*5bf90*/  ISETP.GE.AND P0, PT, R9, UR5, PT ;  /* 0x0000000509007c0c */ /* 0x000fe4000bf06270 */
[C---:B------:R-:W-:Y:S02]  /*5bfa0*/  ISETP.LT.AND P6, PT, R8.reuse, UR4, !P6 ;  /* 0x0000000408007c0c */ /* 0x040fe4000f7c1270 */
[C---:B------:R-:W-:Y:S02]  /*5bfb0*/  ISETP.LT.AND P2, PT, R7.reuse, UR4, !P1 ;  /* 0x0000000407007c0c */ /* 0x040fe4000cf41270 */
[----:B------:R-:W-:Y:S02]  /*5bfc0*/  ISETP.LT.AND P1, PT, R8, UR4, !P1 ;  /* 0x0000000408007c0c */ /* 0x000fe4000cf21270 */
[----:B------:R-:W-:-:S07]  /*5bfd0*/  ISETP.LT.AND P5, PT, R7, UR4, !P0 ;  /* 0x0000000407007c0c */ /* 0x000fce000c7a1270 */
[----:B------:R-:W-:Y:S01]  /*5bfe0*/  @P6 STG.E desc[UR6][R12.64], R126 ;  /* 0x0000007e0c006986 */ /* 0x000fe2000c101906 */
[----:B--2---:R-:W-:-:S04]  /*5bff0*/  IMAD.WIDE R18, R229, 0x4, R2 ;  /* 0x00000004e5127825 */ /* 0x004fc800078e0202 */
[----:B------:R-:W-:Y:S02]  /*5c000*/  IMAD.WIDE R22, R229, 0x4, R4 ;  /* 0x00000004e5167825 */ /* 0x000fe400078e0204 */
[----:B------:R-:W2:Y:S04]  /*5c010*/  LDL.LU R229, [R1+0x1574] ;  /* 0x0015740001e57983 */ /* 0x000ea80000300800 */
[----:B------:R-:W2:Y:S01]  /*5c020*/  LDL.LU R228, [R1+0x1570] ;  /* 0x0015700001e47983 */ /* 0x000ea20000300800 */
[----:B---3--:R-:W-:-:S04]  /*5c030*/  IMAD.WIDE R14, R166, 0x4, R2 ;  /* 0x00000004a60e7825 */ /* 0x008fc800078e0202 */
[----:B-1----:R-:W-:Y:S02]  /*5c040*/  IMAD.WIDE R16, R166, 0x4, R4 ;  /* 0x00000004a6107825 */ /* 0x002fe400078e0204 */
[----:B------:R-:W3:Y:S02]  /*5c050*/  LDL.LU R166, [R1+0x1564] ;  /* 0x0015640001a67983 */ /* 0x000ee40000300800 */
[--C-:B------:R-:W-:Y:S02]  /*5c060*/  IMAD.WIDE R10, R165, 0x4, R2.reuse ;  /* 0x00000004a50a7825 */ /* 0x100fe400078e0202 */
[----:B------:R4:W-:Y:S04]  /*5c070*/  @P2 STG.E desc[UR6][R18.64], R138 ;  /* 0x0000008a12002986 */ /* 0x0009e8000c101906 */
[----:B------:R-:W-:Y:S04]  /*5c080*/  @P1 STG.E desc[UR6][R22.64], R134 ;  /* 0x0000008616001986 */ /* 0x000fe8000c101906 */
[----:B------:R1:W-:Y:S01]  /*5c090*/  @P5 STG.E desc[UR6][R10.64], R115 ;  /* 0x000000730a005986 */ /* 0x0003e2000c101906 */
[----:B----4-:R-:W-:-:S04]  /*5c0a0*/  IMAD.WIDE R18, R167, 0x4, R2 ;  /* 0x00000004a7127825 */ /* 0x010fc800078e0202 */
[----:B-1----:R-:W-:Y:S02]  /*5c0b0*/  IMAD.WIDE R10, R167, 0x4, R4 ;  /* 0x00000004a70a7825 */ /* 0x002fe400078e0204 */
[----:B------:R-:W4:Y:S02]  /*5c0c0*/  LDL.LU R167, [R1+0x1558] ;  /* 0x0015580001a77983 */ /* 0x000f240000300800 */
[C---:B------:R-:W-:Y:S02]  /*5c0d0*/  VIADD R0, R6.reuse, 0x1ef ;  /* 0x000001ef06007836 */ /* 0x040fe40000000000 */
[----:B------:R-:W-:-:S03]  /*5c0e0*/  VIADD R9, R6, 0x1f0 ;  /* 0x000001f006097836 */ /* 0x000fc60000000000 */
[----:B------:R-:W-:Y:S02]  /*5c0f0*/  ISETP.GE.AND P4, PT, R0, UR5, PT ;  /* 0x0000000500007c0c */ /* 0x000fe4000bf86270 */
[----:B------:R-:W-:Y:S02]  /*5c100*/  ISETP.GE.AND P3, PT, R9, UR5, PT ;  /* 0x0000000509007c0c */ /* 0x000fe4000bf66270 */
[C---:B------:R-:W-:Y:S02]  /*5c110*/  ISETP.LT.AND P0, PT, R8.reuse, UR4, !P0 ;  /* 0x0000000408007c0c */ /* 0x040fe4000c701270 */
[C---:B------:R-:W-:Y:S02]  /*5c120*/  ISETP.LT.AND P1, PT, R7.reuse, UR4, !P4 ;  /* 0x0000000407007c0c */ /* 0x040fe4000e721270 */
[----:B------:R-:W-:Y:S02]  /*5c130*/  ISETP.LT.AND P4, PT, R8, UR4, !P4 ;  /* 0x0000000408007c0c */ /* 0x000fe4000e781270 */
[----:B------:R-:W-:Y:S01]  /*5c140*/  ISETP.LT.AND P2, PT, R7, UR4, !P3 ;  /* 0x0000000407007c0c */ /* 0x000fe2000df41270 */
[----:B------:R-:W-:-:S02]  /*5c150*/  VIADD R0, R6, 0x1f1 ;  /* 0x000001f106007836 */ /* 0x000fc40000000000 */
[----:B------:R-:W-:Y:S02]  /*5c160*/  IMAD.WIDE R12, R165, 0x4, R4 ;  /* 0x00000004a50c7825 */ /* 0x000fe400078e0204 */
[----:B------:R-:W4:Y:S01]  /*5c170*/  LDL.LU R165, [R1+0x1550] ;  /* 0x0015500001a57983 */ /* 0x000f220000300800 */
[----:B------:R-:W-:Y:S01]  /*5c180*/  ISETP.GE.AND P6, PT, R0, UR5, PT ;  /* 0x0000000500007c0c */ /* 0x000fe2000bfc6270 */
[----:B------:R-:W-:Y:S02]  /*5c190*/  VIADD R0, R6, 0x1f2 ;  /* 0x000001f206007836 */ /* 0x000fe40000000000 */
[----:B------:R2:W-:Y:S01]  /*5c1a0*/  @P0 STG.E desc[UR6][R12.64], R127 ;  /* 0x0000007f0c000986 */ /* 0x0005e2000c101906 */
[----:B------:R-:W-:-:S03]  /*5c1b0*/  ISETP.LT.AND P3, PT, R8, UR4, !P3 ;  /* 0x0000000408007c0c */ /* 0x000fc6000df61270 */
[----:B------:R1:W-:Y:S01]  /*5c1c0*/  @P1 STG.E desc[UR6][R14.64], R139 ;  /* 0x0000008b0e001986 */ /* 0x0003e2000c101906 */
[----:B------:R-:W-:-:S03]  /*5c1d0*/  ISETP.GE.AND P5, PT, R0, UR5, PT ;  /* 0x0000000500007c0c */ /* 0x000fc6000bfa6270 */
[----:B------:R-:W-:Y:S04]  /*5c1e0*/  @P4 STG.E desc[UR6][R16.64], R135 ;  /* 0x0000008710004986 */ /* 0x000fe8000c101906 */
[----:B------:R3:W-:Y:S01]  /*5c1f0*/  @P2 STG.E desc[UR6][R18.64], R128 ;  /* 0x0000008012002986 */ /* 0x0007e2000c101906 */
[C---:B------:R-:W-:Y:S02]  /*5c200*/  ISETP.LT.AND P2, PT, R7.reuse, UR4, !P6 ;  /* 0x0000000407007c0c */ /* 0x040fe4000f741270 */
[C---:B------:R-:W-:Y:S02]  /*5c210*/  ISETP.LT.AND P6, PT, R8.reuse, UR4, !P6 ;  /* 0x0000000408007c0c */ /* 0x040fe4000f7c1270 */
[----:B------:R-:W-:Y:S02]  /*5c220*/  ISETP.LT.AND P4, PT, R7, UR4, !P5 ;  /* 0x0000000407007c0c */ /* 0x000fe4000ef81270 */
[----:B------:R-:W-:Y:S01]  /*5c230*/  ISETP.LT.AND P5, PT, R8, UR4, !P5 ;  /* 0x0000000408007c0c */ /* 0x000fe2000efa1270 */
[----:B------:R3:W-:Y:S01]  /*5c240*/  @P3 STG.E desc[UR6][R10.64], R140 ;  /* 0x0000008c0a003986 */ /* 0x0007e2000c101906 */
[----:B--2---:R-:W-:-:S04]  /*5c250*/  IMAD.WIDE R12, R229, 0x4, R2 ;  /* 0x00000004e50c7825 */ /* 0x004fc800078e0202 */
[----:B-1----:R-:W-:Y:S02]  /*5c260*/  IMAD.WIDE R14, R229, 0x4, R4 ;  /* 0x00000004e50e7825 */ /* 0x002fe400078e0204 */
[----:B------:R-:W2:Y:S02]  /*5c270*/  LDL.LU R229, [R1+0x1548] ;  /* 0x0015480001e57983 */ /* 0x000ea40000300800 */
[----:B---3--:R-:W-:-:S04]  /*5c280*/  IMAD.WIDE R18, R166, 0x4, R2 ;  /* 0x00000004a6127825 */ /* 0x008fc800078e0202 */
[----:B------:R-:W-:Y:S02]  /*5c290*/  IMAD.WIDE R22, R166, 0x4, R4 ;  /* 0x00000004a6167825 */ /* 0x000fe400078e0204 */
[----:B------:R-:W3:Y:S02]  /*5c2a0*/  LDL.LU R166, [R1+0x1540] ;  /* 0x0015400001a67983 */ /* 0x000ee40000300800 */
[C---:B------:R-:W-:Y:S02]  /*5c2b0*/  IMAD.WIDE R16, R228.reuse, 0x4, R2 ;  /* 0x00000004e4107825 */ /* 0x040fe400078e0202 */
[----:B------:R4:W-:Y:S02]  /*5c2c0*/  @P2 STG.E desc[UR6][R12.64], R152 ;  /* 0x000000980c002986 */ /* 0x0009e4000c101906 */
[----:B------:R-:W-:Y:S02]  /*5c2d0*/  IMAD.WIDE R10, R228, 0x4, R4 ;  /* 0x00000004e40a7825 */ /* 0x000fe400078e0204 */
[----:B------:R-:W-:Y:S04]  /*5c2e0*/  @P6 STG.E desc[UR6][R14.64], R156 ;  /* 0x0000009c0e006986 */ /* 0x000fe8000c101906 */
[----:B------:R-:W-:Y:S04]  /*5c2f0*/  @P4 STG.E desc[UR6][R16.64], R129 ;  /* 0x0000008110004986 */ /* 0x000fe8000c101906 */
[----:B------:R1:W-:Y:S04]  /*5c300*/  @P5 STG.E desc[UR6][R10.64], R141 ;  /* 0x0000008d0a005986 */ /* 0x0003e8000c101906 */
[----:B------:R-:W3:Y:S01]  /*5c310*/  LDL.LU R228, [R1+0x1534] ;  /* 0x0015340001e47983 */ /* 0x000ee20000300800 */
[----:B----4-:R-:W-:-:S04]  /*5c320*/  IMAD.WIDE R12, R167, 0x4, R2 ;  /* 0x00000004a70c7825 */ /* 0x010fc800078e0202 */
[----:B-1----:R-:W-:Y:S02]  /*5c330*/  IMAD.WIDE R10, R167, 0x4, R4 ;  /* 0x00000004a70a7825 */ /* 0x002fe400078e0204 */
[----:B------:R-:W4:Y:S02]  /*5c340*/  LDL.LU R167, [R1+0x1528] ;  /* 0x0015280001a77983 */ /* 0x000f240000300800 */
[----:B------:R-:W-:-:S05]  /*5c350*/  VIADD R0, R6, 0x1f3 ;  /* 0x000001f306007836 */ /* 0x000fca0000000000 */
[----:B------:R-:W-:Y:S01]  /*5c360*/  ISETP.GE.AND P0, PT, R0, UR5, PT ;  /* 0x0000000500007c0c */ /* 0x000fe2000bf06270 */
[----:B------:R-:W-:-:S03]  /*5c370*/  VIADD R9, R6, 0x1f4 ;  /* 0x000001f406097836 */ /* 0x000fc60000000000 */
[----:B------:R-:W-:Y:S01]  /*5c380*/  ISETP.LT.AND P2, PT, R7, UR4, !P0 ;  /* 0x0000000407007c0c */ /* 0x000fe2000c741270 */
[----:B------:R-:W-:Y:S01]  /*5c390*/  VIADD R0, R6, 0x1f5 ;  /* 0x000001f506007836 */ /* 0x000fe20000000000 */
[----:B------:R-:W-:Y:S02]  /*5c3a0*/  ISETP.GE.AND P1, PT, R9, UR5, PT ;  /* 0x0000000509007c0c */ /* 0x000fe4000bf26270 */
[----:B------:R-:W-:Y:S02]  /*5c3b0*/  ISETP.LT.AND P0, PT, R8, UR4, !P0 ;  /* 0x0000000408007c0c */ /* 0x000fe4000c701270 */
[----:B------:R-:W-:Y:S02]  /*5c3c0*/  ISETP.GE.AND P3, PT, R0, UR5, PT ;  /* 0x0000000500007c0c */ /* 0x000fe4000bf66270 */
[----:B------:R-:W-:Y:S02]  /*5c3d0*/  ISETP.LT.AND P6, PT, R7, UR4, !P1 ;  /* 0x0000000407007c0c */ /* 0x000fe4000cfc1270 */
[----:B------:R-:W-:-:S03]  /*5c3e0*/  ISETP.LT.AND P1, PT, R8, UR4, !P1 ;  /* 0x0000000408007c0c */ /* 0x000fc6000cf21270 */
[----:B------:R2:W-:Y:S01]  /*5c3f0*/  @P2 STG.E desc[UR6][R18.64], R153 ;  /* 0x0000009912002986 */ /* 0x0005e2000c101906 */
[----:B------:R-:W-:Y:S01]  /*5c400*/  ISETP.LT.AND P2, PT, R7, UR4, !P3 ;  /* 0x0000000407007c0c */ /* 0x000fe2000df41270 */
[----:B------:R-:W-:Y:S02]  /*5c410*/  IMAD.WIDE R14, R165, 0x4, R2 ;  /* 0x00000004a50e7825 */ /* 0x000fe400078e0202 */
[----:B------:R-:W-:Y:S02]  /*5c420*/  @P0 STG.E desc[UR6][R22.64], R157 ;  /* 0x0000009d16000986 */ /* 0x000fe4000c101906 */
[----:B------:R-:W-:Y:S02]  /*5c430*/  VIADD R9, R6, 0x1f6 ;  /* 0x000001f606097836 */ /* 0x000fe40000000000 */
[----:B------:R1:W-:Y:S04]  /*5c440*/  @P6 STG.E desc[UR6][R12.64], R130 ;  /* 0x000000820c006986 */ /* 0x0003e8000c101906 */
[----:B------:R3:W-:Y:S01]  /*5c450*/  @P1 STG.E desc[UR6][R10.64], R142 ;  /* 0x0000008e0a001986 */ /* 0x0007e2000c101906 */
[----:B------:R-:W-:-:S03]  /*5c460*/  ISETP.GE.AND P4, PT, R9, UR5, PT ;  /* 0x0000000509007c0c */ /* 0x000fc6000bf86270 */
[----:B------:R3:W-:Y:S01]  /*5c470*/  @P2 STG.E desc[UR6][R14.64], R154 ;  /* 0x0000009a0e002986 */ /* 0x0007e2000c101906 */
[----:B------:R-:W-:Y:S02]  /*5c480*/  ISETP.LT.AND P3, PT, R8, UR4, !P3 ;  /* 0x0000000408007c0c */ /* 0x000fe4000df61270 */
[----:B------:R-:W-:Y:S01]  /*5c490*/  ISETP.LT.AND P6, PT, R7, UR4, !P4 ;  /* 0x0000000407007c0c */ /* 0x000fe2000e7c1270 */
[----:B------:R-:W-:-:S10]  /*5c4a0*/  IMAD.WIDE R16, R165, 0x4, R4 ;  /* 0x00000004a5107825 */ /* 0x000fd400078e0204 */
[----:B------:R-:W-:Y:S01]  /*5c4b0*/  @P3 STG.E desc[UR6][R16.64], R158 ;  /* 0x0000009e10003986 */ /* 0x000fe2000c101906 */
[----:B--2---:R-:W-:-:S04]  /*5c4c0*/  IMAD.WIDE R18, R229, 0x4, R2 ;  /* 0x00000004e5127825 */ /* 0x004fc800078e0202 */
[----:B-1----:R-:W-:Y:S02]  /*5c4d0*/  IMAD.WIDE R12, R229, 0x4, R4 ;  /* 0x00000004e50c7825 */ /* 0x002fe400078e0204 */
[----:B------:R-:W2:Y:S02]  /*5c4e0*/  LDL.LU R229, [R1+0x1524] ;  /* 0x0015240001e57983 */ /* 0x000ea40000300800 */
[----:B---3--:R-:W-:-:S04]  /*5c4f0*/  IMAD.WIDE R10, R166, 0x4, R2 ;  /* 0x00000004a60a7825 */ /* 0x008fc800078e0202 */
[----:B------:R-:W-:Y:S02]  /*5c500*/  IMAD.WIDE R14, R166, 0x4, R4 ;  /* 0x00000004a60e7825 */ /* 0x000fe400078e0204 */
[----:B------:R-:W3:Y:S04]  /*5c510*/  LDL.LU R166, [R1+0x1518] ;  /* 0x0015180001a67983 */ /* 0x000ee80000300800 */
[----:B------:R4:W-:Y:S02]  /*5c520*/  @P6 STG.E desc[UR6][R18.64], R131 ;  /* 0x0000008312006986 */ /* 0x0009e4000c101906 */
[----:B----4-:R-:W-:-:S04]  /*5c530*/  IMAD.WIDE R18, R167, 0x4, R2 ;  /* 0x00000004a7127825 */ /* 0x010fc800078e0202 */
[----:B------:R-:W-:Y:S02]  /*5c540*/  IMAD.WIDE R20, R167, 0x4, R4 ;  /* 0x00000004a7147825 */ /* 0x000fe400078e0204 */
[----:B------:R-:W4:Y:S02]  /*5c550*/  LDL.LU R167, [R1+0x1748] ;  /* 0x0017480001a77983 */ /* 0x000f240000300800 */
[----:B------:R-:W-:Y:S01]  /*5c560*/  VIADD R0, R6, 0x1f7 ;  /* 0x000001f706007836 */ /* 0x000fe20000000000 */
[----:B------:R-:W-:-:S04]  /*5c570*/  ISETP.LT.AND P4, PT, R8, UR4, !P4 ;  /* 0x0000000408007c0c */ /* 0x000fc8000e781270 */
[----:B------:R-:W-:Y:S01]  /*5c580*/  ISETP.GE.AND P5, PT, R0, UR5, PT ;  /* 0x0000000500007c0c */ /* 0x000fe2000bfa6270 */
[----:B------:R-:W-:-:S05]  /*5c590*/  VIADD R0, R6, 0x1f8 ;  /* 0x000001f806007836 */ /* 0x000fca0000000000 */
[----:B------:R-:W-:Y:S01]  /*5c5a0*/  ISETP.GE.AND P0, PT, R0, UR5, PT ;  /* 0x0000000500007c0c */ /* 0x000fe2000bf06270 */
[----:B------:R-:W-:Y:S01]  /*5c5b0*/  VIADD R0, R6, 0x1f9 ;  /* 0x000001f906007836 */ /* 0x000fe20000000000 */
[C---:B------:R-:W-:Y:S02]  /*5c5c0*/  ISETP.LT.AND P2, PT, R7.reuse, UR4, !P5 ;  /* 0x0000000407007c0c */ /* 0x040fe4000ef41270 */
[----:B------:R-:W-:Y:S02]  /*5c5d0*/  ISETP.LT.AND P5, PT, R8, UR4, !P5 ;  /* 0x0000000408007c0c */ /* 0x000fe4000efa1270 */
[----:B------:R-:W-:Y:S01]  /*5c5e0*/  ISETP.GE.AND P1, PT, R0, UR5, PT ;  /* 0x0000000500007c0c */ /* 0x000fe2000bf26270 */
[----:B------:R-:W-:Y:S01]  /*5c5f0*/  VIADD R0, R6, 0x1fa ;  /* 0x000001fa06007836 */ /* 0x000fe20000000000 */
[----:B------:R-:W-:Y:S01]  /*5c600*/  ISETP.LT.AND P6, PT, R7, UR4, !P0 ;  /* 0x0000000407007c0c */ /* 0x000fe2000c7c1270 */
[----:B------:R1:W-:Y:S01]  /*5c610*/  @P4 STG.E desc[UR6][R12.64], R143 ;  /* 0x0000008f0c004986 */ /* 0x0003e2000c101906 */
[----:B------:R-:W-:-:S02]  /*5c620*/  ISETP.LT.AND P0, PT, R8, UR4, !P0 ;  /* 0x0000000408007c0c */ /* 0x000fc4000c701270 */
[----:B------:R-:W-:Y:S02]  /*5c630*/  ISETP.LT.AND P4, PT, R7, UR4, !P1 ;  /* 0x0000000407007c0c */ /* 0x000fe4000cf81270 */
[----:B------:R-:W-:Y:S02]  /*5c640*/  ISETP.LT.AND P1, PT, R8, UR4, !P1 ;  /* 0x0000000408007c0c */ /* 0x000fe4000cf21270 */
[----:B------:R-:W-:Y:S01]  /*5c650*/  ISETP.GE.AND P3, PT, R0, UR5, PT ;  /* 0x0000000500007c0c */ /* 0x000fe2000bf66270 */
[----:B------:R-:W-:Y:S01]  /*5c660*/  VIADD R0, R6, 0x1fb ;  /* 0x000001fb06007836 */ /* 0x000fe20000000000 */
[----:B------:R-:W-:Y:S01]  /*5c670*/  @P2 STG.E desc[UR6][R10.64], R155 ;  /* 0x0000009b0a002986 */ /* 0x000fe2000c101906 */
[----:B------:R-:W-:-:S03]  /*5c680*/  IMAD.WIDE R16, R228, 0x4, R2 ;  /* 0x00000004e4107825 */ /* 0x000fc600078e0202 */
[----:B------:R-:W-:Y:S01]  /*5c690*/  ISETP.GE.AND P2, PT, R0, UR5, PT ;  /* 0x0000000500007c0c */ /* 0x000fe2000bf46270 */
[----:B-1----:R-:W-:Y:S01]  /*5c6a0*/  IMAD.WIDE R12, R228, 0x4, R4 ;  /* 0x00000004e40c7825 */ /* 0x002fe200078e0204 */
[----:B------:R-:W-:Y:S03]  /*5c6b0*/  @P5 STG.E desc[UR6][R14.64], R159 ;  /* 0x0000009f0e005986 */ /* 0x000fe6000c101906 */
[----:B------:R-:W-:Y:S01]  /*5c6c0*/  VIADD R0, R6, 0x1fc ;  /* 0x000001fc06007836 */ /* 0x000fe20000000000 */
[----:B------:R-:W-:Y:S01]  /*5c6d0*/  @P6 STG.E desc[UR6][R16.64], R144 ;  /* 0x0000009010006986 */ /* 0x000fe2000c101906 */
[----:B------:R-:W-:-:S03]  /*5c6e0*/  ISETP.LT.AND P6, PT, R7, UR4, !P3 ;  /* 0x0000000407007c0c */ /* 0x000fc6000dfc1270 */
[----:B------:R-:W-:Y:S01]  /*5c6f0*/  @P0 STG.E desc[UR6][R12.64], R160 ;  /* 0x000000a00c000986 */ /* 0x000fe2000c101906 */
[----:B------:R-:W-:Y:S02]  /*5c700*/  ISETP.GE.AND P5, PT, R0, UR5, PT ;  /* 0x0000000500007c0c */ /* 0x000fe4000bfa6270 */
[C---:B------:R-:W-:Y:S01]  /*5c710*/  ISETP.LT.AND P3, PT, R8.reuse, UR4, !P3 ;  /* 0x0000000408007c0c */ /* 0x040fe2000df61270 */
[----:B------:R1:W-:Y:S04]  /*5c720*/  @P4 STG.E desc[UR6][R18.64], R148 ;  /* 0x0000009412004986 */ /* 0x0003e8000c101906 */
[----:B------:R-:W-:Y:S01]  /*5c730*/  @P1 STG.E desc[UR6][R20.64], R24 ;  /* 0x0000001814001986 */ /* 0x000fe2000c101906 */
[----:B------:R-:W-:Y:S02]  /*5c740*/  ISETP.LT.AND P1, PT, R7, UR4, !P2 ;  /* 0x0000000407007c0c */ /* 0x000fe4000d721270 */
[----:B------:R-:W-:-:S02]  /*5c750*/  ISETP.LT.AND P2, PT, R8, UR4, !P2 ;  /* 0x0000000408007c0c */ /* 0x000fc4000d741270 */
[----:B------:R-:W-:Y:S01]  /*5c760*/  ISETP.LT.AND P4, PT, R7, UR4, !P5 ;  /* 0x0000000407007c0c */ /* 0x000fe2000ef81270 */
[C---:B------:R-:W-:Y:S02]  /*5c770*/  VIADD R9, R6.reuse, 0x1fd ;  /* 0x000001fd06097836 */ /* 0x040fe40000000000 */
[C---:B------:R-:W-:Y:S02]  /*5c780*/  VIADD R0, R6.reuse, 0x1fe ;  /* 0x000001fe06007836 */ /* 0x040fe40000000000 */
[----:B------:R-:W-:Y:S01]  /*5c790*/  VIADD R6, R6, 0x1ff ;  /* 0x000001ff06067836 */ /* 0x000fe20000000000 */
[----:B------:R-:W-:Y:S01]  /*5c7a0*/  ISETP.GE.AND P0, PT, R9, UR5, PT ;  /* 0x0000000509007c0c */ /* 0x000fe2000bf06270 */
[----:B-1----:R-:W-:Y:S01]  /*5c7b0*/  IMAD.WIDE R18, R252, 0x4, R2 ;  /* 0x00000004fc127825 */ /* 0x002fe200078e0202 */
[----:B------:R-:W-:-:S03]  /*5c7c0*/  ISETP.LT.AND P5, PT, R8, UR4, !P5 ;  /* 0x0000000408007c0c */ /* 0x000fc6000efa1270 */
[----:B--2---:R-:W-:-:S04]  /*5c7d0*/  IMAD.WIDE R10, R229, 0x4, R2 ;  /* 0x00000004e50a7825 */ /* 0x004fc800078e0202 */
[----:B------:R-:W-:Y:S01]  /*5c7e0*/  IMAD.WIDE R12, R229, 0x4, R4 ;  /* 0x00000004e50c7825 */ /* 0x000fe200078e0204 */
[----:B------:R1:W-:Y:S01]  /*5c7f0*/  @P6 STG.E desc[UR6][R10.64], R145 ;  /* 0x000000910a006986 */ /* 0x0003e2000c101906 */
[----:B------:R-:W-:-:S03]  /*5c800*/  ISETP.GE.AND P6, PT, R0, UR5, PT ;  /* 0x0000000500007c0c */ /* 0x000fc6000bfc6270 */
[----:B------:R2:W-:Y:S01]  /*5c810*/  @P3 STG.E desc[UR6][R12.64], R161 ;  /* 0x000000a10c003986 */ /* 0x0005e2000c101906 */
[----:B---3--:R-:W-:-:S04]  /*5c820*/  IMAD.WIDE R14, R166, 0x4, R2 ;  /* 0x00000004a60e7825 */ /* 0x008fc800078e0202 */
[----:B------:R-:W-:Y:S01]  /*5c830*/  IMAD.WIDE R16, R166, 0x4, R4 ;  /* 0x00000004a6107825 */ /* 0x000fe200078e0204 */
[----:B------:R3:W-:Y:S01]  /*5c840*/  @P1 STG.E desc[UR6][R14.64], R149 ;  /* 0x000000950e001986 */ /* 0x0007e2000c101906 */
[----:B------:R-:W-:-:S03]  /*5c850*/  ISETP.GE.AND P3, PT, R6, UR5, PT ;  /* 0x0000000506007c0c */ /* 0x000fc6000bf66270 */
[----:B------:R3:W-:Y:S01]  /*5c860*/  @P2 STG.E desc[UR6][R16.64], R25 ;  /* 0x0000001910002986 */ /* 0x0007e2000c101906 */
[C---:B------:R-:W-:Y:S02]  /*5c870*/  ISETP.LT.AND P2, PT, R7.reuse, UR4, !P0 ;  /* 0x0000000407007c0c */ /* 0x040fe4000c741270 */
[C---:B------:R-:W-:Y:S01]  /*5c880*/  ISETP.LT.AND P0, PT, R8.reuse, UR4, !P0 ;  /* 0x0000000408007c0c */ /* 0x040fe2000c701270 */
[----:B------:R3:W-:Y:S01]  /*5c890*/  @P4 STG.E desc[UR6][R18.64], R146 ;  /* 0x0000009212004986 */ /* 0x0007e2000c101906 */
[C---:B------:R-:W-:Y:S02]  /*5c8a0*/  ISETP.LT.AND P4, PT, R7.reuse, UR4, !P6 ;  /* 0x0000000407007c0c */ /* 0x040fe4000f781270 */
[C---:B------:R-:W-:Y:S02]  /*5c8b0*/  ISETP.LT.AND P6, PT, R8.reuse, UR4, !P6 ;  /* 0x0000000408007c0c */ /* 0x040fe4000f7c1270 */
[----:B------:R-:W-:Y:S02]  /*5c8c0*/  ISETP.LT.AND P1, PT, R7, UR4, !P3 ;  /* 0x0000000407007c0c */ /* 0x000fe4000df21270 */
[----:B------:R-:W-:Y:S01]  /*5c8d0*/  ISETP.LT.AND P3, PT, R8, UR4, !P3 ;  /* 0x0000000408007c0c */ /* 0x000fe2000df61270 */
[----:B------:R-:W-:-:S04]  /*5c8e0*/  IMAD.WIDE R6, R252, 0x4, R4 ;  /* 0x00000004fc067825 */ /* 0x000fc800078e0204 */
[C---:B------:R-:W-:Y:S01]  /*5c8f0*/  IMAD.WIDE R8, R231.reuse, 0x4, R2 ;  /* 0x00000004e7087825 */ /* 0x040fe200078e0202 */
[----:B------:R3:W-:Y:S03]  /*5c900*/  @P5 STG.E desc[UR6][R6.64], R162 ;  /* 0x000000a206005986 */ /* 0x0007e6000c101906 */
[----:B-1----:R-:W-:Y:S01]  /*5c910*/  IMAD.WIDE R10, R231, 0x4, R4 ;  /* 0x00000004e70a7825 */ /* 0x002fe200078e0204 */
[----:B------:R3:W-:Y:S03]  /*5c920*/  @P2 STG.E desc[UR6][R8.64], R150 ;  /* 0x0000009608002986 */ /* 0x0007e6000c101906 */
[C---:B--2---:R-:W-:Y:S01]  /*5c930*/  IMAD.WIDE R12, R230.reuse, 0x4, R2 ;  /* 0x00000004e60c7825 */ /* 0x044fe200078e0202 */
[----:B------:R3:W-:Y:S03]  /*5c940*/  @P0 STG.E desc[UR6][R10.64], R26 ;  /* 0x0000001a0a000986 */ /* 0x0007e6000c101906 */
[----:B------:R-:W-:Y:S01]  /*5c950*/  IMAD.WIDE R230, R230, 0x4, R4 ;  /* 0x00000004e6e67825 */ /* 0x000fe200078e0204 */
[----:B------:R3:W-:Y:S03]  /*5c960*/  @P4 STG.E desc[UR6][R12.64], R147 ;  /* 0x000000930c004986 */ /* 0x0007e6000c101906 */
[C---:B----4-:R-:W-:Y:S01]  /*5c970*/  IMAD.WIDE R2, R167.reuse, 0x4, R2 ;  /* 0x00000004a7027825 */ /* 0x050fe200078e0202 */
[----:B------:R3:W-:Y:S04]  /*5c980*/  @P6 STG.E desc[UR6][R230.64], R163 ;  /* 0x000000a3e6006986 */ /* 0x0007e8000c101906 */
[----:B------:R3:W-:Y:S01]  /*5c990*/  @P1 STG.E desc[UR6][R2.64], R151 ;  /* 0x0000009702001986 */ /* 0x0007e2000c101906 */
[----:B------:R-:W-:Y:S01]  /*5c9a0*/  IMAD.WIDE R4, R167, 0x4, R4 ;  /* 0x00000004a7047825 */ /* 0x000fe200078e0204 */
[----:B------:R-:W-:Y:S06]  /*5c9b0*/  @!P3 EXIT ;  /* 0x000000000000b94d */ /* 0x000fec0003800000 */
[----:B------:R-:W-:Y:S01]  /*5c9c0*/  STG.E desc[UR6][R4.64], R27 ;  /* 0x0000001b04007986 */ /* 0x000fe2000c101906 */
[----:B------:R-:W-:Y:S05]  /*5c9d0*/  EXIT ;  /* 0x000000000000794d */ /* 0x000fea0003800000 */
.L_x_2:
[----:B------:R-:W-:-:S00]  /*5c9e0*/  BRA `(.L_x_2) ;  /* 0xfffffffc00fc7947 */ /* 0x000fc0000383ffff */
[----:B------:R-:W-:-:S00]  /*5c9f0*/  NOP ;  /* 0x0000000000007918 */ /* 0x000fc00000000000 */
        /* <DEDUP_REMOVED lines=8> */
.L_x_3:


//--------------------- .nv.shared.matmul_kernel  --------------------------
	.section	.nv.shared.matmul_kernel,"aw",@nobits
	.sectionflags	@""
	.align	16
	.zero		1024


//--------------------- .nv.shared.reserved.0     --------------------------
	.section	.nv.shared.reserved.0,"aw",@nobits
	.weak		__nv_reservedSMEM_offset_0_alias
	.size		__nv_reservedSMEM_offset_0_alias, 0, 0
	.other		__nv_reservedSMEM_offset_0_alias,@"STO_CUDA_RESERVED_SHARED STV_DEFAULT"
__nv_reservedSMEM_offset_0_alias:
	.zero		0


//--------------------- .nv.constant0.matmul_kernel --------------------------
	.section	.nv.constant0.matmul_kernel,"a",@progbits
	.sectionflags	@""
	.align	4
.nv.constant0.matmul_kernel:
	.zero		608


//--------------------- SYMBOLS --------------------------

	.type		.nv.reservedSmem.offset0,@object
	.size		.nv.reservedSmem.offset0,0x4
